	.target	sm_120

	.elftype	@"ET_EXEC"


//--------------------- .note.nv.tkinfo           --------------------------
	.section	.note.nv.tkinfo,"",@"SHT_NOTE"
	.sectionflags	@"SHF_NOTE_NV_TKINFO"
	.tkinfo
        /*0018*/ 	.word	0x00000080
        /*0030*/ 	.string	""
        /*0030*/ 	.string	"ptxas"
        /*0030*/ 	.string	"Cuda compilation tools, release 12.8, V12.8.61"
        /*0030*/ 	.string	"Build system must define TOOLS_VERSION_EXTENDED"
        /*0030*/ 	.string	"-arch sm_120 "



//--------------------- .note.nv.cuver            --------------------------
	.section	.note.nv.cuver,"",@"SHT_NOTE"
	.sectionflags	@"SHF_NOTE_NV_CUVER"
        /*0018*/ 	.short	0x0001
        /*001a*/ 	.short	0x0078
        /*001c*/ 	.short	0x0001
        /*001e*/ 	.short	0x0000
        /*0020*/ 	.short	0x0001
        /*0022*/ 	.short	0x0000


//--------------------- .nv.info                  --------------------------
	.section	.nv.info,"",@"SHT_CUDA_INFO"
	.align	4


	//----- nvinfo : EIATTR_REGCOUNT
	.align		4
        /*0000*/ 	.byte	0x04, 0x2f
        /*0002*/ 	.short	(.L_35 - .L_34)
	.align		4
.L_34:
        /*0004*/ 	.word	index@(jit_computeValues)
        /*0008*/ 	.word	0x000000ff


	//----- nvinfo : EIATTR_FRAME_SIZE
	.align		4
.L_35:
        /*000c*/ 	.byte	0x04, 0x11
        /*000e*/ 	.short	(.L_37 - .L_36)
	.align		4
.L_36:
        /*0010*/ 	.word	index@($__internal_0_$__cuda_sm20_rem_u64)
        /*0014*/ 	.word	0x00000598


	//----- nvinfo : EIATTR_FRAME_SIZE
	.align		4
.L_37:
        /*0018*/ 	.byte	0x04, 0x11
        /*001a*/ 	.short	(.L_39 - .L_38)
	.align		4
.L_38:
        /*001c*/ 	.word	index@($jit_computeValues$_ZN23kb31_septic_extension_taSERKS_)
        /*0020*/ 	.word	0x00000598


	//----- nvinfo : EIATTR_FRAME_SIZE
	.align		4
.L_39:
        /*0024*/ 	.byte	0x04, 0x11
        /*0026*/ 	.short	(.L_41 - .L_40)
	.align		4
.L_40:
        /*0028*/ 	.word	index@($jit_computeValues$_ZN23kb31_septic_extension_tC1Ev)
        /*002c*/ 	.word	0x00000598


	//----- nvinfo : EIATTR_FRAME_SIZE
	.align		4
.L_41:
        /*0030*/ 	.byte	0x04, 0x11
        /*0032*/ 	.short	(.L_43 - .L_42)
	.align		4
.L_42:
        /*0034*/ 	.word	index@($jit_computeValues$_ZN23kb31_septic_extension_t4zeroEv)
        /*0038*/ 	.word	0x00000598


	//----- nvinfo : EIATTR_FRAME_SIZE
	.align		4
.L_43:
        /*003c*/ 	.byte	0x04, 0x11
        /*003e*/ 	.short	(.L_45 - .L_44)
	.align		4
.L_44:
        /*0040*/ 	.word	index@($jit_computeValues$_ZN20kb31_septic_digest_tC1Ev)
        /*0044*/ 	.word	0x00000598


	//----- nvinfo : EIATTR_FRAME_SIZE
	.align		4
.L_45:
        /*0048*/ 	.byte	0x04, 0x11
        /*004a*/ 	.short	(.L_47 - .L_46)
	.align		4
.L_46:
        /*004c*/ 	.word	index@($jit_computeValues$_ZN19kb31_septic_curve_tC1Ev)
        /*0050*/ 	.word	0x00000598


	//----- nvinfo : EIATTR_FRAME_SIZE
	.align		4
.L_47:
        /*0054*/ 	.byte	0x04, 0x11
        /*0056*/ 	.short	(.L_49 - .L_48)
	.align		4
.L_48:
        /*0058*/ 	.word	index@(jit_computeValues)
        /*005c*/ 	.word	0x00000598


	//----- nvinfo : EIATTR_MIN_STACK_SIZE
	.align		4
.L_49:
        /*0060*/ 	.byte	0x04, 0x12
        /*0062*/ 	.short	(.L_51 - .L_50)
	.align		4
.L_50:
        /*0064*/ 	.word	index@(jit_computeValues)
        /*0068*/ 	.word	0x00000598
.L_51:


//--------------------- .nv.info.jit_computeValues --------------------------
	.section	.nv.info.jit_computeValues,"",@"SHT_CUDA_INFO"
	.sectionflags	@""
	.align	4


	//----- nvinfo : EIATTR_CUDA_API_VERSION
	.align		4
        /*0000*/ 	.byte	0x04, 0x37
        /*0002*/ 	.short	(.L_53 - .L_52)
.L_52:
        /*0004*/ 	.word	0x00000080


	//----- nvinfo : EIATTR_KPARAM_INFO
	.align		4
.L_53:
        /*0008*/ 	.byte	0x04, 0x17
        /*000a*/ 	.short	(.L_55 - .L_54)
.L_54:
        /*000c*/ 	.word	0x00000000
        /*0010*/ 	.short	0x0010
        /*0012*/ 	.short	0x0110
        /*0014*/ 	.byte	0x00, 0xf0, 0x81, 0x00


	//----- nvinfo : EIATTR_KPARAM_INFO
	.align		4
.L_55:
        /*0018*/ 	.byte	0x04, 0x17
        /*001a*/ 	.short	(.L_57 - .L_56)
.L_56:
        /*001c*/ 	.word	0x00000000
        /*0020*/ 	.short	0x000f
        /*0022*/ 	.short	0x0108
        /*0024*/ 	.byte	0x00, 0xf0, 0x21, 0x00


	//----- nvinfo : EIATTR_KPARAM_INFO
	.align		4
.L_57:
        /*0028*/ 	.byte	0x04, 0x17
        /*002a*/ 	.short	(.L_59 - .L_58)
.L_58:
        /*002c*/ 	.word	0x00000000
        /*0030*/ 	.short	0x000e
        /*0032*/ 	.short	0x0100
        /*0034*/ 	.byte	0x00, 0xf0, 0x21, 0x00


	//----- nvinfo : EIATTR_KPARAM_INFO
	.align		4
.L_59:
        /*0038*/ 	.byte	0x04, 0x17
        /*003a*/ 	.short	(.L_61 - .L_60)
.L_60:
        /*003c*/ 	.word	0x00000000
        /*0040*/ 	.short	0x000d
        /*0042*/ 	.short	0x00f8
        /*0044*/ 	.byte	0x00, 0xf0, 0x21, 0x00


	//----- nvinfo : EIATTR_KPARAM_INFO
	.align		4
.L_61:
        /*0048*/ 	.byte	0x04, 0x17
        /*004a*/ 	.short	(.L_63 - .L_62)
.L_62:
        /*004c*/ 	.word	0x00000000
        /*0050*/ 	.short	0x000c
        /*0052*/ 	.short	0x00f0
        /*0054*/ 	.byte	0x00, 0xf0, 0x21, 0x00


	//----- nvinfo : EIATTR_KPARAM_INFO
	.align		4
.L_63:
        /*0058*/ 	.byte	0x04, 0x17
        /*005a*/ 	.short	(.L_65 - .L_64)
.L_64:
        /*005c*/ 	.word	0x00000000
        /*0060*/ 	.short	0x000b
        /*0062*/ 	.short	0x00e8
        /*0064*/ 	.byte	0x00, 0xf0, 0x21, 0x00


	//----- nvinfo : EIATTR_KPARAM_INFO
	.align		4
.L_65:
        /*0068*/ 	.byte	0x04, 0x17
        /*006a*/ 	.short	(.L_67 - .L_66)
.L_66:
        /*006c*/ 	.word	0x00000000
        /*0070*/ 	.short	0x000a
        /*0072*/ 	.short	0x00e0
        /*0074*/ 	.byte	0x00, 0xf0, 0x21, 0x00


	//----- nvinfo : EIATTR_KPARAM_INFO
	.align		4
.L_67:
        /*0078*/ 	.byte	0x04, 0x17
        /*007a*/ 	.short	(.L_69 - .L_68)
.L_68:
        /*007c*/ 	.word	0x00000000
        /*0080*/ 	.short	0x0009
        /*0082*/ 	.short	0x00d8
        /*0084*/ 	.byte	0x00, 0xf0, 0x21, 0x00


	//----- nvinfo : EIATTR_KPARAM_INFO
	.align		4
.L_69:
        /*0088*/ 	.byte	0x04, 0x17
        /*008a*/ 	.short	(.L_71 - .L_70)
.L_70:
        /*008c*/ 	.word	0x00000000
        /*0090*/ 	.short	0x0008
        /*0092*/ 	.short	0x00b8
        /*0094*/ 	.byte	0x00, 0xf0, 0x81, 0x00


	//----- nvinfo : EIATTR_KPARAM_INFO
	.align		4
.L_71:
        /*0098*/ 	.byte	0x04, 0x17
        /*009a*/ 	.short	(.L_73 - .L_72)
.L_72:
        /*009c*/ 	.word	0x00000000
        /*00a0*/ 	.short	0x0007
        /*00a2*/ 	.short	0x0098
        /*00a4*/ 	.byte	0x00, 0xf0, 0x81, 0x00


	//----- nvinfo : EIATTR_KPARAM_INFO
	.align		4
.L_73:
        /*00a8*/ 	.byte	0x04, 0x17
        /*00aa*/ 	.short	(.L_75 - .L_74)
.L_74:
        /*00ac*/ 	.word	0x00000000
        /*00b0*/ 	.short	0x0006
        /*00b2*/ 	.short	0x0078
        /*00b4*/ 	.byte	0x00, 0xf0, 0x81, 0x00


	//----- nvinfo : EIATTR_KPARAM_INFO
	.align		4
.L_75:
        /*00b8*/ 	.byte	0x04, 0x17
        /*00ba*/ 	.short	(.L_77 - .L_76)
.L_76:
        /*00bc*/ 	.word	0x00000000
        /*00c0*/ 	.short	0x0005
        /*00c2*/ 	.short	0x0068
        /*00c4*/ 	.byte	0x00, 0xf0, 0x41, 0x00


	//----- nvinfo : EIATTR_KPARAM_INFO
	.align		4
.L_77:
        /*00c8*/ 	.byte	0x04, 0x17
        /*00ca*/ 	.short	(.L_79 - .L_78)
.L_78:
        /*00cc*/ 	.word	0x00000000
        /*00d0*/ 	.short	0x0004
        /*00d2*/ 	.short	0x0058
        /*00d4*/ 	.byte	0x00, 0xf0, 0x41, 0x00


	//----- nvinfo : EIATTR_KPARAM_INFO
	.align		4
.L_79:
        /*00d8*/ 	.byte	0x04, 0x17
        /*00da*/ 	.short	(.L_81 - .L_80)
.L_80:
        /*00dc*/ 	.word	0x00000000
        /*00e0*/ 	.short	0x0003
        /*00e2*/ 	.short	0x0020
        /*00e4*/ 	.byte	0x00, 0xf0, 0xe1, 0x00


	//----- nvinfo : EIATTR_KPARAM_INFO
	.align		4
.L_81:
        /*00e8*/ 	.byte	0x04, 0x17
        /*00ea*/ 	.short	(.L_83 - .L_82)
.L_82:
        /*00ec*/ 	.word	0x00000000
        /*00f0*/ 	.short	0x0002
        /*00f2*/ 	.short	0x0010
        /*00f4*/ 	.byte	0x00, 0xf0, 0x41, 0x00


	//----- nvinfo : EIATTR_KPARAM_INFO
	.align		4
.L_83:
        /*00f8*/ 	.byte	0x04, 0x17
        /*00fa*/ 	.short	(.L_85 - .L_84)
.L_84:
        /*00fc*/ 	.word	0x00000000
        /*0100*/ 	.short	0x0001
        /*0102*/ 	.short	0x0008
        /*0104*/ 	.byte	0x00, 0xf0, 0x21, 0x00


	//----- nvinfo : EIATTR_KPARAM_INFO
	.align		4
.L_85:
        /*0108*/ 	.byte	0x04, 0x17
        /*010a*/ 	.short	(.L_87 - .L_86)
.L_86:
        /*010c*/ 	.word	0x00000000
        /*0110*/ 	.short	0x0000
        /*0112*/ 	.short	0x0000
        /*0114*/ 	.byte	0x00, 0xf0, 0x21, 0x00


	//----- nvinfo : EIATTR_SPARSE_MMA_MASK
	.align		4
.L_87:
        /*0118*/ 	.byte	0x03, 0x50
        /*011a*/ 	.short	0x0000


	//----- nvinfo : EIATTR_MAXREG_COUNT
	.align		4
        /*011c*/ 	.byte	0x03, 0x1b
        /*011e*/ 	.short	0x00ff


	//----- nvinfo : EIATTR_ANNOTATIONS
	.align		4
        /*0120*/ 	.byte	0x04, 0x55
        /*0122*/ 	.short	(.L_89 - .L_88)


	//   ....[0]....
.L_88:
        /*0124*/ 	.word	0x00000001
        /*0128*/ 	.byte	0x60, 0x09, 0x00, 0x00, 0x01, 0x00, 0x00, 0x00, 0x60, 0x0a, 0x00, 0x00, 0x01, 0x00, 0x00, 0x00
        /* <DEDUP_REMOVED lines=283> */
        /*12e8*/ 	.byte	0x30, 0xdc, 0x08, 0x00


	//----- nvinfo : EIATTR_INT_WARP_WIDE_INSTR_OFFSETS
	.align		4
.L_89:
        /*12ec*/ 	.byte	0x04, 0x31
        /*12ee*/ 	.short	(.L_91 - .L_90)


	//   ....[0]....
.L_90:
        /*12f0*/ 	.word	0x00005c60


	//----- nvinfo : EIATTR_VRC_CTA_INIT_COUNT
	.align		4
.L_91:
        /*12f4*/ 	.byte	0x02, 0x4a
	.zero		1
	.zero		1


	//----- nvinfo : EIATTR_EXIT_INSTR_OFFSETS
	.align		4
        /*12f8*/ 	.byte	0x04, 0x1c
        /*12fa*/ 	.short	(.L_93 - .L_92)


	//   ....[0]....
.L_92:
        /*12fc*/ 	.word	0x000001e0


	//   ....[1]....
        /*1300*/ 	.word	0x0008fa30


	//----- nvinfo : EIATTR_CRS_STACK_SIZE
	.align		4
.L_93:
        /*1304*/ 	.byte	0x04, 0x1e
        /*1306*/ 	.short	(.L_95 - .L_94)
.L_94:
        /*1308*/ 	.word	0x00000000


	//----- nvinfo : EIATTR_CBANK_PARAM_SIZE
	.align		4
.L_95:
        /*130c*/ 	.byte	0x03, 0x19
        /*130e*/ 	.short	0x0130


	//----- nvinfo : EIATTR_PARAM_CBANK
	.align		4
        /*1310*/ 	.byte	0x04, 0x0a
        /*1312*/ 	.short	(.L_97 - .L_96)
	.align		4
.L_96:
        /*1314*/ 	.word	index@(.nv.constant0.jit_computeValues)
        /*1318*/ 	.short	0x0380
        /*131a*/ 	.short	0x0130


	//----- nvinfo : EIATTR_SW_WAR
	.align		4
.L_97:
        /*131c*/ 	.byte	0x04, 0x36
        /*131e*/ 	.short	(.L_99 - .L_98)
.L_98:
        /*1320*/ 	.word	0x00000000
.L_99:


//--------------------- .nv.compat                --------------------------
	.section	.nv.compat,"",@"SHT_CUDA_COMPAT_INFO"
	.align	4
        /*0000*/ 	.byte	0x02, 0x02, 0x01, 0x00, 0x02, 0x05, 0x05, 0x00, 0x02, 0x03, 0x00, 0x00, 0x02, 0x06, 0x01, 0x00


//--------------------- .nv.callgraph             --------------------------
	.section	.nv.callgraph,"",@"SHT_CUDA_CALLGRAPH"
	.align	4
	.sectionentsize	8
	.align		4
        /*0000*/ 	.word	0x00000000
	.align		4
        /*0004*/ 	.word	0xffffffff
	.align		4
        /*0008*/ 	.word	0x00000000
	.align		4
        /*000c*/ 	.word	0xfffffffe
	.align		4
        /*0010*/ 	.word	0x00000000
	.align		4
        /*0014*/ 	.word	0xfffffffd
	.align		4
        /*0018*/ 	.word	0x00000000
	.align		4
        /*001c*/ 	.word	0xfffffffc


//--------------------- .nv.constant4             --------------------------
	.section	.nv.constant4,"a",@progbits
	.align	8
	.align		8
.nv.constant4:
        /*0000*/ 	.dword	_ZN6kb31_t6DEGREEE
	.align		8
        /*0008*/ 	.dword	_ZN6kb31_t5NBITSE
	.align		8
        /*0010*/ 	.dword	_ZN6kb31_t3MODE
	.align		8
        /*0018*/ 	.dword	_ZN6kb31_t1ME
	.align		8
        /*0020*/ 	.dword	_ZN6kb31_t2RRE
	.align		8
        /*0028*/ 	.dword	_ZN6kb31_t3ONEE
	.align		8
        /*0030*/ 	.dword	_ZN6kb31_t10MONTY_BITSE
	.align		8
        /*0038*/ 	.dword	_ZN6kb31_t8MONTY_MUE
	.align		8
        /*0040*/ 	.dword	_ZN6kb31_t10MONTY_MASKE
	.align		8
        /*0048*/ 	.dword	_ZN6kb31_t8TOP_BITSE
	.align		8
        /*0050*/ 	.dword	_ZN23kb31_septic_extension_t15frobenius_constE
	.align		8
        /*0058*/ 	.dword	_ZN23kb31_septic_extension_t22double_frobenius_constE
	.align		8
        /*0060*/ 	.dword	_ZN23kb31_septic_extension_t10A_EC_LOGUPE
	.align		8
        /*0068*/ 	.dword	_ZN23kb31_septic_extension_t10B_EC_LOGUPE
	.align		8
        /*0070*/ 	.dword	_ZN19kb31_septic_curve_t7dummy_xE
	.align		8
        /*0078*/ 	.dword	_ZN19kb31_septic_curve_t7dummy_yE
	.align		8
        /*0080*/ 	.dword	_ZN19kb31_septic_curve_t7start_xE
	.align		8
        /*0088*/ 	.dword	_ZN19kb31_septic_curve_t7start_yE
	.align		8
        /*0090*/ 	.dword	_ZN16kb31_extension_t1DE
	.align		8
        /*0098*/ 	.dword	_ZN16kb31_extension_t1WE
	.align		8
        /*00a0*/ 	.dword	_ZN26__nv_atomic_triv_cp_helperIjE5__valE
	.align		8
        /*00a8*/ 	.dword	_ZN44_INTERNAL_00000000_13_jit_kernel_cu_d23cb39829poseidon2_constants_koalabear3t1620half_external_roundsE
	.align		8
        /*00b0*/ 	.dword	_ZN44_INTERNAL_00000000_13_jit_kernel_cu_d23cb39829poseidon2_constants_koalabear3t1615internal_roundsE
	.align		8
        /*00b8*/ 	.dword	_ZN44_INTERNAL_00000000_13_jit_kernel_cu_d23cb39829poseidon2_constants_koalabear3t165alphaE
	.align		8
        /*00c0*/ 	.dword	_ZN44_INTERNAL_00000000_13_jit_kernel_cu_d23cb39829poseidon2_constants_koalabear3t1615round_constantsE
	.align		8
        /*00c8*/ 	.dword	_ZN44_INTERNAL_00000000_13_jit_kernel_cu_d23cb3989poseidon223EXTERNAL_ROUNDS_DEFAULTE


//--------------------- .nv.constant3             --------------------------
	.section	.nv.constant3,"a",@progbits
	.align	4
.nv.constant3:
	.type		_ZN44_INTERNAL_00000000_13_jit_kernel_cu_d23cb3989constants20kb31_frobenius_constE,@object
	.size		_ZN44_INTERNAL_00000000_13_jit_kernel_cu_d23cb3989constants20kb31_frobenius_constE,(_ZN44_INTERNAL_00000000_13_jit_kernel_cu_d23cb3989constants27kb31_double_frobenius_constE - _ZN44_INTERNAL_00000000_13_jit_kernel_cu_d23cb3989constants20kb31_frobenius_constE)
_ZN44_INTERNAL_00000000_13_jit_kernel_cu_d23cb3989constants20kb31_frobenius_constE:
        /* <DEDUP_REMOVED lines=13> */
	.type		_ZN44_INTERNAL_00000000_13_jit_kernel_cu_d23cb3989constants27kb31_double_frobenius_constE,@object
	.size		_ZN44_INTERNAL_00000000_13_jit_kernel_cu_d23cb3989constants27kb31_double_frobenius_constE,(_ZN44_INTERNAL_00000000_13_jit_kernel_cu_d23cb3989constants15KB31_A_EC_LOGUPE - _ZN44_INTERNAL_00000000_13_jit_kernel_cu_d23cb3989constants27kb31_double_frobenius_constE)
_ZN44_INTERNAL_00000000_13_jit_kernel_cu_d23cb3989constants27kb31_double_frobenius_constE:
        /* <DEDUP_REMOVED lines=13> */
	.type		_ZN44_INTERNAL_00000000_13_jit_kernel_cu_d23cb3989constants15KB31_A_EC_LOGUPE,@object
	.size		_ZN44_INTERNAL_00000000_13_jit_kernel_cu_d23cb3989constants15KB31_A_EC_LOGUPE,(_ZN44_INTERNAL_00000000_13_jit_kernel_cu_d23cb3989constants15KB31_B_EC_LOGUPE - _ZN44_INTERNAL_00000000_13_jit_kernel_cu_d23cb3989constants15KB31_A_EC_LOGUPE)
_ZN44_INTERNAL_00000000_13_jit_kernel_cu_d23cb3989constants15KB31_A_EC_LOGUPE:
        /*0188*/ 	.byte	0x2c, 0xbb, 0xb6, 0x70, 0x79, 0xce, 0xfe, 0x5e, 0x50, 0x0b, 0x68, 0x68, 0xe1, 0x04, 0x2a, 0x37
        /*0198*/ 	.byte	0x61, 0x47, 0xe5, 0x19, 0x25, 0xc9, 0x7d, 0x2d, 0xa1, 0x58, 0xae, 0x3b
	.type		_ZN44_INTERNAL_00000000_13_jit_kernel_cu_d23cb3989constants15KB31_B_EC_LOGUPE,@object
	.size		_ZN44_INTERNAL_00000000_13_jit_kernel_cu_d23cb3989constants15KB31_B_EC_LOGUPE,(_ZN44_INTERNAL_00000000_13_jit_kernel_cu_d23cb3989constants12kb31_dummy_xE - _ZN44_INTERNAL_00000000_13_jit_kernel_cu_d23cb3989constants15KB31_B_EC_LOGUPE)
_ZN44_INTERNAL_00000000_13_jit_kernel_cu_d23cb3989constants15KB31_B_EC_LOGUPE:
        /*01a4*/ 	.byte	0xce, 0x77, 0x01, 0x47, 0x5a, 0x6c, 0x4c, 0x44, 0x08, 0x8c, 0x66, 0x31, 0x90, 0x4a, 0xcd, 0x5c
        /*01b4*/ 	.byte	0x3a, 0xbd, 0x92, 0x34, 0x70, 0x39, 0x96, 0x61, 0xf7, 0x4b, 0xac, 0x5f
	.type		_ZN44_INTERNAL_00000000_13_jit_kernel_cu_d23cb3989constants12kb31_dummy_xE,@object
	.size		_ZN44_INTERNAL_00000000_13_jit_kernel_cu_d23cb3989constants12kb31_dummy_xE,(_ZN44_INTERNAL_00000000_13_jit_kernel_cu_d23cb3989constants12kb31_dummy_yE - _ZN44_INTERNAL_00000000_13_jit_kernel_cu_d23cb3989constants12kb31_dummy_xE)
_ZN44_INTERNAL_00000000_13_jit_kernel_cu_d23cb3989constants12kb31_dummy_xE:
        /*01c0*/ 	.byte	0x48, 0x52, 0x49, 0x76, 0xee, 0xb5, 0xa6, 0x5c, 0xfd, 0x7e, 0x55, 0x67, 0x78, 0xd1, 0xfb, 0x2c
        /*01d0*/ 	.byte	0x75, 0x0e, 0x3b, 0x3d, 0xf9, 0xe5, 0x6a, 0x3f, 0x30, 0xf3, 0x1c, 0x37
	.type		_ZN44_INTERNAL_00000000_13_jit_kernel_cu_d23cb3989constants12kb31_dummy_yE,@object
	.size		_ZN44_INTERNAL_00000000_13_jit_kernel_cu_d23cb3989constants12kb31_dummy_yE,(_ZN44_INTERNAL_00000000_13_jit_kernel_cu_d23cb3989constants12kb31_start_xE - _ZN44_INTERNAL_00000000_13_jit_kernel_cu_d23cb3989constants12kb31_dummy_yE)
_ZN44_INTERNAL_00000000_13_jit_kernel_cu_d23cb3989constants12kb31_dummy_yE:
        /*01dc*/ 	.byte	0x35, 0xcf, 0x98, 0x04, 0x53, 0x0b, 0x50, 0x60, 0xb3, 0x26, 0x96, 0x20, 0x7c, 0xc6, 0xbc, 0x62
        /*01ec*/ 	.byte	0xb2, 0xbd, 0x9b, 0x0c, 0x48, 0xa0, 0xa5, 0x43, 0x21, 0x56, 0xe5, 0x56
	.type		_ZN44_INTERNAL_00000000_13_jit_kernel_cu_d23cb3989constants12kb31_start_xE,@object
	.size		_ZN44_INTERNAL_00000000_13_jit_kernel_cu_d23cb3989constants12kb31_start_xE,(_ZN44_INTERNAL_00000000_13_jit_kernel_cu_d23cb3989constants12kb31_start_yE - _ZN44_INTERNAL_00000000_13_jit_kernel_cu_d23cb3989constants12kb31_start_xE)
_ZN44_INTERNAL_00000000_13_jit_kernel_cu_d23cb3989constants12kb31_start_xE:
        /*01f8*/ 	.byte	0x12, 0x3f, 0xef, 0x53, 0x58, 0x4e, 0xc2, 0x3d, 0x1c, 0xce, 0xf8, 0x3c, 0xfd, 0x1a, 0x20, 0x73
        /*0208*/ 	.byte	0x48, 0xbe, 0x33, 0x62, 0x39, 0x80, 0x7d, 0x09, 0x78, 0x4b, 0xfd, 0x0c
	.type		_ZN44_INTERNAL_00000000_13_jit_kernel_cu_d23cb3989constants12kb31_start_yE,@object
	.size		_ZN44_INTERNAL_00000000_13_jit_kernel_cu_d23cb3989constants12kb31_start_yE,(.L_24 - _ZN44_INTERNAL_00000000_13_jit_kernel_cu_d23cb3989constants12kb31_start_yE)
_ZN44_INTERNAL_00000000_13_jit_kernel_cu_d23cb3989constants12kb31_start_yE:
        /*0214*/ 	.byte	0xd9, 0xbe, 0x30, 0x18, 0xa3, 0x5a, 0xc6, 0x0d, 0x20, 0x92, 0x33, 0x57, 0x26, 0x77, 0xf4, 0x49
        /*0224*/ 	.byte	0x50, 0x17, 0xd8, 0x23, 0x5c, 0xfa, 0x55, 0x52, 0xd7, 0x42, 0x2d, 0x41
.L_24:


//--------------------- .text.jit_computeValues   --------------------------
	.section	.text.jit_computeValues,"ax",@progbits
	.align	128
        .global         jit_computeValues
        .type           jit_computeValues,@function
        .size           jit_computeValues,(.L_x_8 - jit_computeValues)
        .other          jit_computeValues,@"STO_CUDA_ENTRY STV_DEFAULT"
jit_computeValues:
.text.jit_computeValues:
[----:B------:R-:W0:Y:S01]  /*0000*/  LDC R1, c[0x0][0x37c] ;  /* 0x0000df00ff017b82 */ /* 0x000e220000000800 */
[----:B------:R-:W1:Y:S01]  /*0010*/  S2R R3, SR_TID.X ;  /* 0x0000000000037919 */ /* 0x000e620000002100 */
[----:B------:R-:W2:Y:S06]  /*0020*/  LDCU UR7, c[0x0][0x2fc] ;  /* 0x00005f80ff0777ac */ /* 0x000eac0008000800 */
[----:B------:R-:W1:Y:S01]  /*0030*/  S2UR UR6, SR_CTAID.X ;  /* 0x00000000000679c3 */ /* 0x000e620000002500 */
[----:B0-----:R-:W-:Y:S01]  /*0040*/  IADD3 R1, PT, PT, R1, -0x598, RZ ;  /* 0xfffffa6801017810 */ /* 0x001fe20007ffe0ff */
[----:B------:R-:W0:Y:S01]  /*0050*/  LDCU UR4, c[0x0][0x3e8] ;  /* 0x00007d00ff0477ac */ /* 0x000e220008000800 */
[----:B------:R-:W-:-:S05]  /*0060*/  UMOV UR5, 0x1 ;  /* 0x0000000100057882 */ /* 0x000fca0000000000 */
[----:B------:R-:W1:Y:S08]  /*0070*/  LDC R2, c[0x0][0x360] ;  /* 0x0000d800ff027b82 */ /* 0x000e700000000800 */
[----:B------:R-:W3:Y:S01]  /*0080*/  LDC.64 R4, c[0x0][0x3a0] ;  /* 0x0000e800ff047b82 */ /* 0x000ee20000000a00 */
[----:B0-----:R-:W-:-:S07]  /*0090*/  USHF.L.U32 UR4, UR5, UR4, URZ ;  /* 0x0000000405047299 */ /* 0x001fce00080006ff */
[----:B------:R-:W0:Y:S01]  /*00a0*/  LDC.64 R6, c[0x0][0x3a8] ;  /* 0x0000ea00ff067b82 */ /* 0x000e220000000a00 */
[----:B------:R-:W-:-:S07]  /*00b0*/  USHF.R.S32.HI UR5, URZ, 0x1f, UR4 ;  /* 0x0000001fff057899 */ /* 0x000fce0008011404 */
[----:B------:R-:W4:Y:S01]  /*00c0*/  LDC.64 R8, c[0x0][0x3b0] ;  /* 0x0000ec00ff087b82 */ /* 0x000f220000000a00 */
[----:B-1----:R-:W-:Y:S02]  /*00d0*/  IMAD R2, R2, UR6, R3 ;  /* 0x0000000602027c24 */ /* 0x002fe4000f8e0203 */
[----:B------:R-:W-:Y:S01]  /*00e0*/  HFMA2 R3, -RZ, RZ, 0, 0 ;  /* 0x00000000ff037431 */ /* 0x000fe200000001ff */
[----:B------:R-:W2:Y:S04]  /*00f0*/  LDCU UR6, c[0x0][0x2f8] ;  /* 0x00005f00ff0677ac */ /* 0x000ea80008000800 */
[----:B------:R-:W-:Y:S02]  /*0100*/  ISETP.LT.U64.AND P0, PT, R2, UR4, PT ;  /* 0x0000000402007c0c */ /* 0x000fe4000bf11070 */
[----:B------:R-:W1:Y:S01]  /*0110*/  LDC.64 R10, c[0x0][0x3b8] ;  /* 0x0000ee00ff0a7b82 */ /* 0x000e620000000a00 */
[----:B------:R-:W-:Y:S01]  /*0120*/  MOV R2, R1 ;  /* 0x0000000100027202 */ /* 0x000fe20000000f00 */
[----:B---3--:R3:W-:Y:S04]  /*0130*/  STL.64 [R1], R4 ;  /* 0x0000000401007387 */ /* 0x0087e80000100a00 */
[----:B0-----:R3:W-:Y:S02]  /*0140*/  STL.64 [R1+0x8], R6 ;  /* 0x0000080601007387 */ /* 0x0017e40000100a00 */
[----:B------:R-:W0:Y:S01]  /*0150*/  LDC.64 R12, c[0x0][0x3c0] ;  /* 0x0000f000ff0c7b82 */ /* 0x000e220000000a00 */
[----:B--2---:R-:W-:-:S02]  /*0160*/  IADD.64 R2, R2, UR6 ;  /* 0x0000000602027c35 */ /* 0x004fc4000f8e0200 */
[----:B----4-:R3:W-:Y:S05]  /*0170*/  STL.64 [R1+0x10], R8 ;  /* 0x0000100801007387 */ /* 0x0107ea0000100a00 */
[----:B------:R-:W2:Y:S08]  /*0180*/  LDC.64 R14, c[0x0][0x3c8] ;  /* 0x0000f200ff0e7b82 */ /* 0x000eb00000000a00 */
[----:B------:R-:W4:Y:S01]  /*0190*/  LDC.64 R16, c[0x0][0x3d0] ;  /* 0x0000f400ff107b82 */ /* 0x000f220000000a00 */
[----:B-1----:R3:W-:Y:S04]  /*01a0*/  STL.64 [R1+0x18], R10 ;  /* 0x0000180a01007387 */ /* 0x0027e80000100a00 */
[----:B0-----:R3:W-:Y:S04]  /*01b0*/  STL.64 [R1+0x20], R12 ;  /* 0x0000200c01007387 */ /* 0x0017e80000100a00 */
[----:B--2---:R3:W-:Y:S04]  /*01c0*/  STL.64 [R1+0x28], R14 ;  /* 0x0000280e01007387 */ /* 0x0047e80000100a00 */
[----:B----4-:R3:W-:Y:S01]  /*01d0*/  STL.64 [R1+0x30], R16 ;  /* 0x0000301001007387 */ /* 0x0107e20000100a00 */
[----:B------:R-:W-:Y:S05]  /*01e0*/  @!P0 EXIT ;  /* 0x000000000000894d */ /* 0x000fea0003800000 */
[----:B------:R-:W-:Y:S02]  /*01f0*/  IADD.64 R32, R2, 0xb8 ;  /* 0x000000b802207835 */ /* 0x000fe400078e0200 */
[----:B---3--:R-:W-:-:S07]  /*0200*/  MOV R17, 0x220 ;  /* 0x0000022000117802 */ /* 0x008fce0000000f00 */
[----:B------:R-:W-:Y:S05]  /*0210*/  CALL.REL.NOINC `($jit_computeValues$_ZN20kb31_septic_digest_tC1Ev) ;  /* 0x000008f800a47944 */ /* 0x000fea0003c00000 */
[----:B------:R-:W0:Y:S01]  /*0220*/  LDCU.U16 UR4, c[0x0][0x410] ;  /* 0x00008200ff0477ac */ /* 0x000e220008000400 */
[----:B------:R-:W1:Y:S01]  /*0230*/  LDC.64 R8, c[0x0][0x400] ;  /* 0x00010000ff087b82 */ /* 0x000e620000000a00 */
[----:B------:R-:W2:Y:S01]  /*0240*/  LDCU.U16 UR5, c[0x0][0x412] ;  /* 0x00008240ff0577ac */ /* 0x000ea20008000400 */
[----:B------:R-:W3:Y:S06]  /*0250*/  LDCU.U16 UR6, c[0x0][0x414] ;  /* 0x00008280ff0677ac */ /* 0x000eec0008000400 */
[----:B------:R-:W4:Y:S01]  /*0260*/  LDC.64 R10, c[0x0][0x408] ;  /* 0x00010200ff0a7b82 */ /* 0x000f220000000a00 */
[----:B------:R-:W5:Y:S01]  /*0270*/  LDCU.U16 UR7, c[0x0][0x416] ;  /* 0x000082c0ff0777ac */ /* 0x000f620008000400 */
[----:B------:R-:W1:Y:S06]  /*0280*/  LDCU.U16 UR8, c[0x0][0x430] ;  /* 0x00008600ff0877ac */ /* 0x000e6c0008000400 */
[----:B------:R-:W4:Y:S01]  /*0290*/  LDC.64 R12, c[0x0][0x418] ;  /* 0x00010600ff0c7b82 */ /* 0x000f220000000a00 */
[----:B0-----:R-:W-:Y:S01]  /*02a0*/  MOV R4, UR4 ;  /* 0x0000000400047c02 */ /* 0x001fe20008000f00 */
[----:B------:R-:W0:Y:S01]  /*02b0*/  LDCU.U16 UR9, c[0x0][0x432] ;  /* 0x00008640ff0977ac */ /* 0x000e220008000400 */
[----:B--2---:R-:W-:Y:S01]  /*02c0*/  MOV R5, UR5 ;  /* 0x0000000500057c02 */ /* 0x004fe20008000f00 */
[----:B------:R-:W2:Y:S04]  /*02d0*/  LDCU.U16 UR10, c[0x0][0x434] ;  /* 0x00008680ff0a77ac */ /* 0x000ea80008000400 */
[----:B------:R-:W0:Y:S01]  /*02e0*/  LDC.64 R14, c[0x0][0x420] ;  /* 0x00010800ff0e7b82 */ /* 0x000e220000000a00 */
[----:B---3--:R-:W-:Y:S01]  /*02f0*/  MOV R0, UR6 ;  /* 0x0000000600007c02 */ /* 0x008fe20008000f00 */
[----:B------:R-:W-:Y:S01]  /*0300*/  PRMT R4, R4, 0x5410, R5 ;  /* 0x0000541004047816 */ /* 0x000fe20000000005 */
[----:B------:R-:W3:Y:S01]  /*0310*/  LDCU.U16 UR11, c[0x0][0x436] ;  /* 0x000086c0ff0b77ac */ /* 0x000ee20008000400 */
[----:B-1----:R-:W-:Y:S01]  /*0320*/  STL.64 [R1+0x40], R8 ;  /* 0x0000400801007387 */ /* 0x002fe20000100a00 */
[----:B-----5:R-:W-:Y:S01]  /*0330*/  MOV R7, UR7 ;  /* 0x0000000700077c02 */ /* 0x020fe20008000f00 */
[----:B------:R-:W1:Y:S02]  /*0340*/  LDCU.U16 UR12, c[0x0][0x450] ;  /* 0x00008a00ff0c77ac */ /* 0x000e640008000400 */
[----:B------:R-:W5:Y:S01]  /*0350*/  LDC.64 R18, c[0x0][0x468] ;  /* 0x00011a00ff127b82 */ /* 0x000f620000000a00 */
[----:B----4-:R-:W-:Y:S01]  /*0360*/  STL.64 [R1+0x48], R10 ;  /* 0x0000480a01007387 */ /* 0x010fe20000100a00 */
[----:B------:R-:W-:Y:S01]  /*0370*/  PRMT R5, R0, 0x5410, R7 ;  /* 0x0000541000057816 */ /* 0x000fe20000000007 */
[----:B------:R-:W4:Y:S01]  /*0380*/  LDCU.U16 UR13, c[0x0][0x452] ;  /* 0x00008a40ff0d77ac */ /* 0x000f220008000400 */
[----:B------:R-:W5:Y:S04]  /*0390*/  LDCU.U16 UR4, c[0x0][0x454] ;  /* 0x00008a80ff0477ac */ /* 0x000f680008000400 */
[----:B------:R-:W5:Y:S01]  /*03a0*/  LDC.64 R20, c[0x0][0x438] ;  /* 0x00010e00ff147b82 */ /* 0x000f620000000a00 */
[----:B------:R-:W-:Y:S01]  /*03b0*/  STL.64 [R1+0x58], R12 ;  /* 0x0000580c01007387 */ /* 0x000fe20000100a00 */
[----:B--2---:R-:W-:Y:S01]  /*03c0*/  MOV R0, UR10 ;  /* 0x0000000a00007c02 */ /* 0x004fe20008000f00 */
[----:B------:R-:W2:Y:S02]  /*03d0*/  LDCU.U16 UR5, c[0x0][0x456] ;  /* 0x00008ac0ff0577ac */ /* 0x000ea40008000400 */
[----:B------:R2:W-:Y:S01]  /*03e0*/  STL.64 [R1+0x50], R4 ;  /* 0x0000500401007387 */ /* 0x0005e20000100a00 */
[----:B---3--:R-:W-:-:S02]  /*03f0*/  MOV R35, UR11 ;  /* 0x0000000b00237c02 */ /* 0x008fc40008000f00 */
[----:B------:R-:W3:Y:S01]  /*0400*/  LDC.64 R22, c[0x0][0x440] ;  /* 0x00011000ff167b82 */ /* 0x000ee20000000a00 */
[----:B0-----:R-:W-:Y:S01]  /*0410*/  STL.64 [R1+0x60], R14 ;  /* 0x0000600e01007387 */ /* 0x001fe20000100a00 */
[----:B-1----:R-:W-:Y:S01]  /*0420*/  MOV R34, UR12 ;  /* 0x0000000c00227c02 */ /* 0x002fe20008000f00 */
[----:B----4-:R-:W-:-:S05]  /*0430*/  MOV R37, UR13 ;  /* 0x0000000d00257c02 */ /* 0x010fca0008000f00 */
[----:B------:R-:W0:Y:S01]  /*0440*/  LDC.64 R24, c[0x0][0x448] ;  /* 0x00011200ff187b82 */ /* 0x000e220000000a00 */
[----:B-----5:R-:W-:Y:S01]  /*0450*/  STL.64 [R1+0x78], R18 ;  /* 0x0000781201007387 */ /* 0x020fe20000100a00 */
[----:B--2---:R-:W-:Y:S01]  /*0460*/  MOV R4, UR8 ;  /* 0x0000000800047c02 */ /* 0x004fe20008000f00 */
[----:B------:R-:W-:Y:S01]  /*0470*/  MOV R5, UR9 ;  /* 0x0000000900057c02 */ /* 0x000fe20008000f00 */
[----:B------:R-:W-:Y:S01]  /*0480*/  MOV R36, UR4 ;  /* 0x0000000400247c02 */ /* 0x000fe20008000f00 */
[----:B------:R-:W-:-:S03]  /*0490*/  MOV R39, UR5 ;  /* 0x0000000500277c02 */ /* 0x000fc60008000f00 */
[----:B------:R-:W1:Y:S01]  /*04a0*/  LDC.64 R26, c[0x0][0x458] ;  /* 0x00011600ff1a7b82 */ /* 0x000e620000000a00 */
[----:B------:R-:W-:Y:S01]  /*04b0*/  STL.64 [R1+0x80], R20 ;  /* 0x0000801401007387 */ /* 0x000fe20000100a00 */
[----:B------:R-:W-:Y:S02]  /*04c0*/  PRMT R4, R4, 0x5410, R5 ;  /* 0x0000541004047816 */ /* 0x000fe40000000005 */
[----:B------:R-:W-:Y:S01]  /*04d0*/  PRMT R5, R0, 0x5410, R35 ;  /* 0x0000541000057816 */ /* 0x000fe20000000023 */
[----:B------:R-:W-:-:S03]  /*04e0*/  MOV R0, R32 ;  /* 0x0000002000007202 */ /* 0x000fc60000000f00 */
[----:B------:R-:W2:Y:S01]  /*04f0*/  LDC.64 R28, c[0x0][0x390] ;  /* 0x0000e400ff1c7b82 */ /* 0x000ea20000000a00 */
[----:B---3--:R-:W-:Y:S04]  /*0500*/  STL.64 [R1+0x88], R22 ;  /* 0x0000881601007387 */ /* 0x008fe80000100a00 */
[----:B------:R3:W-:Y:S03]  /*0510*/  STL.64 [R1+0x70], R4 ;  /* 0x0000700401007387 */ /* 0x0007e60000100a00 */
[----:B------:R-:W4:Y:S01]  /*0520*/  LDC.64 R30, c[0x0][0x398] ;  /* 0x0000e600ff1e7b82 */ /* 0x000f220000000a00 */
[----:B0-----:R-:W-:Y:S07]  /*0530*/  STL.64 [R1+0x90], R24 ;  /* 0x0000901801007387 */ /* 0x001fee0000100a00 */
[----:B------:R-:W0:Y:S01]  /*0540*/  LDC.64 R6, c[0x0][0x3f8] ;  /* 0x0000fe00ff067b82 */ /* 0x000e220000000a00 */
[----:B-1----:R-:W-:Y:S01]  /*0550*/  STL.64 [R1+0xa0], R26 ;  /* 0x0000a01a01007387 */ /* 0x002fe20000100a00 */
[----:B---3--:R-:W-:-:S02]  /*0560*/  PRMT R4, R34, 0x5410, R37 ;  /* 0x0000541022047816 */ /* 0x008fc40000000025 */
[----:B------:R-:W-:-:S04]  /*0570*/  PRMT R5, R36, 0x5410, R39 ;  /* 0x0000541024057816 */ /* 0x000fc80000000027 */
[----:B------:R-:W1:Y:S01]  /*0580*/  LDC.64 R16, c[0x0][0x428] ;  /* 0x00010a00ff107b82 */ /* 0x000e620000000a00 */
[----:B--2---:R-:W-:Y:S04]  /*0590*/  STL.64 [R1+0xa8], R28 ;  /* 0x0000a81c01007387 */ /* 0x004fe80000100a00 */
[----:B------:R2:W-:Y:S04]  /*05a0*/  STL.64 [R1+0x98], R4 ;  /* 0x0000980401007387 */ /* 0x0005e80000100a00 */
[----:B----4-:R-:W-:Y:S04]  /*05b0*/  STL.64 [R1+0xb0], R30 ;  /* 0x0000b01e01007387 */ /* 0x010fe80000100a00 */
[----:B0-----:R0:W-:Y:S01]  /*05c0*/  STL.64 [R1+0x38], R6 ;  /* 0x0000380601007387 */ /* 0x0011e20000100a00 */
[----:B--2---:R-:W-:Y:S01]  /*05d0*/  MOV R5, R33 ;  /* 0x0000002100057202 */ /* 0x004fe20000000f00 */
[----:B------:R-:W-:-:S02]  /*05e0*/  MOV R4, R2 ;  /* 0x0000000200047202 */ /* 0x000fc40000000f00 */
[----:B-1----:R1:W-:Y:S01]  /*05f0*/  STL.64 [R1+0x68], R16 ;  /* 0x0000681001007387 */ /* 0x0023e20000100a00 */
[----:B0-----:R-:W-:Y:S01]  /*0600*/  MOV R7, R3 ;  /* 0x0000000300077202 */ /* 0x001fe20000000f00 */
[----:B-1----:R-:W-:-:S07]  /*0610*/  MOV R16, 0x630 ;  /* 0x0000063000107802 */ /* 0x002fce0000000f00 */
[----:B------:R-:W-:Y:S05]  /*0620*/  CALL.REL.NOINC `($jit_computeValues$_ZN23kb31_septic_extension_taSERKS_) ;  /* 0x000008f8006c7944 */ /* 0x000fea0003c00000 */
[----:B------:R-:W0:Y:S01]  /*0630*/  LDCU UR8, c[0x0][0x3e8] ;  /* 0x00007d00ff0877ac */ /* 0x000e220008000800 */
[C---:B------:R-:W-:Y:S02]  /*0640*/  IADD.64 R4, R2.reuse, 0xd4 ;  /* 0x000000d402047835 */ /* 0x040fe400078e0200 */
[----:B------:R-:W-:Y:S02]  /*0650*/  IADD.64 R6, R2, 0x1c ;  /* 0x0000001c02067835 */ /* 0x000fe400078e0200 */
[----:B------:R-:W0:Y:S01]  /*0660*/  LDCU UR4, c[0x0][0x3d8] ;  /* 0x00007b00ff0477ac */ /* 0x000e220008000800 */
[----:B------:R-:W-:Y:S01]  /*0670*/  MOV R16, 0x720 ;  /* 0x0000072000107802 */ /* 0x000fe20000000f00 */
[----:B------:R-:W-:Y:S02]  /*0680*/  MOV R0, R4 ;  /* 0x0000000400007202 */ /* 0x000fe40000000f00 */
[----:B------:R-:W-:Y:S01]  /*0690*/  MOV R4, R6 ;  /* 0x0000000600047202 */ /* 0x000fe20000000f00 */
[----:B------:R-:W1:Y:S01]  /*06a0*/  LDCU.64 UR10, c[0x0][0x358] ;  /* 0x00006b00ff0a77ac */ /* 0x000e620008000a00 */
[----:B0-----:R-:W-:-:S03]  /*06b0*/  UIADD3 UR8, UPT, UPT, UR8, -UR4, URZ ;  /* 0x8000000408087290 */ /* 0x001fc6000fffe0ff */
[----:B------:R-:W-:Y:S02]  /*06c0*/  UMOV UR4, 0x1 ;  /* 0x0000000100047882 */ /* 0x000fe40000000000 */
[----:B------:R-:W-:-:S04]  /*06d0*/  USHF.L.U32 UR4, UR4, UR8, URZ ;  /* 0x0000000804047299 */ /* 0x000fc800080006ff */
[----:B------:R-:W-:Y:S02]  /*06e0*/  USHF.R.S32.HI UR5, URZ, 0x1f, UR4 ;  /* 0x0000001fff057899 */ /* 0x000fe40008011404 */
[----:B------:R-:W-:-:S04]  /*06f0*/  MOV R8, UR4 ;  /* 0x0000000400087c02 */ /* 0x000fc80008000f00 */
[----:B-1----:R-:W-:-:S07]  /*0700*/  MOV R9, UR5 ;  /* 0x0000000500097c02 */ /* 0x002fce0008000f00 */
[----:B------:R-:W-:Y:S05]  /*0710*/  CALL.REL.NOINC `($jit_computeValues$_ZN23kb31_septic_extension_taSERKS_) ;  /* 0x000008f800307944 */ /* 0x000fea0003c00000 */
[----:B------:R-:W2:Y:S04]  /*0720*/  LDL.64 R12, [R1+0x68] ;  /* 0x00006800010c7983 */ /* 0x000ea80000100a00 */
[----:B------:R-:W3:Y:S01]  /*0730*/  LDL.64 R4, [R1+0x58] ;  /* 0x0000580001047983 */ /* 0x000ee20000100a00 */
[----:B------:R-:W0:Y:S01]  /*0740*/  S2UR UR7, SR_CTAID.X ;  /* 0x00000000000779c3 */ /* 0x000e220000002500 */
[----:B------:R-:W1:Y:S01]  /*0750*/  LDCU UR4, c[0x0][0x3e8] ;  /* 0x00007d00ff0477ac */ /* 0x000e620008000800 */
[----:B------:R-:W-:Y:S01]  /*0760*/  HFMA2 R3, -RZ, RZ, 0, 0 ;  /* 0x00000000ff037431 */ /* 0x000fe200000001ff */
[----:B------:R-:W0:Y:S01]  /*0770*/  S2R R0, SR_TID.X ;  /* 0x0000000000007919 */ /* 0x000e220000002100 */
[----:B------:R-:W-:Y:S01]  /*0780*/  UMOV UR9, 0x1 ;  /* 0x0000000100097882 */ /* 0x000fe20000000000 */
[----:B------:R4:W-:Y:S03]  /*0790*/  STL.64 [R1+0x120], R8 ;  /* 0x0001200801007387 */ /* 0x0009e60000100a00 */
[----:B------:R-:W0:Y:S01]  /*07a0*/  LDC R2, c[0x0][0x360] ;  /* 0x0000d800ff027b82 */ /* 0x000e220000000800 */
[----:B-1----:R-:W-:-:S04]  /*07b0*/  USHF.L.U32 UR4, UR9, UR4, URZ ;  /* 0x0000000409047299 */ /* 0x002fc800080006ff */
[----:B------:R-:W-:Y:S01]  /*07c0*/  USHF.R.S32.HI UR5, URZ, 0x1f, UR4 ;  /* 0x0000001fff057899 */ /* 0x000fe20008011404 */
[----:B0-----:R-:W-:-:S05]  /*07d0*/  IMAD R2, R2, UR7, R0 ;  /* 0x0000000702027c24 */ /* 0x001fca000f8e0200 */
[C---:B------:R-:W-:Y:S02]  /*07e0*/  IADD.64 R66, R2.reuse, R8 ;  /* 0x0000000802427235 */ /* 0x040fe400078e0200 */
[----:B----4-:R-:W-:Y:S01]  /*07f0*/  MOV R8, UR4 ;  /* 0x0000000400087c02 */ /* 0x010fe20008000f00 */
[----:B------:R-:W-:Y:S01]  /*0800*/  MOV R9, UR5 ;  /* 0x0000000500097c02 */ /* 0x000fe20008000f00 */
[----:B------:R0:W-:Y:S04]  /*0810*/  STL.64 [R1+0x128], R2 ;  /* 0x0001280201007387 */ /* 0x0001e80000100a00 */
[----:B------:R1:W-:Y:S01]  /*0820*/  STL.64 [R1+0x130], R8 ;  /* 0x0001300801007387 */ /* 0x0003e20000100a00 */
[----:B--2---:R-:W-:Y:S02]  /*0830*/  IADD.64 R6, R2, R12 ;  /* 0x0000000c02067235 */ /* 0x004fe400078e0200 */
[----:B------:R-:W-:-:S02]  /*0840*/  IMAD R14, R13, 0x14, RZ ;  /* 0x000000140d0e7824 */ /* 0x000fc400078e02ff */
[C---:B------:R-:W-:Y:S01]  /*0850*/  IMAD R0, R13.reuse, 0x18, RZ ;  /* 0x000000180d007824 */ /* 0x040fe200078e02ff */
[C---:B---3--:R-:W-:Y:S01]  /*0860*/  LEA R4, P0, R6.reuse, R4, 0x2 ;  /* 0x0000000406047211 */ /* 0x048fe200078010ff */
[C---:B------:R-:W-:Y:S02]  /*0870*/  IMAD R11, R13.reuse, 0xc, RZ ;  /* 0x0000000c0d0b7824 */ /* 0x040fe400078e02ff */
[C---:B------:R-:W-:Y:S01]  /*0880*/  IMAD R16, R13.reuse, 0x1c, RZ ;  /* 0x0000001c0d107824 */ /* 0x040fe200078e02ff */
[----:B------:R-:W-:Y:S01]  /*0890*/  LEA.HI.X R5, R6, R5, R7, 0x2, P0 ;  /* 0x0000000506057211 */ /* 0x000fe200000f1407 */
[C---:B0-----:R-:W-:Y:S02]  /*08a0*/  IMAD R3, R13.reuse, 0x24, RZ ;  /* 0x000000240d037824 */ /* 0x041fe400078e02ff */
[----:B------:R-:W-:Y:S02]  /*08b0*/  IMAD R33, R13, 0x48, RZ ;  /* 0x000000480d217824 */ /* 0x000fe400078e02ff */
[----:B------:R-:W-:-:S04]  /*08c0*/  IMAD.WIDE.U32 R18, R12, 0x14, R4 ;  /* 0x000000140c127825 */ /* 0x000fc800078e0004 */
[C-C-:B------:R-:W-:Y:S01]  /*08d0*/  IMAD.WIDE.U32 R20, R12.reuse, 0x18, R4.reuse ;  /* 0x000000180c147825 */ /* 0x140fe200078e0004 */
[----:B------:R-:W-:Y:S01]  /*08e0*/  IADD3 R15, PT, PT, R19, R14, RZ ;  /* 0x0000000e130f7210 */ /* 0x000fe20007ffe0ff */
[----:B------:R-:W-:Y:S02]  /*08f0*/  MOV R14, R18 ;  /* 0x00000012000e7202 */ /* 0x000fe40000000f00 */
[C-C-:B------:R-:W-:Y:S01]  /*0900*/  IMAD.WIDE.U32 R6, R12.reuse, 0xc, R4.reuse ;  /* 0x0000000c0c067825 */ /* 0x140fe200078e0004 */
[----:B------:R-:W-:Y:S01]  /*0910*/  IADD3 R25, PT, PT, R21, R0, RZ ;  /* 0x0000000015197210 */ /* 0x000fe20007ffe0ff */
[----:B------:R-:W-:Y:S02]  /*0920*/  MOV R24, R20 ;  /* 0x0000001400187202 */ /* 0x000fe40000000f00 */
[C-C-:B------:R-:W-:Y:S01]  /*0930*/  IMAD.WIDE.U32 R22, R12.reuse, 0x1c, R4.reuse ;  /* 0x0000001c0c167825 */ /* 0x140fe200078e0004 */
[----:B------:R-:W-:Y:S01]  /*0940*/  IADD3 R65, PT, PT, R7, R11, RZ ;  /* 0x0000000b07417210 */ /* 0x000fe20007ffe0ff */
[----:B------:R-:W-:Y:S01]  /*0950*/  MOV R64, R6 ;  /* 0x0000000600407202 */ /* 0x000fe20000000f00 */
[----:B------:R0:W-:Y:S01]  /*0960*/  STL.64 [R1+0x1b0], R24 ;  /* 0x0001b01801007387 */ /* 0x0001e20000100a00 */
[----:B------:R-:W-:Y:S01]  /*0970*/  IMAD R18, R13, 0x28, RZ ;  /* 0x000000280d127824 */ /* 0x000fe200078e02ff */
[----:B------:R-:W-:Y:S01]  /*0980*/  IADD3 R17, PT, PT, R23, R16, RZ ;  /* 0x0000001017117210 */ /* 0x000fe20007ffe0ff */
[----:B-1----:R-:W-:Y:S01]  /*0990*/  IMAD.WIDE.U32 R8, R12, 0x28, R4 ;  /* 0x000000280c087825 */ /* 0x002fe200078e0004 */
[----:B------:R-:W-:-:S03]  /*09a0*/  MOV R16, R22 ;  /* 0x0000001600107202 */ /* 0x000fc60000000f00 */
[----:B------:R-:W-:Y:S01]  /*09b0*/  IMAD R20, R13, 0x2c, RZ ;  /* 0x0000002c0d147824 */ /* 0x000fe200078e02ff */
[----:B------:R-:W-:Y:S01]  /*09c0*/  IADD3 R19, PT, PT, R9, R18, RZ ;  /* 0x0000001209137210 */ /* 0x000fe20007ffe0ff */
[----:B------:R-:W-:Y:S01]  /*09d0*/  IMAD R0, R13, 0x34, RZ ;  /* 0x000000340d007824 */ /* 0x000fe200078e02ff */
[----:B------:R-:W-:Y:S01]  /*09e0*/  MOV R18, R8 ;  /* 0x0000000800127202 */ /* 0x000fe20000000f00 */
[----:B------:R-:W-:-:S04]  /*09f0*/  IMAD.WIDE.U32 R6, R12, 0x24, R4 ;  /* 0x000000240c067825 */ /* 0x000fc800078e0004 */
[C-C-:B------:R-:W-:Y:S01]  /*0a00*/  IMAD.WIDE.U32 R10, R12.reuse, 0x2c, R4.reuse ;  /* 0x0000002c0c0a7825 */ /* 0x140fe200078e0004 */
[----:B------:R-:W-:Y:S01]  /*0a10*/  IADD3 R31, PT, PT, R7, R3, RZ ;  /* 0x00000003071f7210 */ /* 0x000fe20007ffe0ff */
[----:B------:R-:W-:Y:S02]  /*0a20*/  MOV R30, R6 ;  /* 0x00000006001e7202 */ /* 0x000fe40000000f00 */
[C-C-:B------:R-:W-:Y:S01]  /*0a30*/  IMAD.WIDE.U32 R26, R12.reuse, 0x34, R4.reuse ;  /* 0x000000340c1a7825 */ /* 0x140fe200078e0004 */
[----:B------:R-:W-:Y:S01]  /*0a40*/  IADD3 R21, PT, PT, R11, R20, RZ ;  /* 0x000000140b157210 */ /* 0x000fe20007ffe0ff */
[----:B------:R-:W-:Y:S01]  /*0a50*/  MOV R20, R10 ;  /* 0x0000000a00147202 */ /* 0x000fe20000000f00 */
[----:B------:R-:W-:Y:S01]  /*0a60*/  STL.64 [R1+0x1b8], R30 ;  /* 0x0001b81e01007387 */ /* 0x000fe20000100a00 */
[----:B------:R-:W-:Y:S01]  /*0a70*/  IMAD R22, R13, 0x30, RZ ;  /* 0x000000300d167824 */ /* 0x000fe200078e02ff */
[----:B------:R-:W-:Y:S01]  /*0a80*/  IADD3 R29, PT, PT, R27, R0, RZ ;  /* 0x000000001b1d7210 */ /* 0x000fe20007ffe0ff */
[----:B0-----:R-:W-:Y:S01]  /*0a90*/  IMAD.WIDE.U32 R24, R12, 0x30, R4 ;  /* 0x000000300c187825 */ /* 0x001fe200078e0004 */
[----:B------:R-:W-:-:S03]  /*0aa0*/  MOV R28, R26 ;  /* 0x0000001a001c7202 */ /* 0x000fc60000000f00 */
[----:B------:R-:W-:Y:S01]  /*0ab0*/  IMAD R11, R13, 0x3c, RZ ;  /* 0x0000003c0d0b7824 */ /* 0x000fe200078e02ff */
[----:B------:R-:W-:Y:S01]  /*0ac0*/  IADD3 R23, PT, PT, R25, R22, RZ ;  /* 0x0000001619177210 */ /* 0x000fe20007ffe0ff */
[C-C-:B------:R-:W-:Y:S01]  /*0ad0*/  IMAD.WIDE.U32 R6, R12.reuse, 0x3c, R4.reuse ;  /* 0x0000003c0c067825 */ /* 0x140fe200078e0004 */
[----:B------:R-:W-:Y:S01]  /*0ae0*/  MOV R22, R24 ;  /* 0x0000001800167202 */ /* 0x000fe20000000f00 */
[----:B------:R0:W-:Y:S02]  /*0af0*/  STL.64 [R1+0x1c0], R28 ;  /* 0x0001c01c01007387 */ /* 0x0001e40000100a00 */
[C-C-:B------:R-:W-:Y:S01]  /*0b00*/  IMAD.WIDE.U32 R8, R12.reuse, 0x48, R4.reuse ;  /* 0x000000480c087825 */ /* 0x140fe200078e0004 */
[----:B------:R-:W-:Y:S01]  /*0b10*/  IADD3 R39, PT, PT, R7, R11, RZ ;  /* 0x0000000b07277210 */ /* 0x000fe20007ffe0ff */
[----:B------:R-:W-:Y:S02]  /*0b20*/  MOV R38, R6 ;  /* 0x0000000600267202 */ /* 0x000fe40000000f00 */
[----:B------:R-:W-:Y:S01]  /*0b30*/  IMAD R3, R13, 0x38, RZ ;  /* 0x000000380d037824 */ /* 0x000fe200078e02ff */
[----:B------:R-:W-:Y:S01]  /*0b40*/  IADD3 R37, PT, PT, R9, R33, RZ ;  /* 0x0000002109257210 */ /* 0x000fe20007ffe0ff */
[----:B------:R-:W-:Y:S01]  /*0b50*/  IMAD R35, R13, 0x4c, RZ ;  /* 0x0000004c0d237824 */ /* 0x000fe200078e02ff */
[----:B------:R-:W-:Y:S01]  /*0b60*/  MOV R36, R8 ;  /* 0x0000000800247202 */ /* 0x000fe20000000f00 */
[C-C-:B------:R-:W-:Y:S01]  /*0b70*/  IMAD.WIDE.U32 R24, R12.reuse, 0x38, R4.reuse ;  /* 0x000000380c187825 */ /* 0x140fe200078e0004 */
[----:B------:R1:W-:Y:S03]  /*0b80*/  STL.64 [R1+0x1c8], R38 ;  /* 0x0001c82601007387 */ /* 0x0003e60000100a00 */
[C-C-:B0-----:R-:W-:Y:S01]  /*0b90*/  IMAD.WIDE.U32 R28, R12.reuse, 0x4c, R4.reuse ;  /* 0x0000004c0c1c7825 */ /* 0x141fe200078e0004 */
[----:B------:R-:W-:Y:S01]  /*0ba0*/  IADD3 R25, PT, PT, R25, R3, RZ ;  /* 0x0000000319197210 */ /* 0x000fe20007ffe0ff */
[----:B------:R0:W-:Y:S02]  /*0bb0*/  STL.64 [R1+0x1d0], R36 ;  /* 0x0001d02401007387 */ /* 0x0001e40000100a00 */
[----:B------:R-:W-:Y:S01]  /*0bc0*/  IMAD R31, R13, 0x44, RZ ;  /* 0x000000440d1f7824 */ /* 0x000fe200078e02ff */
[----:B------:R-:W-:Y:S01]  /*0bd0*/  IADD3 R29, PT, PT, R29, R35, RZ ;  /* 0x000000231d1d7210 */ /* 0x000fe20007ffe0ff */
[----:B------:R-:W-:Y:S01]  /*0be0*/  IMAD.WIDE.U32 R26, R12, 0x44, R4 ;  /* 0x000000440c1a7825 */ /* 0x000fe200078e0004 */
[----:B------:R-:W-:Y:S03]  /*0bf0*/  STL [R1+0x590], R25 ;  /* 0x0005901901007387 */ /* 0x000fe60000100800 */
[----:B------:R-:W-:Y:S01]  /*0c00*/  IMAD R3, R13, 0x50, RZ ;  /* 0x000000500d037824 */ /* 0x000fe200078e02ff */
[----:B------:R-:W-:Y:S01]  /*0c10*/  IADD3 R27, PT, PT, R27, R31, RZ ;  /* 0x0000001f1b1b7210 */ /* 0x000fe20007ffe0ff */
[----:B-1----:R-:W-:-:S02]  /*0c20*/  IMAD R39, R13, 0x5c, RZ ;  /* 0x0000005c0d277824 */ /* 0x002fc400078e02ff */
        /* <DEDUP_REMOVED lines=10> */
[C-C-:B------:R-:W-:Y:S01]  /*0cd0*/  IMAD.WIDE.U32 R34, R12.reuse, 0x60, R4.reuse ;  /* 0x000000600c227825 */ /* 0x140fe200078e0004 */
[----:B------:R-:W-:Y:S02]  /*0ce0*/  IADD3 R33, PT, PT, R33, R39, RZ ;  /* 0x0000002721217210 */ /* 0x000fe40007ffe0ff */
[----:B------:R0:W-:Y:S01]  /*0cf0*/  STL.64 [R1+0x1e0], R42 ;  /* 0x0001e02a01007387 */ /* 0x0001e20000100a00 */
[----:B------:R-:W-:Y:S01]  /*0d00*/  IMAD R11, R13, 0x54, RZ ;  /* 0x000000540d0b7824 */ /* 0x000fe200078e02ff */
[----:B------:R-:W-:Y:S01]  /*0d10*/  IADD3 R35, PT, PT, R35, R41, RZ ;  /* 0x0000002923237210 */ /* 0x000fe20007ffe0ff */
[----:B------:R-:W-:-:S04]  /*0d20*/  IMAD.WIDE.U32 R30, R12, 0x54, R4 ;  /* 0x000000540c1e7825 */ /* 0x000fc800078e0004 */
[----:B------:R-:W-:Y:S01]  /*0d30*/  IMAD R7, R13, 0x68, RZ ;  /* 0x000000680d077824 */ /* 0x000fe200078e02ff */
[----:B------:R-:W-:Y:S01]  /*0d40*/  IADD3 R31, PT, PT, R31, R11, RZ ;  /* 0x0000000b1f1f7210 */ /* 0x000fe20007ffe0ff */
[----:B------:R-:W-:Y:S02]  /*0d50*/  IMAD R9, R13, 0x6c, RZ ;  /* 0x0000006c0d097824 */ /* 0x000fe400078e02ff */
[----:B------:R-:W-:-:S04]  /*0d60*/  IMAD.WIDE.U32 R38, R12, 0x68, R4 ;  /* 0x000000680c267825 */ /* 0x000fc800078e0004 */
[----:B------:R-:W-:Y:S01]  /*0d70*/  IMAD.WIDE.U32 R40, R12, 0x6c, R4 ;  /* 0x0000006c0c287825 */ /* 0x000fe200078e0004 */
[----:B------:R-:W-:-:S03]  /*0d80*/  IADD3 R39, PT, PT, R39, R7, RZ ;  /* 0x0000000727277210 */ /* 0x000fc60007ffe0ff */
[----:B------:R-:W-:Y:S01]  /*0d90*/  IMAD R3, R13, 0x64, RZ ;  /* 0x000000640d037824 */ /* 0x000fe200078e02ff */
[----:B------:R-:W-:Y:S01]  /*0da0*/  IADD3 R41, PT, PT, R41, R9, RZ ;  /* 0x0000000929297210 */ /* 0x000fe20007ffe0ff */
[C---:B------:R-:W-:Y:S02]  /*0db0*/  IMAD R11, R13.reuse, 0x70, RZ ;  /* 0x000000700d0b7824 */ /* 0x040fe400078e02ff */
[----:B------:R-:W-:Y:S02]  /*0dc0*/  IMAD R47, R13, 0x74, RZ ;  /* 0x000000740d2f7824 */ /* 0x000fe400078e02ff */
[----:B------:R-:W-:-:S04]  /*0dd0*/  IMAD.WIDE.U32 R36, R12, 0x64, R4 ;  /* 0x000000640c247825 */ /* 0x000fc800078e0004 */
[----:B0-----:R-:W-:Y:S01]  /*0de0*/  IMAD.WIDE.U32 R42, R12, 0x70, R4 ;  /* 0x000000700c2a7825 */ /* 0x001fe200078e0004 */
[----:B------:R-:W-:-:S03]  /*0df0*/  IADD3 R37, PT, PT, R37, R3, RZ ;  /* 0x0000000325257210 */ /* 0x000fc60007ffe0ff */
[----:B------:R-:W-:Y:S01]  /*0e00*/  IMAD.WIDE.U32 R44, R12, 0x74, R4 ;  /* 0x000000740c2c7825 */ /* 0x000fe200078e0004 */
[----:B------:R-:W-:-:S03]  /*0e10*/  IADD3 R43, PT, PT, R43, R11, RZ ;  /* 0x0000000b2b2b7210 */ /* 0x000fc60007ffe0ff */
[----:B------:R-:W-:Y:S01]  /*0e20*/  IMAD R53, R13, 0x84, RZ ;  /* 0x000000840d357824 */ /* 0x000fe200078e02ff */
[----:B------:R-:W-:Y:S01]  /*0e30*/  IADD3 R45, PT, PT, R45, R47, RZ ;  /* 0x0000002f2d2d7210 */ /* 0x000fe20007ffe0ff */
[----:B------:R-:W-:Y:S02]  /*0e40*/  IMAD R57, R13, 0x8c, RZ ;  /* 0x0000008c0d397824 */ /* 0x000fe400078e02ff */
[----:B------:R-:W-:-:S04]  /*0e50*/  IMAD.WIDE.U32 R6, R12, 0x84, R4 ;  /* 0x000000840c067825 */ /* 0x000fc800078e0004 */
        /* <DEDUP_REMOVED lines=8> */
[----:B------:R-:W-:Y:S03]  /*0ee0*/  STL.64 [R1+0x1f0], R60 ;  /* 0x0001f03c01007387 */ /* 0x000fe60000100a00 */
[C-C-:B------:R-:W-:Y:S01]  /*0ef0*/  IMAD.WIDE.U32 R48, R12.reuse, 0x7c, R4.reuse ;  /* 0x0000007c0c307825 */ /* 0x140fe200078e0004 */
[----:B------:R-:W-:Y:S01]  /*0f00*/  IADD3 R47, PT, PT, R47, R3, RZ ;  /* 0x000000032f2f7210 */ /* 0x000fe20007ffe0ff */
[----:B------:R0:W-:Y:S02]  /*0f10*/  STL.64 [R1+0x208], R58 ;  /* 0x0002083a01007387 */ /* 0x0001e40000100a00 */
[----:B------:R-:W-:Y:S01]  /*0f20*/  IMAD R55, R13, 0x88, RZ ;  /* 0x000000880d377824 */ /* 0x000fe200078e02ff */
[----:B------:R-:W-:Y:S01]  /*0f30*/  IADD3 R49, PT, PT, R49, R11, RZ ;  /* 0x0000000b31317210 */ /* 0x000fe20007ffe0ff */
[----:B------:R-:W-:-:S04]  /*0f40*/  IMAD.WIDE.U32 R50, R12, 0x88, R4 ;  /* 0x000000880c327825 */ /* 0x000fc800078e0004 */
[----:B------:R-:W-:Y:S01]  /*0f50*/  IMAD R3, R13, 0x90, RZ ;  /* 0x000000900d037824 */ /* 0x000fe200078e02ff */
[----:B------:R-:W-:Y:S01]  /*0f60*/  IADD3 R51, PT, PT, R51, R55, RZ ;  /* 0x0000003733337210 */ /* 0x000fe20007ffe0ff */
[C---:B------:R-:W-:Y:S02]  /*0f70*/  IMAD R57, R13.reuse, 0x94, RZ ;  /* 0x000000940d397824 */ /* 0x040fe400078e02ff */
        /* <DEDUP_REMOVED lines=11> */
[----:B------:R-:W-:Y:S01]  /*1030*/  IADD3 R79, PT, PT, R11, R59, RZ ;  /* 0x0000003b0b4f7210 */ /* 0x000fe20007ffe0ff */
[----:B------:R-:W-:Y:S01]  /*1040*/  MOV R78, R10 ;  /* 0x0000000a004e7202 */ /* 0x000fe20000000f00 */
[----:B------:R-:W-:Y:S01]  /*1050*/  STL.64 [R1+0x240], R80 ;  /* 0x0002405001007387 */ /* 0x000fe20000100a00 */
[----:B------:R-:W-:Y:S01]  /*1060*/  IMAD R63, R13, 0xa0, RZ ;  /* 0x000000a00d3f7824 */ /* 0x000fe200078e02ff */
[----:B------:R-:W-:Y:S01]  /*1070*/  IADD3 R77, PT, PT, R53, R61, RZ ;  /* 0x0000003d354d7210 */ /* 0x000fe20007ffe0ff */
[----:B------:R-:W-:Y:S01]  /*1080*/  MOV R76, R52 ;  /* 0x00000034004c7202 */ /* 0x000fe20000000f00 */
[----:B------:R-:W-:Y:S01]  /*1090*/  IMAD.WIDE.U32 R54, R12, 0xa0, R4 ;  /* 0x000000a00c367825 */ /* 0x000fe200078e0004 */
[----:B------:R-:W-:Y:S03]  /*10a0*/  STL.64 [R1+0x238], R78 ;  /* 0x0002384e01007387 */ /* 0x000fe60000100a00 */
[----:B------:R-:W-:Y:S01]  /*10b0*/  IMAD R3, R13, 0xa4, RZ ;  /* 0x000000a40d037824 */ /* 0x000fe200078e02ff */
[----:B------:R-:W-:Y:S01]  /*10c0*/  IADD3 R75, PT, PT, R55, R63, RZ ;  /* 0x0000003f374b7210 */ /* 0x000fe20007ffe0ff */
[C---:B------:R-:W-:Y:S01]  /*10d0*/  IMAD R57, R13.reuse, 0xa8, RZ ;  /* 0x000000a80d397824 */ /* 0x040fe200078e02ff */
[----:B------:R-:W-:Y:S01]  /*10e0*/  MOV R74, R54 ;  /* 0x00000036004a7202 */ /* 0x000fe20000000f00 */
[C---:B------:R-:W-:Y:S01]  /*10f0*/  IMAD R59, R13.reuse, 0xac, RZ ;  /* 0x000000ac0d3b7824 */ /* 0x040fe200078e02ff */
[----:B------:R-:W-:Y:S01]  /*1100*/  STL.64 [R1+0x230], R76 ;  /* 0x0002304c01007387 */ /* 0x000fe20000100a00 */
[----:B------:R-:W-:-:S02]  /*1110*/  IMAD R61, R13, 0xb0, RZ ;  /* 0x000000b00d3d7824 */ /* 0x000fc400078e02ff */
[C-C-:B------:R-:W-:Y:S01]  /*1120*/  IMAD.WIDE.U32 R6, R12.reuse, 0xa4, R4.reuse ;  /* 0x000000a40c067825 */ /* 0x140fe200078e0004 */
[----:B------:R-:W-:Y:S03]  /*1130*/  STL.64 [R1+0x228], R74 ;  /* 0x0002284a01007387 */ /* 0x000fe60000100a00 */
        /* <DEDUP_REMOVED lines=13> */
[C-C-:B------:R-:W-:Y:S01]  /*1210*/  IMAD.WIDE.U32 R54, R12.reuse, 0xb4, R4.reuse ;  /* 0x000000b40c367825 */ /* 0x140fe200078e0004 */
[----:B------:R-:W-:Y:S03]  /*1220*/  STL.64 [R1+0x1f8], R68 ;  /* 0x0001f84401007387 */ /* 0x000fe60000100a00 */
[----:B------:R-:W-:Y:S01]  /*1230*/  IMAD R7, R13, 0xbc, RZ ;  /* 0x000000bc0d077824 */ /* 0x000fe200078e02ff */
[----:B------:R-:W-:Y:S01]  /*1240*/  IADD3 R55, PT, PT, R55, R63, RZ ;  /* 0x0000003f37377210 */ /* 0x000fe20007ffe0ff */
[----:B------:R-:W-:Y:S01]  /*1250*/  IMAD R9, R13, 0xc0, RZ ;  /* 0x000000c00d097824 */ /* 0x000fe200078e02ff */
[----:B------:R0:W-:Y:S01]  /*1260*/  STL.64 [R1+0x568], R52 ;  /* 0x0005683401007387 */ /* 0x0001e20000100a00 */
[----:B------:R-:W-:-:S03]  /*1270*/  IMAD.WIDE.U32 R58, R12, 0xbc, R4 ;  /* 0x000000bc0c3a7825 */ /* 0x000fc600078e0004 */
[----:B------:R1:W-:Y:S01]  /*1280*/  STL.64 [R1+0x570], R54 ;  /* 0x0005703601007387 */ /* 0x0003e20000100a00 */
[----:B------:R-:W-:Y:S01]  /*1290*/  IMAD.WIDE.U32 R60, R12, 0xc0, R4 ;  /* 0x000000c00c3c7825 */ /* 0x000fe200078e0004 */
[----:B------:R-:W-:-:S03]  /*12a0*/  IADD3 R59, PT, PT, R59, R7, RZ ;  /* 0x000000073b3b7210 */ /* 0x000fc60007ffe0ff */
[----:B------:R-:W-:Y:S01]  /*12b0*/  IMAD R11, R13, 0xc4, RZ ;  /* 0x000000c40d0b7824 */ /* 0x000fe200078e02ff */
[----:B------:R-:W-:Y:S01]  /*12c0*/  IADD3 R61, PT, PT, R61, R9, RZ ;  /* 0x000000093d3d7210 */ /* 0x000fe20007ffe0ff */
[C-C-:B------:R-:W-:Y:S01]  /*12d0*/  IMAD.WIDE.U32 R62, R12.reuse, 0xc4, R4.reuse ;  /* 0x000000c40c3e7825 */ /* 0x140fe200078e0004 */
[----:B0-----:R-:W-:Y:S02]  /*12e0*/  MOV.64 R52, R66 ;  /* 0x0000004200347202 */ /* 0x001fe40000010f00 */
[----:B------:R-:W-:Y:S01]  /*12f0*/  STL [R1+0x58c], R60 ;  /* 0x00058c3c01007387 */ /* 0x000fe20000100800 */
[----:B------:R-:W-:Y:S01]  /*1300*/  IMAD R7, R13, 0xd0, RZ ;  /* 0x000000d00d077824 */ /* 0x000fe200078e02ff */
[----:B------:R-:W-:Y:S01]  /*1310*/  IADD3 R63, PT, PT, R63, R11, RZ ;  /* 0x0000000b3f3f7210 */ /* 0x000fe20007ffe0ff */
[----:B------:R-:W-:Y:S01]  /*1320*/  IMAD R9, R13, 0xd4, RZ ;  /* 0x000000d40d097824 */ /* 0x000fe200078e02ff */
[----:B-1----:R-:W-:Y:S02]  /*1330*/  MOV.64 R54, R64 ;  /* 0x0000004000367202 */ /* 0x002fe40000010f00 */
[----:B------:R-:W-:-:S04]  /*1340*/  IMAD.WIDE.U32 R68, R12, 0xd0, R4 ;  /* 0x000000d00c447825 */ /* 0x000fc800078e0004 */
[----:B------:R-:W-:Y:S01]  /*1350*/  IMAD R129, R13, 0x13c, RZ ;  /* 0x0000013c0d817824 */ /* 0x000fe200078e02ff */
[----:B------:R-:W-:Y:S01]  /*1360*/  IADD3 R69, PT, PT, R69, R7, RZ ;  /* 0x0000000745457210 */ /* 0x000fe20007ffe0ff */
[----:B------:R-:W-:-:S04]  /*1370*/  IMAD.WIDE.U32 R70, R12, 0xd4, R4 ;  /* 0x000000d40c467825 */ /* 0x000fc800078e0004 */
[----:B------:R-:W-:Y:S01]  /*1380*/  IMAD R87, R13, 0xf0, RZ ;  /* 0x000000f00d577824 */ /* 0x000fe200078e02ff */
[----:B------:R-:W-:Y:S01]  /*1390*/  IADD3 R71, PT, PT, R71, R9, RZ ;  /* 0x0000000947477210 */ /* 0x000fe20007ffe0ff */
[C---:B------:R-:W-:Y:S02]  /*13a0*/  IMAD R11, R13.reuse, 0xd8, RZ ;  /* 0x000000d80d0b7824 */ /* 0x040fe400078e02ff */
[C---:B------:R-:W-:Y:S02]  /*13b0*/  IMAD R97, R13.reuse, 0x108, RZ ;  /* 0x000001080d617824 */ /* 0x040fe400078e02ff */
[C---:B------:R-:W-:Y:S02]  /*13c0*/  IMAD R111, R13.reuse, 0x120, RZ ;  /* 0x000001200d6f7824 */ /* 0x040fe400078e02ff */
[C---:B------:R-:W-:Y:S02]  /*13d0*/  IMAD R113, R13.reuse, 0x124, RZ ;  /* 0x000001240d717824 */ /* 0x040fe400078e02ff */
[----:B------:R-:W-:-:S02]  /*13e0*/  IMAD R115, R13, 0x128, RZ ;  /* 0x000001280d737824 */ /* 0x000fc400078e02ff */
[C---:B------:R-:W-:Y:S02]  /*13f0*/  IMAD R117, R13.reuse, 0x12c, RZ ;  /* 0x0000012c0d757824 */ /* 0x040fe400078e02ff */
        /* <DEDUP_REMOVED lines=11> */
[C---:B------:R-:W-:Y:S01]  /*14b0*/  IMAD R205, R13.reuse, 0x1e0, RZ ;  /* 0x000001e00dcd7824 */ /* 0x040fe200078e02ff */
[C---:B------:R-:W-:Y:S01]  /*14c0*/  LEA R250, P0, R12.reuse, R4, 0x2 ;  /* 0x000000040cfa7211 */ /* 0x040fe200078010ff */
[C-C-:B------:R-:W-:Y:S01]  /*14d0*/  IMAD.WIDE.U32 R72, R12.reuse, 0xd8, R4.reuse ;  /* 0x000000d80c487825 */ /* 0x140fe200078e0004 */
[----:B------:R-:W-:Y:S03]  /*14e0*/  STL.64 [R1+0x108], RZ ;  /* 0x000108ff01007387 */ /* 0x000fe60000100a00 */
[----:B------:R-:W-:Y:S01]  /*14f0*/  IMAD R7, R13, 0xe4, RZ ;  /* 0x000000e40d077824 */ /* 0x000fe200078e02ff */
[----:B------:R-:W-:Y:S01]  /*1500*/  IADD3 R73, PT, PT, R73, R11, RZ ;  /* 0x0000000b49497210 */ /* 0x000fe20007ffe0ff */
[----:B------:R-:W-:Y:S01]  /*1510*/  IMAD R9, R13, 0xe8, RZ ;  /* 0x000000e80d097824 */ /* 0x000fe200078e02ff */
[----:B------:R-:W-:Y:S01]  /*1520*/  STL.64 [R1+0x110], RZ ;  /* 0x000110ff01007387 */ /* 0x000fe20000100a00 */
[----:B------:R-:W-:-:S03]  /*1530*/  IMAD.WIDE.U32 R78, R12, 0xe4, R4 ;  /* 0x000000e40c4e7825 */ /* 0x000fc600078e0004 */
[----:B------:R-:W-:Y:S01]  /*1540*/  STL.64 [R1+0x118], RZ ;  /* 0x000118ff01007387 */ /* 0x000fe20000100a00 */
[C-C-:B------:R-:W-:Y:S01]  /*1550*/  IMAD.WIDE.U32 R80, R12.reuse, 0xe8, R4.reuse ;  /* 0x000000e80c507825 */ /* 0x140fe200078e0004 */
[----:B------:R-:W-:Y:S02]  /*1560*/  IADD3 R79, PT, PT, R79, R7, RZ ;  /* 0x000000074f4f7210 */ /* 0x000fe40007ffe0ff */
[----:B------:R-:W-:Y:S01]  /*1570*/  STL [R1+0x588], R61 ;  /* 0x0005883d01007387 */ /* 0x000fe20000100800 */
[----:B------:R-:W-:Y:S01]  /*1580*/  IMAD R11, R13, 0xec, RZ ;  /* 0x000000ec0d0b7824 */ /* 0x000fe200078e02ff */
[----:B------:R-:W-:Y:S01]  /*1590*/  IADD3 R81, PT, PT, R81, R9, RZ ;  /* 0x0000000951517210 */ /* 0x000fe20007ffe0ff */
[----:B------:R-:W-:Y:S01]  /*15a0*/  IMAD.WIDE.U32 R82, R12, 0xec, R4 ;  /* 0x000000ec0c527825 */ /* 0x000fe200078e0004 */
[----:B------:R-:W-:Y:S03]  /*15b0*/  STL.64 [R1+0x580], R58 ;  /* 0x0005803a01007387 */ /* 0x000fe60000100a00 */
[----:B------:R-:W-:Y:S01]  /*15c0*/  IMAD R7, R13, 0xf8, RZ ;  /* 0x000000f80d077824 */ /* 0x000fe200078e02ff */
[----:B------:R-:W-:Y:S01]  /*15d0*/  IADD3 R83, PT, PT, R83, R11, RZ ;  /* 0x0000000b53537210 */ /* 0x000fe20007ffe0ff */
[----:B------:R-:W-:-:S02]  /*15e0*/  IMAD R9, R13, 0xfc, RZ ;  /* 0x000000fc0d097824 */ /* 0x000fc400078e02ff */
[----:B------:R-:W-:-:S04]  /*15f0*/  IMAD.WIDE.U32 R88, R12, 0xf8, R4 ;  /* 0x000000f80c587825 */ /* 0x000fc800078e0004 */
[----:B------:R-:W-:Y:S01]  /*1600*/  IMAD.WIDE.U32 R90, R12, 0xfc, R4 ;  /* 0x000000fc0c5a7825 */ /* 0x000fe200078e0004 */
[----:B------:R-:W-:-:S03]  /*1610*/  IADD3 R89, PT, PT, R89, R7, RZ ;  /* 0x0000000759597210 */ /* 0x000fc60007ffe0ff */
[----:B------:R-:W-:Y:S01]  /*1620*/  IMAD R11, R13, 0x104, RZ ;  /* 0x000001040d0b7824 */ /* 0x000fe200078e02ff */
[----:B------:R-:W-:Y:S01]  /*1630*/  IADD3 R91, PT, PT, R91, R9, RZ ;  /* 0x000000095b5b7210 */ /* 0x000fe20007ffe0ff */
[----:B------:R-:W-:-:S04]  /*1640*/  IMAD.WIDE.U32 R92, R12, 0x104, R4 ;  /* 0x000001040c5c7825 */ /* 0x000fc800078e0004 */
[----:B------:R-:W-:Y:S01]  /*1650*/  IMAD R7, R13, 0x110, RZ ;  /* 0x000001100d077824 */ /* 0x000fe200078e02ff */
[----:B------:R-:W-:Y:S01]  /*1660*/  IADD3 R93, PT, PT, R93, R11, RZ ;  /* 0x0000000b5d5d7210 */ /* 0x000fe20007ffe0ff */
[----:B------:R-:W-:Y:S01]  /*1670*/  IMAD R9, R13, 0x114, RZ ;  /* 0x000001140d097824 */ /* 0x000fe200078e02ff */
[----:B------:R-:W0:Y:S01]  /*1680*/  LDC.64 R10, c[0x0][0x480] ;  /* 0x00012000ff0a7b82 */ /* 0x000e220000000a00 */
[----:B------:R-:W-:-:S04]  /*1690*/  IMAD.WIDE.U32 R98, R12, 0x110, R4 ;  /* 0x000001100c627825 */ /* 0x000fc800078e0004 */
[C-C-:B------:R-:W-:Y:S01]  /*16a0*/  IMAD.WIDE.U32 R100, R12.reuse, 0x114, R4.reuse ;  /* 0x000001140c647825 */ /* 0x140fe200078e0004 */
[----:B------:R-:W-:Y:S02]  /*16b0*/  IADD3 R99, PT, PT, R99, R7, RZ ;  /* 0x0000000763637210 */ /* 0x000fe40007ffe0ff */
[----:B------:R-:W1:Y:S01]  /*16c0*/  LDC.64 R6, c[0x0][0x470] ;  /* 0x00011c00ff067b82 */ /* 0x000e620000000a00 */
[----:B------:R-:W-:Y:S01]  /*16d0*/  IMAD R3, R13, 0xb8, RZ ;  /* 0x000000b80d037824 */ /* 0x000fe200078e02ff */
[----:B------:R-:W-:Y:S01]  /*16e0*/  IADD3 R101, PT, PT, R101, R9, RZ ;  /* 0x0000000965657210 */ /* 0x000fe20007ffe0ff */
[----:B------:R-:W-:-:S04]  /*16f0*/  IMAD.WIDE.U32 R56, R12, 0xb8, R4 ;  /* 0x000000b80c387825 */ /* 0x000fc800078e0004 */
[----:B------:R-:W-:Y:S01]  /*1700*/  IMAD R67, R13, 0xc8, RZ ;  /* 0x000000c80d437824 */ /* 0x000fe200078e02ff */
[----:B------:R-:W2:Y:S01]  /*1710*/  LDC.64 R8, c[0x0][0x478] ;  /* 0x00011e00ff087b82 */ /* 0x000ea20000000a00 */
[----:B------:R-:W-:Y:S01]  /*1720*/  IADD3 R57, PT, PT, R57, R3, RZ ;  /* 0x0000000339397210 */ /* 0x000fe20007ffe0ff */
[----:B------:R-:W-:-:S04]  /*1730*/  IMAD.WIDE.U32 R64, R12, 0xc8, R4 ;  /* 0x000000c80c407825 */ /* 0x000fc800078e0004 */
[----:B------:R3:W-:Y:S01]  /*1740*/  STL.64 [R1+0x578], R56 ;  /* 0x0005783801007387 */ /* 0x0007e20000100a00 */
[----:B------:R-:W-:Y:S01]  /*1750*/  IADD3 R65, PT, PT, R65, R67, RZ ;  /* 0x0000004341417210 */ /* 0x000fe20007ffe0ff */
[----:B0-----:R-:W-:-:S04]  /*1760*/  IMAD.WIDE.U32 R10, R2, 0x4, R10 ;  /* 0x00000004020a7825 */ /* 0x001fc800078e000a */
[C---:B------:R-:W-:Y:S01]  /*1770*/  IMAD R3, R13.reuse, 0xcc, RZ ;  /* 0x000000cc0d037824 */ /* 0x040fe200078e02ff */
[----:B------:R-:W4:Y:S01]  /*1780*/  LDG.E R25, desc[UR10][R10.64] ;  /* 0x0000000a0a197981 */ /* 0x000f22000c1e1900 */
[----:B------:R-:W-:Y:S02]  /*1790*/  IMAD R77, R13, 0xdc, RZ ;  /* 0x000000dc0d4d7824 */ /* 0x000fe400078e02ff */
[----:B-1----:R-:W-:-:S04]  /*17a0*/  IMAD.WIDE.U32 R6, R2, 0x4, R6 ;  /* 0x0000000402067825 */ /* 0x002fc800078e0006 */
[----:B------:R-:W-:Y:S01]  /*17b0*/  IMAD.WIDE.U32 R66, R12, 0xcc, R4 ;  /* 0x000000cc0c427825 */ /* 0x000fe200078e0004 */
[----:B---3--:R-:W3:Y:S03]  /*17c0*/  LDG.E R56, desc[UR10][R6.64] ;  /* 0x0000000a06387981 */ /* 0x008ee6000c1e1900 */
[----:B--2---:R-:W-:Y:S01]  /*17d0*/  IMAD.WIDE.U32 R8, R2, 0x4, R8 ;  /* 0x0000000402087825 */ /* 0x004fe200078e0008 */
[----:B------:R-:W-:-:S03]  /*17e0*/  IADD3 R67, PT, PT, R67, R3, RZ ;  /* 0x0000000343437210 */ /* 0x000fc60007ffe0ff */
[C-C-:B------:R-:W-:Y:S01]  /*17f0*/  IMAD.WIDE.U32 R74, R12.reuse, 0xdc, R4.reuse ;  /* 0x000000dc0c4a7825 */ /* 0x140fe200078e0004 */
[----:B------:R0:W3:Y:S03]  /*1800*/  LDG.E R57, desc[UR10][R8.64] ;  /* 0x0000000a08397981 */ /* 0x0000e6000c1e1900 */
[----:B------:R-:W-:Y:S01]  /*1810*/  IMAD.WIDE.U32 R120, R12, 0x13c, R4 ;  /* 0x0000013c0c787825 */ /* 0x000fe200078e0004 */
[----:B------:R-:W-:-:S03]  /*1820*/  IADD3 R75, PT, PT, R75, R77, RZ ;  /* 0x0000004d4b4b7210 */ /* 0x000fc60007ffe0ff */
[----:B------:R-:W-:Y:S02]  /*1830*/  IMAD R3, R13, 0xe0, RZ ;  /* 0x000000e00d037824 */ /* 0x000fe400078e02ff */
[----:B------:R-:W-:Y:S01]  /*1840*/  IMAD.WIDE.U32 R76, R12, 0xe0, R4 ;  /* 0x000000e00c4c7825 */ /* 0x000fe200078e0004 */
[----:B------:R-:W-:-:S03]  /*1850*/  IADD3 R121, PT, PT, R121, R129, RZ ;  /* 0x0000008179797210 */ /* 0x000fc60007ffe0ff */
[----:B------:R-:W-:Y:S01]  /*1860*/  IMAD.WIDE.U32 R84, R12, 0xf0, R4 ;  /* 0x000000f00c547825 */ /* 0x000fe200078e0004 */
[----:B------:R-:W-:-:S03]  /*1870*/  IADD3 R77, PT, PT, R77, R3, RZ ;  /* 0x000000034d4d7210 */ /* 0x000fc60007ffe0ff */
[----:B0-----:R-:W-:Y:S01]  /*1880*/  IMAD R9, R13, 0x14c, RZ ;  /* 0x0000014c0d097824 */ /* 0x001fe200078e02ff */
[----:B------:R-:W-:Y:S01]  /*1890*/  IADD3 R85, PT, PT, R85, R87, RZ ;  /* 0x0000005755557210 */ /* 0x000fe20007ffe0ff */
[----:B------:R-:W-:-:S04]  /*18a0*/  IMAD.WIDE.U32 R128, R12, 0x14c, R4 ;  /* 0x0000014c0c807825 */ /* 0x000fc800078e0004 */
[----:B------:R-:W-:Y:S02]  /*18b0*/  IMAD R3, R13, 0xf4, RZ ;  /* 0x000000f40d037824 */ /* 0x000fe400078e02ff */
[----:B------:R-:W-:Y:S01]  /*18c0*/  IMAD.WIDE.U32 R86, R12, 0xf4, R4 ;  /* 0x000000f40c567825 */ /* 0x000fe200078e0004 */
[----:B------:R-:W-:-:S03]  /*18d0*/  IADD3 R129, PT, PT, R129, R9, RZ ;  /* 0x0000000981817210 */ /* 0x000fc60007ffe0ff */
[----:B------:R-:W-:Y:S01]  /*18e0*/  IMAD.WIDE.U32 R94, R12, 0x108, R4 ;  /* 0x000001080c5e7825 */ /* 0x000fe200078e0004 */
[----:B------:R-:W-:-:S03]  /*18f0*/  IADD3 R87, PT, PT, R87, R3, RZ ;  /* 0x0000000357577210 */ /* 0x000fc60007ffe0ff */
[----:B------:R-:W-:Y:S01]  /*1900*/  IMAD R9, R13, 0x160, RZ ;  /* 0x000001600d097824 */ /* 0x000fe200078e02ff */
[----:B------:R-:W-:Y:S01]  /*1910*/  IADD3 R95, PT, PT, R95, R97, RZ ;  /* 0x000000615f5f7210 */ /* 0x000fe20007ffe0ff */
[----:B------:R-:W-:-:S04]  /*1920*/  IMAD.WIDE.U32 R138, R12, 0x160, R4 ;  /* 0x000001600c8a7825 */ /* 0x000fc800078e0004 */
[----:B------:R-:W-:Y:S02]  /*1930*/  IMAD R3, R13, 0x10c, RZ ;  /* 0x0000010c0d037824 */ /* 0x000fe400078e02ff */
        /* <DEDUP_REMOVED lines=32> */
[----:B------:R-:W-:Y:S02]  /*1b40*/  IMAD R9, R13, 0x1b0, RZ ;  /* 0x000001b00d097824 */ /* 0x000fe400078e02ff */
[----:B------:R-:W-:Y:S01]  /*1b50*/  IMAD.WIDE.U32 R178, R12, 0x1b0, R4 ;  /* 0x000001b00cb27825 */ /* 0x000fe200078e0004 */
[----:B------:R-:W-:-:S03]  /*1b60*/  IADD3 R119, PT, PT, R119, R127, RZ ;  /* 0x0000007f77777210 */ /* 0x000fc60007ffe0ff */
[----:B------:R-:W-:Y:S02]  /*1b70*/  IMAD R3, R13, 0x144, RZ ;  /* 0x000001440d037824 */ /* 0x000fe400078e02ff */
        /* <DEDUP_REMOVED lines=34> */
[C-C-:B------:R-:W-:Y:S01]  /*1da0*/  IMAD.WIDE.U32 R162, R12.reuse, 0x190, R4.reuse ;  /* 0x000001900ca27825 */ /* 0x140fe200078e0004 */
[----:B------:R-:W-:Y:S01]  /*1db0*/  MOV R210, R8 ;  /* 0x0000000800d27202 */ /* 0x000fe20000000f00 */
[----:B------:R-:W-:Y:S02]  /*1dc0*/  IADD3 R155, PT, PT, R155, R3, RZ ;  /* 0x000000039b9b7210 */ /* 0x000fe40007ffe0ff */
        /* <DEDUP_REMOVED lines=9> */
[----:B------:R-:W-:-:S04]  /*1e60*/  IMAD.WIDE.U32 R164, R12, 0x194, R4 ;  /* 0x000001940ca47825 */ /* 0x000fc800078e0004 */
[C-C-:B------:R-:W-:Y:S01]  /*1e70*/  IMAD.WIDE.U32 R172, R12.reuse, 0x1a4, R4.reuse ;  /* 0x000001a40cac7825 */ /* 0x140fe200078e0004 */
[----:B------:R-:W-:Y:S02]  /*1e80*/  IADD3 R223, PT, PT, R223, R8, RZ ;  /* 0x00000008dfdf7210 */ /* 0x000fe40007ffe0ff */
[----:B------:R-:W-:Y:S01]  /*1e90*/  IADD3 R165, PT, PT, R165, R3, RZ ;  /* 0x00000003a5a57210 */ /* 0x000fe20007ffe0ff */
        /* <DEDUP_REMOVED lines=14> */
[----:B------:R-:W0:Y:S01]  /*1f80*/  LDC.64 R8, c[0x0][0x460] ;  /* 0x00011800ff087b82 */ /* 0x000e220000000a00 */
        /* <DEDUP_REMOVED lines=35> */
[C---:B------:R-:W-:Y:S01]  /*21c0*/  IMAD.WIDE.U32 R6, R12.reuse, 0x1f4, R4 ;  /* 0x000001f40c067825 */ /* 0x040fe200078e0004 */
[----:B------:R-:W-:-:S03]  /*21d0*/  LEA.HI.X R251, R12, R5, R13, 0x2, P0 ;  /* 0x000000050cfb7211 */ /* 0x000fc600000f140d */
[----:B------:R-:W-:Y:S02]  /*21e0*/  IMAD R0, R13, 0x1e8, RZ ;  /* 0x000001e80d007824 */ /* 0x000fe400078e02ff */
[C-C-:B------:R-:W-:Y:S01]  /*21f0*/  IMAD.WIDE.U32 R206, R12.reuse, 0x1e8, R4.reuse ;  /* 0x000001e80cce7825 */ /* 0x140fe200078e0004 */
[----:B------:R-:W-:Y:S02]  /*2200*/  IADD3 R171, PT, PT, R171, R11, RZ ;  /* 0x0000000babab7210 */ /* 0x000fe40007ffe0ff */
[----:B------:R-:W-:Y:S01]  /*2210*/  IADD3 R213, PT, PT, R7, R212, RZ ;  /* 0x000000d407d57210 */ /* 0x000fe20007ffe0ff */
[----:B------:R-:W-:Y:S02]  /*2220*/  IMAD R3, R13, 0x1fc, RZ ;  /* 0x000001fc0d037824 */ /* 0x000fe400078e02ff */
[----:B------:R-:W-:Y:S01]  /*2230*/  IMAD.WIDE.U32 R216, R12, 0x1fc, R4 ;  /* 0x000001fc0cd87825 */ /* 0x000fe200078e0004 */
[----:B------:R-:W-:Y:S01]  /*2240*/  IADD3 R207, PT, PT, R207, R0, RZ ;  /* 0x00000000cfcf7210 */ /* 0x000fe20007ffe0ff */
[----:B------:R-:W-:-:S02]  /*2250*/  MOV R212, R6 ;  /* 0x0000000600d47202 */ /* 0x000fc40000000f00 */
[----:B------:R-:W-:Y:S02]  /*2260*/  IMAD R11, R13, 0x1b4, RZ ;  /* 0x000001b40d0b7824 */ /* 0x000fe400078e02ff */
[----:B------:R-:W-:Y:S01]  /*2270*/  IMAD.WIDE.U32 R180, R12, 0x1b4, R4 ;  /* 0x000001b40cb47825 */ /* 0x000fe200078e0004 */
[----:B------:R-:W-:Y:S01]  /*2280*/  IADD3 R217, PT, PT, R217, R3, RZ ;  /* 0x00000003d9d97210 */ /* 0x000fe20007ffe0ff */
[----:B0-----:R0:W-:Y:S02]  /*2290*/  STL.64 [R1+0x100], R8 ;  /* 0x0001000801007387 */ /* 0x0011e40000100a00 */
[C---:B------:R-:W-:Y:S02]  /*22a0*/  IMAD R0, R13.reuse, 0x1f8, RZ ;  /* 0x000001f80d007824 */ /* 0x040fe400078e02ff */
[C---:B------:R-:W-:Y:S01]  /*22b0*/  IMAD R6, R13.reuse, 0x204, RZ ;  /* 0x000002040d067824 */ /* 0x040fe200078e02ff */
[----:B---3--:R-:W-:Y:S01]  /*22c0*/  STL.64 [R1+0xf0], R56 ;  /* 0x0000f03801007387 */ /* 0x008fe20000100a00 */
[----:B------:R-:W-:-:S02]  /*22d0*/  IMAD R7, R13, 0x208, RZ ;  /* 0x000002080d077824 */ /* 0x000fc400078e02ff */
[C-C-:B------:R-:W-:Y:S01]  /*22e0*/  IMAD.WIDE.U32 R214, R12.reuse, 0x1f8, R4.reuse ;  /* 0x000001f80cd67825 */ /* 0x140fe200078e0004 */
[----:B----4-:R-:W-:Y:S03]  /*22f0*/  STL [R1+0xf8], R25 ;  /* 0x0000f81901007387 */ /* 0x010fe60000100800 */
[C-C-:B------:R-:W-:Y:S01]  /*2300*/  IMAD.WIDE.U32 R218, R12.reuse, 0x204, R4.reuse ;  /* 0x000002040cda7825 */ /* 0x140fe200078e0004 */
[----:B------:R1:W2:Y:S03]  /*2310*/  LD.E R60, desc[UR10][R250.64] ;  /* 0x0000000afa3c7980 */ /* 0x0002a6000c101900 */
[----:B------:R-:W-:Y:S01]  /*2320*/  IMAD.WIDE.U32 R220, R12, 0x208, R4 ;  /* 0x000002080cdc7825 */ /* 0x000fe200078e0004 */
[----:B------:R-:W-:-:S03]  /*2330*/  IADD3 R181, PT, PT, R181, R11, RZ ;  /* 0x0000000bb5b57210 */ /* 0x000fc60007ffe0ff */
[----:B------:R-:W-:Y:S02]  /*2340*/  IMAD R3, R13, 0x214, RZ ;  /* 0x000002140d037824 */ /* 0x000fe400078e02ff */
[C---:B------:R-:W-:Y:S01]  /*2350*/  IMAD.WIDE.U32 R226, R12.reuse, 0x214, R4 ;  /* 0x000002140ce27825 */ /* 0x040fe200078e0004 */
[----:B-1----:R-:W-:-:S03]  /*2360*/  LEA R250, P0, R12, R4, 0x3 ;  /* 0x000000040cfa7211 */ /* 0x002fc600078018ff */
[C---:B------:R-:W-:Y:S01]  /*2370*/  IMAD.WIDE.U32 R190, R12.reuse, 0x1c8, R4 ;  /* 0x000001c80cbe7825 */ /* 0x040fe200078e0004 */
[----:B------:R-:W-:Y:S02]  /*2380*/  IADD3 R215, PT, PT, R215, R0, RZ ;  /* 0x00000000d7d77210 */ /* 0x000fe40007ffe0ff */
[----:B------:R-:W-:Y:S02]  /*2390*/  IADD3 R219, PT, PT, R219, R6, RZ ;  /* 0x00000006dbdb7210 */ /* 0x000fe40007ffe0ff */
[----:B------:R-:W-:Y:S01]  /*23a0*/  IADD3 R221, PT, PT, R221, R7, RZ ;  /* 0x00000007dddd7210 */ /* 0x000fe20007ffe0ff */
[----:B------:R-:W-:Y:S01]  /*23b0*/  IMAD R11, R13, 0x1c8, RZ ;  /* 0x000001c80d0b7824 */ /* 0x000fe200078e02ff */
[----:B------:R-:W-:Y:S01]  /*23c0*/  IADD3 R227, PT, PT, R227, R3, RZ ;  /* 0x00000003e3e37210 */ /* 0x000fe20007ffe0ff */
[----:B------:R-:W-:Y:S01]  /*23d0*/  IMAD R0, R13, 0x210, RZ ;  /* 0x000002100d007824 */ /* 0x000fe200078e02ff */
[C---:B------:R-:W-:Y:S01]  /*23e0*/  LEA.HI.X R251, R12.reuse, R5, R13, 0x3, P0 ;  /* 0x000000050cfb7211 */ /* 0x040fe200000f1c0d */
[----:B------:R-:W-:-:S04]  /*23f0*/  IMAD.WIDE.U32 R224, R12, 0x210, R4 ;  /* 0x000002100ce07825 */ /* 0x000fc800078e0004 */
[----:B------:R-:W-:-:S04]  /*2400*/  IMAD.WIDE.U32 R228, R12, 0x218, R4 ;  /* 0x000002180ce47825 */ /* 0x000fc800078e0004 */
[----:B------:R-:W-:-:S04]  /*2410*/  IMAD.WIDE.U32 R230, R12, 0x21c, R4 ;  /* 0x0000021c0ce67825 */ /* 0x000fc800078e0004 */
[----:B------:R-:W-:-:S04]  /*2420*/  IMAD.WIDE.U32 R236, R12, 0x228, R4 ;  /* 0x000002280cec7825 */ /* 0x000fc800078e0004 */
[----:B------:R-:W-:-:S04]  /*2430*/  IMAD.WIDE.U32 R200, R12, 0x1dc, R4 ;  /* 0x000001dc0cc87825 */ /* 0x000fc800078e0004 */
[----:B------:R-:W-:-:S04]  /*2440*/  IMAD.WIDE.U32 R234, R12, 0x224, R4 ;  /* 0x000002240cea7825 */ /* 0x000fc800078e0004 */
[----:B------:R-:W-:-:S04]  /*2450*/  IMAD.WIDE.U32 R238, R12, 0x22c, R4 ;  /* 0x0000022c0cee7825 */ /* 0x000fc800078e0004 */
[----:B------:R-:W-:-:S04]  /*2460*/  IMAD.WIDE.U32 R240, R12, 0x230, R4 ;  /* 0x000002300cf07825 */ /* 0x000fc800078e0004 */
[----:B------:R-:W-:Y:S02]  /*2470*/  IMAD R208, R13, 0x1ec, RZ ;  /* 0x000001ec0dd07824 */ /* 0x000fe400078e02ff */
[----:B------:R-:W-:-:S04]  /*2480*/  IMAD.WIDE.U32 R242, R12, 0x240, R4 ;  /* 0x000002400cf27825 */ /* 0x000fc800078e0004 */
[----:B------:R-:W-:-:S04]  /*2490*/  IMAD.WIDE.U32 R248, R12, 0x24c, R4 ;  /* 0x0000024c0cf87825 */ /* 0x000fc800078e0004 */
[----:B------:R-:W-:-:S04]  /*24a0*/  IMAD.WIDE.U32 R244, R12, 0x244, R4 ;  /* 0x000002440cf47825 */ /* 0x000fc800078e0004 */
[----:B------:R-:W-:Y:S01]  /*24b0*/  IMAD.WIDE.U32 R246, R12, 0x248, R4 ;  /* 0x000002480cf67825 */ /* 0x000fe200078e0004 */
[----:B------:R1:W-:Y:S03]  /*24c0*/  STL [R1+0x434], R25 ;  /* 0x0004341901007387 */ /* 0x0003e60000100800 */
[C---:B------:R-:W-:Y:S01]  /*24d0*/  IMAD R6, R13.reuse, 0x218, RZ ;  /* 0x000002180d067824 */ /* 0x040fe200078e02ff */
[----:B------:R-:W-:Y:S02]  /*24e0*/  MOV.64 R58, R54 ;  /* 0x00000036003a7202 */ /* 0x000fe40000010f00 */
[C---:B------:R-:W-:Y:S01]  /*24f0*/  IMAD R7, R13.reuse, 0x21c, RZ ;  /* 0x0000021c0d077824 */ /* 0x040fe200078e02ff */
[----:B------:R3:W-:Y:S01]  /*2500*/  STL.64 [R1+0x298], R56 ;  /* 0x0002983801007387 */ /* 0x0007e20000100a00 */
[----:B------:R-:W-:Y:S01]  /*2510*/  IMAD R3, R13, 0x228, RZ ;  /* 0x000002280d037824 */ /* 0x000fe200078e02ff */
[----:B------:R-:W-:Y:S01]  /*2520*/  IADD3 R191, PT, PT, R191, R11, RZ ;  /* 0x0000000bbfbf7210 */ /* 0x000fe20007ffe0ff */
[----:B------:R-:W-:Y:S01]  /*2530*/  IMAD R11, R13, 0x1dc, RZ ;  /* 0x000001dc0d0b7824 */ /* 0x000fe200078e02ff */
[----:B------:R-:W-:-:S02]  /*2540*/  IADD3 R225, PT, PT, R225, R0, RZ ;  /* 0x00000000e1e17210 */ /* 0x000fc40007ffe0ff */
[----:B------:R-:W-:Y:S02]  /*2550*/  IADD3 R229, PT, PT, R229, R6, RZ ;  /* 0x00000006e5e57210 */ /* 0x000fe40007ffe0ff */
[----:B------:R-:W-:Y:S01]  /*2560*/  IADD3 R231, PT, PT, R231, R7, RZ ;  /* 0x00000007e7e77210 */ /* 0x000fe20007ffe0ff */
[C---:B------:R-:W-:Y:S01]  /*2570*/  IMAD R0, R13.reuse, 0x224, RZ ;  /* 0x000002240d007824 */ /* 0x040fe200078e02ff */
[----:B------:R4:W3:Y:S01]  /*2580*/  LD.E R61, desc[UR10][R250.64] ;  /* 0x0000000afa3d7980 */ /* 0x0008e2000c101900 */
[----:B------:R-:W-:Y:S01]  /*2590*/  IMAD R6, R13, 0x22c, RZ ;  /* 0x0000022c0d067824 */ /* 0x000fe200078e02ff */
[----:B------:R-:W-:Y:S01]  /*25a0*/  IADD3 R237, PT, PT, R237, R3, RZ ;  /* 0x00000003eded7210 */ /* 0x000fe20007ffe0ff */
[----:B------:R-:W-:Y:S02]  /*25b0*/  IMAD R7, R13, 0x230, RZ ;  /* 0x000002300d077824 */ /* 0x000fe400078e02ff */
[C-C-:B0-----:R-:W-:Y:S01]  /*25c0*/  IMAD.WIDE.U32 R8, R12.reuse, 0x238, R4.reuse ;  /* 0x000002380c087825 */ /* 0x141fe200078e0004 */
[----:B------:R-:W-:Y:S01]  /*25d0*/  IADD3 R201, PT, PT, R201, R11, RZ ;  /* 0x0000000bc9c97210 */ /* 0x000fe20007ffe0ff */
[----:B------:R-:W3:Y:S02]  /*25e0*/  LD.E R43, desc[UR10][R42.64] ;  /* 0x0000000a2a2b7980 */ /* 0x000ee4000c101900 */
[----:B------:R-:W-:Y:S01]  /*25f0*/  IMAD R3, R13, 0x238, RZ ;  /* 0x000002380d037824 */ /* 0x000fe200078e02ff */
[C---:B----4-:R-:W-:Y:S01]  /*2600*/  LEA R250, P0, R12.reuse, R4, 0x4 ;  /* 0x000000040cfa7211 */ /* 0x050fe200078020ff */
[----:B------:R-:W-:Y:S01]  /*2610*/  IMAD.WIDE.U32 R10, R12, 0x1ec, R4 ;  /* 0x000001ec0c0a7825 */ /* 0x000fe200078e0004 */
[----:B------:R-:W-:-:S02]  /*2620*/  IADD3 R235, PT, PT, R235, R0, RZ ;  /* 0x00000000ebeb7210 */ /* 0x000fc40007ffe0ff */
[----:B------:R-:W-:Y:S02]  /*2630*/  IADD3 R239, PT, PT, R239, R6, RZ ;  /* 0x00000006efef7210 */ /* 0x000fe40007ffe0ff */
[----:B------:R-:W-:Y:S02]  /*2640*/  IADD3 R241, PT, PT, R241, R7, RZ ;  /* 0x00000007f1f17210 */ /* 0x000fe40007ffe0ff */
[C---:B------:R-:W-:Y:S01]  /*2650*/  LEA.HI.X R251, R12.reuse, R5, R13, 0x4, P0 ;  /* 0x000000050cfb7211 */ /* 0x040fe200000f240d */
[----:B------:R-:W-:Y:S01]  /*2660*/  IMAD R0, R13, 0x234, RZ ;  /* 0x000002340d007824 */ /* 0x000fe200078e02ff */
[----:B------:R-:W-:Y:S01]  /*2670*/  IADD3 R9, PT, PT, R9, R3, RZ ;  /* 0x0000000309097210 */ /* 0x000fe20007ffe0ff */
[C-C-:B------:R-:W-:Y:S01]  /*2680*/  IMAD.WIDE.U32 R6, R12.reuse, 0x234, R4.reuse ;  /* 0x000002340c067825 */ /* 0x140fe200078e0004 */
[----:B------:R-:W-:Y:S01]  /*2690*/  IADD3 R209, PT, PT, R11, R208, RZ ;  /* 0x000000d00bd17210 */ /* 0x000fe20007ffe0ff */
[----:B------:R0:W4:Y:S02]  /*26a0*/  LD.E R252, desc[UR10][R250.64] ;  /* 0x0000000afafc7980 */ /* 0x000124000c101900 */
[----:B------:R-:W-:Y:S01]  /*26b0*/  IMAD R3, R13, 0x240, RZ ;  /* 0x000002400d037824 */ /* 0x000fe200078e02ff */
[----:B------:R-:W-:Y:S01]  /*26c0*/  MOV R208, R10 ;  /* 0x0000000a00d07202 */ /* 0x000fe20000000f00 */
[----:B------:R-:W-:Y:S01]  /*26d0*/  IADD3 R7, PT, PT, R7, R0, RZ ;  /* 0x0000000007077210 */ /* 0x000fe20007ffe0ff */
[----:B------:R-:W-:Y:S01]  /*26e0*/  IMAD R0, R13, 0x23c, RZ ;  /* 0x0000023c0d007824 */ /* 0x000fe200078e02ff */
[----:B------:R-:W4:Y:S01]  /*26f0*/  LD.E R41, desc[UR10][R40.64] ;  /* 0x0000000a28297980 */ /* 0x000f22000c101900 */
[----:B------:R-:W-:Y:S01]  /*2700*/  IMAD.WIDE.U32 R10, R12, 0x23c, R4 ;  /* 0x0000023c0c0a7825 */ /* 0x000fe200078e0004 */
[----:B------:R-:W-:-:S02]  /*2710*/  IADD3 R243, PT, PT, R243, R3, RZ ;  /* 0x00000003f3f37210 */ /* 0x000fc40007ffe0ff */
[C---:B0-----:R-:W-:Y:S01]  /*2720*/  LEA R250, P0, R12.reuse, R4, 0x5 ;  /* 0x000000040cfa7211 */ /* 0x041fe200078028ff */
[----:B------:R-:W-:Y:S01]  /*2730*/  IMAD R3, R13, 0x24c, RZ ;  /* 0x0000024c0d037824 */ /* 0x000fe200078e02ff */
[----:B------:R-:W-:Y:S01]  /*2740*/  IADD3 R11, PT, PT, R11, R0, RZ ;  /* 0x000000000b0b7210 */ /* 0x000fe20007ffe0ff */
[----:B------:R-:W4:Y:S01]  /*2750*/  LD.E R39, desc[UR10][R38.64] ;  /* 0x0000000a26277980 */ /* 0x000f22000c101900 */
[----:B------:R-:W-:Y:S01]  /*2760*/  LEA.HI.X R251, R12, R5, R13, 0x5, P0 ;  /* 0x000000050cfb7211 */ /* 0x000fe200000f2c0d */
[----:B------:R-:W-:Y:S01]  /*2770*/  IMAD R0, R13, 0x244, RZ ;  /* 0x000002440d007824 */ /* 0x000fe200078e02ff */
[----:B------:R-:W-:Y:S01]  /*2780*/  IADD3 R249, PT, PT, R249, R3, RZ ;  /* 0x00000003f9f97210 */ /* 0x000fe20007ffe0ff */
[----:B------:R-:W4:Y:S04]  /*2790*/  LD.E R21, desc[UR10][R20.64] ;  /* 0x0000000a14157980 */ /* 0x000f28000c101900 */
[----:B------:R0:W4:Y:S01]  /*27a0*/  LD.E R3, desc[UR10][R250.64] ;  /* 0x0000000afa037980 */ /* 0x000122000c101900 */
[----:B------:R-:W-:Y:S01]  /*27b0*/  IADD3 R245, PT, PT, R245, R0, RZ ;  /* 0x00000000f5f57210 */ /* 0x000fe20007ffe0ff */
[----:B------:R-:W-:-:S02]  /*27c0*/  IMAD R0, R13, 0x248, RZ ;  /* 0x000002480d007824 */ /* 0x000fc400078e02ff */
[----:B------:R-:W5:Y:S04]  /*27d0*/  LD.E R202, desc[UR10][R202.64] ;  /* 0x0000000acaca7980 */ /* 0x000f68000c101900 */
[----:B------:R-:W5:Y:S01]  /*27e0*/  LD.E R210, desc[UR10][R210.64] ;  /* 0x0000000ad2d27980 */ /* 0x000f62000c101900 */
[----:B0-----:R-:W-:-:S03]  /*27f0*/  LEA R250, P0, R12, R4, 0x6 ;  /* 0x000000040cfa7211 */ /* 0x001fc600078030ff */
[----:B------:R-:W5:Y:S01]  /*2800*/  LD.E R104, desc[UR10][R104.64] ;  /* 0x0000000a68687980 */ /* 0x000f62000c101900 */
[C---:B------:R-:W-:Y:S02]  /*2810*/  LEA.HI.X R251, R12.reuse, R5, R13, 0x6, P0 ;  /* 0x000000050cfb7211 */ /* 0x040fe400000f340d */
[----:B------:R-:W-:Y:S01]  /*2820*/  IADD3 R247, PT, PT, R247, R0, RZ ;  /* 0x00000000f7f77210 */ /* 0x000fe20007ffe0ff */
[----:B------:R-:W5:Y:S04]  /*2830*/  LD.E R106, desc[UR10][R106.64] ;  /* 0x0000000a6a6a7980 */ /* 0x000f68000c101900 */
[----:B------:R0:W4:Y:S04]  /*2840*/  LD.E R0, desc[UR10][R250.64] ;  /* 0x0000000afa007980 */ /* 0x000128000c101900 */
[----:B------:R-:W5:Y:S04]  /*2850*/  LD.E R92, desc[UR10][R92.64] ;  /* 0x0000000a5c5c7980 */ /* 0x000f68000c101900 */
[----:B------:R-:W5:Y:S01]  /*2860*/  LD.E R116, desc[UR10][R116.64] ;  /* 0x0000000a74747980 */ /* 0x000f62000c101900 */
[----:B0-----:R-:W-:-:S03]  /*2870*/  LEA R250, P0, R12, R4, 0x7 ;  /* 0x000000040cfa7211 */ /* 0x001fc600078038ff */
[----:B------:R-:W5:Y:S01]  /*2880*/  LD.E R118, desc[UR10][R118.64] ;  /* 0x0000000a76767980 */ /* 0x000f62000c101900 */
[----:B------:R-:W-:-:S03]  /*2890*/  LEA.HI.X R251, R12, R5, R13, 0x7, P0 ;  /* 0x000000050cfb7211 */ /* 0x000fc600000f3c0d */
[----:B------:R-:W5:Y:S04]  /*28a0*/  LD.E R94, desc[UR10][R94.64] ;  /* 0x0000000a5e5e7980 */ /* 0x000f68000c101900 */
[----:B-1----:R0:W4:Y:S04]  /*28b0*/  LD.E R25, desc[UR10][R250.64] ;  /* 0x0000000afa197980 */ /* 0x002128000c101900 */
[----:B------:R-:W5:Y:S04]  /*28c0*/  LD.E R96, desc[UR10][R96.64] ;  /* 0x0000000a60607980 */ /* 0x000f68000c101900 */
        /* <DEDUP_REMOVED lines=32> */
[----:B--2---:R1:W-:Y:S01]  /*2ad0*/  STL [R1+0x218], R60 ;  /* 0x0002183c01007387 */ /* 0x0043e20000100800 */
[----:B------:R-:W-:-:S03]  /*2ae0*/  MOV.64 R54, R52 ;  /* 0x0000003400367202 */ /* 0x000fc60000010f00 */
[----:B---3--:R-:W2:Y:S04]  /*2af0*/  LDL.LU.64 R56, [R1+0x1b0] ;  /* 0x0001b00001387983 */ /* 0x008ea80000300a00 */
[----:B------:R-:W3:Y:S01]  /*2b00*/  LD.E R42, desc[UR10][R44.64] ;  /* 0x0000000a2c2a7980 */ /* 0x000ee2000c101900 */
[----:B-1----:R-:W-:-:S03]  /*2b10*/  LEA R60, P0, R12, R4, 0x8 ;  /* 0x000000040c3c7211 */ /* 0x002fc600078040ff */
        /* <DEDUP_REMOVED lines=18> */
[----:B------:R1:W-:Y:S04]  /*2c40*/  STL [R1+0x214], R61 ;  /* 0x0002143d01007387 */ /* 0x0003e80000100800 */
[----:B------:R-:W5:Y:S04]  /*2c50*/  LD.E R236, desc[UR10][R236.64] ;  /* 0x0000000aecec7980 */ /* 0x000f68000c101900 */
[----:B------:R-:W5:Y:S01]  /*2c60*/  LD.E R238, desc[UR10][R238.64] ;  /* 0x0000000aeeee7980 */ /* 0x000f62000c101900 */
[----:B-1----:R-:W-:-:S03]  /*2c70*/  LEA.HI.X R61, R12, R5, R13, 0x8, P0 ;  /* 0x000000050c3d7211 */ /* 0x002fc600000f440d */
[----:B------:R-:W5:Y:S04]  /*2c80*/  LD.E R240, desc[UR10][R240.64] ;  /* 0x0000000af0f07980 */ /* 0x000f68000c101900 */
[----:B------:R-:W5:Y:S04]  /*2c90*/  LD.E R124, desc[UR10][R124.64] ;  /* 0x0000000a7c7c7980 */ /* 0x000f68000c101900 */
[----:B----4-:R1:W-:Y:S01]  /*2ca0*/  STL [R1+0x210], R252 ;  /* 0x000210fc01007387 */ /* 0x0103e20000100800 */
[----:B0-----:R-:W-:-:S03]  /*2cb0*/  LEA R250, P1, R12, R4, 0x9 ;  /* 0x000000040cfa7211 */ /* 0x001fc600078248ff */
[----:B------:R-:W4:Y:S04]  /*2cc0*/  LDL.LU.64 R52, [R1+0x1b8] ;  /* 0x0001b80001347983 */ /* 0x000f280000300a00 */
[----:B------:R-:W2:Y:S04]  /*2cd0*/  LDL.LU.64 R44, [R1+0x1f0] ;  /* 0x0001f000012c7983 */ /* 0x000ea80000300a00 */
[----:B-1----:R-:W2:Y:S04]  /*2ce0*/  LD.E R252, desc[UR10][R60.64] ;  /* 0x0000000a3cfc7980 */ /* 0x002ea8000c101900 */
[----:B------:R-:W-:Y:S04]  /*2cf0*/  STL [R1+0x278], R41 ;  /* 0x0002782901007387 */ /* 0x000fe80000100800 */
[----:B------:R-:W-:Y:S01]  /*2d00*/  STL [R1+0x250], R3 ;  /* 0x0002500301007387 */ /* 0x000fe20000100800 */
[----:B------:R-:W-:-:S02]  /*2d10*/  IMAD R38, R13, 0x27c, RZ ;  /* 0x0000027c0d267824 */ /* 0x000fc400078e02ff */
[C---:B------:R-:W-:Y:S01]  /*2d20*/  IMAD R40, R13.reuse, 0x280, RZ ;  /* 0x000002800d287824 */ /* 0x040fe200078e02ff */
[----:B------:R-:W-:Y:S04]  /*2d30*/  STL [R1+0x27c], R39 ;  /* 0x00027c2701007387 */ /* 0x000fe80000100800 */
[----:B------:R-:W-:Y:S04]  /*2d40*/  STL [R1+0x1ec], R21 ;  /* 0x0001ec1501007387 */ /* 0x000fe80000100800 */
[----:B------:R-:W5:Y:S04]  /*2d50*/  LD.E R244, desc[UR10][R244.64] ;  /* 0x0000000af4f47980 */ /* 0x000f68000c101900 */
[----:B------:R-:W5:Y:S04]  /*2d60*/  LD.E R248, desc[UR10][R248.64] ;  /* 0x0000000af8f87980 */ /* 0x000f68000c101900 */
[----:B------:R0:W-:Y:S04]  /*2d70*/  STL [R1+0x288], R0 ;  /* 0x0002880001007387 */ /* 0x0001e80000100800 */
[----:B------:R-:W5:Y:S04]  /*2d80*/  LD.E R246, desc[UR10][R246.64] ;  /* 0x0000000af6f67980 */ /* 0x000f68000c101900 */
[----:B------:R-:W5:Y:S04]  /*2d90*/  LD.E R208, desc[UR10][R208.64] ;  /* 0x0000000ad0d07980 */ /* 0x000f68000c101900 */
[----:B------:R-:W5:Y:S04]  /*2da0*/  LD.E R6, desc[UR10][R6.64] ;  /* 0x0000000a06067980 */ /* 0x000f68000c101900 */
[----:B------:R-:W5:Y:S04]  /*2db0*/  LD.E R10, desc[UR10][R10.64] ;  /* 0x0000000a0a0a7980 */ /* 0x000f68000c101900 */
[----:B------:R1:W-:Y:S01]  /*2dc0*/  STL [R1+0x294], R25 ;  /* 0x0002941901007387 */ /* 0x0003e20000100800 */
[----:B------:R-:W-:Y:S01]  /*2dd0*/  LEA.HI.X R251, R12, R5, R13, 0x9, P1 ;  /* 0x000000050cfb7211 */ /* 0x000fe200008f4c0d */
[----:B0-----:R-:W-:-:S02]  /*2de0*/  IMAD R0, R13, 0x250, RZ ;  /* 0x000002500d007824 */ /* 0x001fc400078e02ff */
[----:B------:R-:W3:Y:S04]  /*2df0*/  LDL.LU.64 R60, [R1+0x1c0] ;  /* 0x0001c000013c7983 */ /* 0x000ee80000300a00 */
[----:B------:R0:W3:Y:S04]  /*2e00*/  LD.E R3, desc[UR10][R250.64] ;  /* 0x0000000afa037980 */ /* 0x0000e8000c101900 */
[----:B-1----:R-:W3:Y:S04]  /*2e10*/  LD.E R25, desc[UR10][R58.64] ;  /* 0x0000000a3a197980 */ /* 0x002ee8000c101900 */
[----:B------:R-:W3:Y:S01]  /*2e20*/  LD.E R41, desc[UR10][R46.64] ;  /* 0x0000000a2e297980 */ /* 0x000ee2000c101900 */
[----:B0-----:R-:W-:-:S03]  /*2e30*/  IMAD.WIDE.U32 R250, R12, 0x250, R4 ;  /* 0x000002500cfa7825 */ /* 0x001fc600078e0004 */
[----:B------:R-:W3:Y:S02]  /*2e40*/  LDL.64 R20, [R1+0x48] ;  /* 0x0000480001147983 */ /* 0x000ee40000100a00 */
[----:B------:R-:W-:Y:S01]  /*2e50*/  IADD3 R251, PT, PT, R251, R0, RZ ;  /* 0x00000000fbfb7210 */ /* 0x000fe20007ffe0ff */
[----:B------:R-:W-:Y:S01]  /*2e60*/  IMAD R0, R13, 0x254, RZ ;  /* 0x000002540d007824 */ /* 0x000fe200078e02ff */
[----:B------:R-:W3:Y:S04]  /*2e70*/  LDL.LU.64 R58, [R1+0x1c8] ;  /* 0x0001c800013a7983 */ /* 0x000ee80000300a00 */
[----:B------:R-:W3:Y:S04]  /*2e80*/  LDL.LU.64 R46, [R1+0x1f8] ;  /* 0x0001f800012e7983 */ /* 0x000ee80000300a00 */
        /* <DEDUP_REMOVED lines=11> */
[----:B----4-:R-:W4:Y:S04]  /*2f40*/  LD.E R52, desc[UR10][R52.64] ;  /* 0x0000000a34347980 */ /* 0x010f28000c101900 */
[----:B--2---:R0:W-:Y:S04]  /*2f50*/  STL [R1+0x2a8], R252 ;  /* 0x0002a8fc01007387 */ /* 0x0041e80000100800 */
[----:B------:R-:W2:Y:S04]  /*2f60*/  LD.E R53, desc[UR10][R18.64] ;  /* 0x0000000a12357980 */ /* 0x000ea8000c101900 */
[----:B0-----:R0:W5:Y:S02]  /*2f70*/  LD.E R252, desc[UR10][R14.64] ;  /* 0x0000000a0efc7980 */ /* 0x001164000c101900 */
[----:B0-----:R-:W-:-:S05]  /*2f80*/  IMAD.WIDE.U32 R14, R12, 0x254, R4 ;  /* 0x000002540c0e7825 */ /* 0x001fca00078e0004 */
[----:B------:R-:W-:Y:S02]  /*2f90*/  IADD3 R15, PT, PT, R15, R0, RZ ;  /* 0x000000000f0f7210 */ /* 0x000fe40007ffe0ff */
[----:B------:R0:W5:Y:S04]  /*2fa0*/  LD.E R0, desc[UR10][R16.64] ;  /* 0x0000000a10007980 */ /* 0x000168000c101900 */
[----:B---3--:R-:W3:Y:S01]  /*2fb0*/  LD.E R60, desc[UR10][R60.64] ;  /* 0x0000000a3c3c7980 */ /* 0x008ee2000c101900 */
[----:B0-----:R-:W-:-:S03]  /*2fc0*/  IMAD.WIDE.U32 R16, R12, 0x258, R4 ;  /* 0x000002580c107825 */ /* 0x001fc600078e0004 */
[----:B------:R0:W-:Y:S04]  /*2fd0*/  STL [R1+0x2a4], R3 ;  /* 0x0002a40301007387 */ /* 0x0001e80000100800 */
[----:B------:R1:W-:Y:S01]  /*2fe0*/  STL [R1+0x1a8], R25 ;  /* 0x0001a81901007387 */ /* 0x0003e20000100800 */
[----:B------:R-:W-:-:S03]  /*2ff0*/  IMAD.WIDE.U32 R18, R12, 0x25c, R4 ;  /* 0x0000025c0c127825 */ /* 0x000fc600078e0004 */
[----:B------:R2:W-:Y:S04]  /*3000*/  STL [R1+0x284], R42 ;  /* 0x0002842a01007387 */ /* 0x0005e80000100800 */
[----:B0-----:R-:W5:Y:S01]  /*3010*/  LD.E R3, desc[UR10][R56.64] ;  /* 0x0000000a38037980 */ /* 0x001f62000c101900 */
[----:B-1----:R-:W-:-:S03]  /*3020*/  IMAD R25, R13, 0x258, RZ ;  /* 0x000002580d197824 */ /* 0x002fc600078e02ff */
[----:B------:R-:W-:Y:S02]  /*3030*/  STL [R1+0x280], R41 ;  /* 0x0002802901007387 */ /* 0x000fe40000100800 */
[----:B------:R-:W-:Y:S02]  /*3040*/  IADD3 R17, PT, PT, R17, R25, RZ ;  /* 0x0000001911117210 */ /* 0x000fe40007ffe0ff */
[----:B------:R-:W-:Y:S01]  /*3050*/  LOP3.LUT R25, R55, UR5, RZ, 0xfc, !PT ;  /* 0x0000000537197c12 */ /* 0x000fe2000f8efcff */
[----:B------:R-:W5:Y:S04]  /*3060*/  LD.E R203, desc[UR10][R14.64] ;  /* 0x0000000a0ecb7980 */ /* 0x000f68000c101900 */
[----:B------:R-:W-:Y:S01]  /*3070*/  ISETP.NE.U32.AND P0, PT, R25, RZ, PT ;  /* 0x000000ff1900720c */ /* 0x000fe20003f05070 */
[----:B------:R-:W3:Y:S04]  /*3080*/  LDL.LU.64 R56, [R1+0x1d0] ;  /* 0x0001d00001387983 */ /* 0x000ee80000300a00 */
[----:B------:R-:W3:Y:S04]  /*3090*/  LD.E R25, desc[UR10][R22.64] ;  /* 0x0000000a16197980 */ /* 0x000ee8000c101900 */
[----:B------:R-:W3:Y:S04]  /*30a0*/  LDL.LU.64 R54, [R1+0x1d8] ;  /* 0x0001d80001367983 */ /* 0x000ee80000300a00 */
[----:B----4-:R-:W-:Y:S04]  /*30b0*/  STL [R1+0x1ac], R52 ;  /* 0x0001ac3401007387 */ /* 0x010fe80000100800 */
[----:B------:R-:W4:Y:S04]  /*30c0*/  LDL.64 R22, [R1+0x38] ;  /* 0x0000380001167983 */ /* 0x000f280000100a00 */
[----:B--2---:R-:W-:Y:S04]  /*30d0*/  STL [R1+0x1e8], R53 ;  /* 0x0001e83501007387 */ /* 0x004fe80000100800 */
[----:B---3--:R-:W-:Y:S01]  /*30e0*/  STL [R1+0x2a0], R60 ;  /* 0x0002a03c01007387 */ /* 0x008fe20000100800 */
[----:B------:R-:W-:-:S02]  /*30f0*/  IMAD R42, R13, 0x284, RZ ;  /* 0x000002840d2a7824 */ /* 0x000fc400078e02ff */
[----:B------:R-:W-:Y:S01]  /*3100*/  IMAD R7, R21, 0xc, RZ ;  /* 0x0000000c15077824 */ /* 0x000fe200078e02ff */
[----:B------:R-:W5:Y:S04]  /*3110*/  LD.E R209, desc[UR10][R16.64] ;  /* 0x0000000a10d17980 */ /* 0x000f68000c101900 */
[----:B------:R0:W-:Y:S02]  /*3120*/  STL [R1+0x21c], R25 ;  /* 0x00021c1901007387 */ /* 0x0001e40000100800 */
[----:B0-----:R-:W-:Y:S02]  /*3130*/  IMAD R25, R13, 0x260, RZ ;  /* 0x000002600d197824 */ /* 0x001fe400078e02ff */
[----:B----4-:R0:W-:Y:S02]  /*3140*/  STL.64 [R1+0x1b0], R22 ;  /* 0x0001b01601007387 */ /* 0x0101e40000100a00 */
[----:B0-----:R-:W-:-:S05]  /*3150*/  IMAD.WIDE.U32 R22, R12, 0x260, R4 ;  /* 0x000002600c167825 */ /* 0x001fca00078e0004 */
[----:B------:R-:W-:Y:S02]  /*3160*/  IADD3 R23, PT, PT, R23, R25, RZ ;  /* 0x0000001917177210 */ /* 0x000fe40007ffe0ff */
[----:B------:R-:W2:Y:S01]  /*3170*/  LDL.LU R25, [R1+0x590] ;  /* 0x0005900001197983 */ /* 0x000ea20000300800 */
[C---:B------:R-:W-:Y:S02]  /*3180*/  IMAD R52, R13.reuse, 0x25c, RZ ;  /* 0x0000025c0d347824 */ /* 0x040fe400078e02ff */
[----:B------:R-:W-:Y:S01]  /*3190*/  IMAD R60, R13, 0x264, RZ ;  /* 0x000002640d3c7824 */ /* 0x000fe200078e02ff */
[----:B------:R-:W5:Y:S04]  /*31a0*/  LD.E R245, desc[UR10][R22.64] ;  /* 0x0000000a16f57980 */ /* 0x000f68000c101900 */
[----:B--2---:R0:W2:Y:S01]  /*31b0*/  LD.E R61, desc[UR10][R24.64] ;  /* 0x0000000a183d7980 */ /* 0x0040a2000c101900 */
[----:B------:R-:W-:-:S03]  /*31c0*/  IADD3 R19, PT, PT, R19, R52, RZ ;  /* 0x0000003413137210 */ /* 0x000fc60007ffe0ff */
[----:B------:R-:W3:Y:S04]  /*31d0*/  LDL.LU.64 R52, [R1+0x1e0] ;  /* 0x0001e00001347983 */ /* 0x000ee80000300a00 */
[----:B------:R1:W-:Y:S01]  /*31e0*/  STL [R1+0x1e4], R43 ;  /* 0x0001e42b01007387 */ /* 0x0003e20000100800 */
[----:B0-----:R-:W-:-:S03]  /*31f0*/  IMAD.WIDE.U32 R24, R12, 0x264, R4 ;  /* 0x000002640c187825 */ /* 0x001fc600078e0004 */
[----:B------:R-:W5:Y:S02]  /*3200*/  LD.E R211, desc[UR10][R18.64] ;  /* 0x0000000a12d37980 */ /* 0x000f64000c101900 */
[----:B------:R-:W-:Y:S02]  /*3210*/  IADD3 R25, PT, PT, R25, R60, RZ ;  /* 0x0000003c19197210 */ /* 0x000fe40007ffe0ff */
[----:B------:R0:W4:Y:S04]  /*3220*/  LD.E R60, desc[UR10][R26.64] ;  /* 0x0000000a1a3c7980 */ /* 0x000128000c101900 */
[----:B-1----:R-:W3:Y:S04]  /*3230*/  LD.E R43, desc[UR10][R48.64] ;  /* 0x0000000a302b7980 */ /* 0x002ee8000c101900 */
[----:B------:R-:W5:Y:S01]  /*3240*/  LD.E R247, desc[UR10][R24.64] ;  /* 0x0000000a18f77980 */ /* 0x000f62000c101900 */
[----:B0-----:R-:W-:-:S03]  /*3250*/  IMAD.WIDE.U32 R26, R12, 0x268, R4 ;  /* 0x000002680c1a7825 */ /* 0x001fc600078e0004 */
[----:B------:R-:W3:Y:S04]  /*3260*/  LDL.LU.64 R48, [R1+0x200] ;  /* 0x0002000001307983 */ /* 0x000ee80000300a00 */
[----:B--2---:R0:W-:Y:S04]  /*3270*/  STL [R1+0x2ac], R61 ;  /* 0x0002ac3d01007387 */ /* 0x0041e80000100800 */
[----:B0-----:R0:W2:Y:S02]  /*3280*/  LD.E R61, desc[UR10][R58.64] ;  /* 0x0000000a3a3d7980 */ /* 0x0010a4000c101900 */
[----:B0-----:R-:W-:-:S02]  /*3290*/  IMAD R58, R13, 0x268, RZ ;  /* 0x000002680d3a7824 */ /* 0x001fc400078e02ff */
[----:B------:R0:W2:Y:S03]  /*32a0*/  LD.E R59, desc[UR10][R56.64] ;  /* 0x0000000a383b7980 */ /* 0x0000a6000c101900 */
[----:B------:R-:W-:Y:S02]  /*32b0*/  IADD3 R27, PT, PT, R27, R58, RZ ;  /* 0x0000003a1b1b7210 */ /* 0x000fe40007ffe0ff */
[----:B------:R1:W2:Y:S04]  /*32c0*/  LD.E R58, desc[UR10][R28.64] ;  /* 0x0000000a1c3a7980 */ /* 0x0002a8000c101900 */
[----:B---3--:R3:W-:Y:S01]  /*32d0*/  STL [R1+0x1e0], R43 ;  /* 0x0001e02b01007387 */ /* 0x0087e20000100800 */
[----:B0-----:R-:W-:-:S03]  /*32e0*/  IMAD R56, R13, 0x26c, RZ ;  /* 0x0000026c0d387824 */ /* 0x001fc600078e02ff */
[----:B------:R0:W2:Y:S01]  /*32f0*/  LD.E R57, desc[UR10][R30.64] ;  /* 0x0000000a1e397980 */ /* 0x0000a2000c101900 */
[----:B-1----:R-:W-:-:S03]  /*3300*/  IMAD.WIDE.U32 R28, R12, 0x26c, R4 ;  /* 0x0000026c0c1c7825 */ /* 0x002fc600078e0004 */
[----:B----4-:R-:W-:Y:S04]  /*3310*/  STL [R1+0x260], R60 ;  /* 0x0002603c01007387 */ /* 0x010fe80000100800 */
[----:B---3--:R-:W3:Y:S01]  /*3320*/  LD.E R43, desc[UR10][R44.64] ;  /* 0x0000000a2c2b7980 */ /* 0x008ee2000c101900 */
[----:B------:R-:W-:-:S03]  /*3330*/  IADD3 R29, PT, PT, R29, R56, RZ ;  /* 0x000000381d1d7210 */ /* 0x000fc60007ffe0ff */
[----:B------:R1:W4:Y:S01]  /*3340*/  LD.E R56, desc[UR10][R54.64] ;  /* 0x0000000a36387980 */ /* 0x000322000c101900 */
[----:B0-----:R-:W-:-:S03]  /*3350*/  IMAD.WIDE.U32 R30, R12, 0x270, R4 ;  /* 0x000002700c1e7825 */ /* 0x001fc600078e0004 */
[----:B------:R-:W4:Y:S04]  /*3360*/  LD.E R48, desc[UR10][R48.64] ;  /* 0x0000000a30307980 */ /* 0x000f28000c101900 */
[----:B------:R-:W5:Y:S01]  /*3370*/  LD.E R249, desc[UR10][R26.64] ;  /* 0x0000000a1af97980 */ /* 0x000f62000c101900 */
[----:B-1----:R-:W-:-:S03]  /*3380*/  IMAD R54, R13, 0x270, RZ ;  /* 0x000002700d367824 */ /* 0x002fc600078e02ff */
[----:B------:R0:W4:Y:S02]  /*3390*/  LD.E R55, desc[UR10][R32.64] ;  /* 0x0000000a20377980 */ /* 0x000124000c101900 */
[----:B------:R-:W-:Y:S02]  /*33a0*/  IADD3 R31, PT, PT, R31, R54, RZ ;  /* 0x000000361f1f7210 */ /* 0x000fe40007ffe0ff */
[----:B--2---:R-:W-:Y:S04]  /*33b0*/  STL [R1+0x254], R59 ;  /* 0x0002543b01007387 */ /* 0x004fe80000100800 */
[----:B------:R1:W-:Y:S01]  /*33c0*/  STL [R1+0x26c], R58 ;  /* 0x00026c3a01007387 */ /* 0x0003e20000100800 */
[----:B0-----:R-:W-:-:S03]  /*33d0*/  IMAD.WIDE.U32 R32, R12, 0x274, R4 ;  /* 0x000002740c207825 */ /* 0x001fc600078e0004 */
[----:B------:R0:W2:Y:S01]  /*33e0*/  LD.E R54, desc[UR10][R52.64] ;  /* 0x0000000a34367980 */ /* 0x0000a2000c101900 */
[----:B------:R-:W-:-:S03]  /*33f0*/  IMAD R44, R13, 0x288, RZ ;  /* 0x000002880d2c7824 */ /* 0x000fc600078e02ff */
[----:B------:R-:W-:Y:S04]  /*3400*/  STL [R1+0x258], R57 ;  /* 0x0002583901007387 */ /* 0x000fe80000100800 */
[----:B-1----:R-:W2:Y:S01]  /*3410*/  LDL.LU.64 R58, [R1+0x248] ;  /* 0x00024800013a7983 */ /* 0x002ea20000300a00 */
[----:B0-----:R-:W-:-:S03]  /*3420*/  IMAD R52, R13, 0x274, RZ ;  /* 0x000002740d347824 */ /* 0x001fc600078e02ff */
[----:B------:R0:W2:Y:S02]  /*3430*/  LD.E R53, desc[UR10][R36.64] ;  /* 0x0000000a24357980 */ /* 0x0000a4000c101900 */
[----:B------:R-:W-:Y:S02]  /*3440*/  IADD3 R33, PT, PT, R33, R52, RZ ;  /* 0x0000003421217210 */ /* 0x000fe40007ffe0ff */
[----:B---3--:R-:W-:Y:S04]  /*3450*/  STL [R1+0x28c], R43 ;  /* 0x00028c2b01007387 */ /* 0x008fe80000100800 */
[----:B------:R1:W3:Y:S01]  /*3460*/  LD.E R52, desc[UR10][R34.64] ;  /* 0x0000000a22347980 */ /* 0x0002e2000c101900 */
[----:B0-----:R-:W-:-:S03]  /*3470*/  IMAD R36, R13, 0x278, RZ ;  /* 0x000002780d247824 */ /* 0x001fc600078e02ff */
[----:B----4-:R0:W-:Y:S04]  /*3480*/  STL [R1+0x25c], R56 ;  /* 0x00025c3801007387 */ /* 0x0101e80000100800 */
[----:B------:R-:W-:Y:S01]  /*3490*/  STL [R1+0x264], R55 ;  /* 0x0002643701007387 */ /* 0x000fe20000100800 */
[----:B-1----:R-:W-:-:S03]  /*34a0*/  IMAD.WIDE.U32 R34, R12, 0x278, R4 ;  /* 0x000002780c227825 */ /* 0x002fc600078e0004 */
[----:B------:R-:W4:Y:S02]  /*34b0*/  LD.E R45, desc[UR10][R50.64] ;  /* 0x0000000a322d7980 */ /* 0x000f24000c101900 */
[----:B------:R-:W-:Y:S01]  /*34c0*/  IADD3 R35, PT, PT, R35, R36, RZ ;  /* 0x0000002423237210 */ /* 0x000fe20007ffe0ff */
[C-C-:B------:R-:W-:Y:S01]  /*34d0*/  IMAD.WIDE.U32 R36, R12.reuse, 0x27c, R4.reuse ;  /* 0x0000027c0c247825 */ /* 0x140fe200078e0004 */
[----:B0-----:R-:W4:Y:S04]  /*34e0*/  LDL.LU.64 R56, [R1+0x240] ;  /* 0x0002400001387983 */ /* 0x001f280000300a00 */
[----:B------:R-:W-:Y:S01]  /*34f0*/  IADD3 R37, PT, PT, R37, R38, RZ ;  /* 0x0000002625257210 */ /* 0x000fe20007ffe0ff */
[C-C-:B------:R-:W-:Y:S01]  /*3500*/  IMAD.WIDE.U32 R38, R12.reuse, 0x280, R4.reuse ;  /* 0x000002800c267825 */ /* 0x140fe200078e0004 */
[----:B------:R-:W4:Y:S04]  /*3510*/  LDL.LU.64 R50, [R1+0x220] ;  /* 0x0002200001327983 */ /* 0x000f280000300a00 */
[----:B------:R-:W-:Y:S01]  /*3520*/  IADD3 R39, PT, PT, R39, R40, RZ ;  /* 0x0000002827277210 */ /* 0x000fe20007ffe0ff */
[C-C-:B------:R-:W-:Y:S01]  /*3530*/  IMAD.WIDE.U32 R40, R12.reuse, 0x284, R4.reuse ;  /* 0x000002840c287825 */ /* 0x140fe200078e0004 */
[----:B------:R0:W-:Y:S04]  /*3540*/  STL [R1+0x2b0], R61 ;  /* 0x0002b03d01007387 */ /* 0x0001e80000100800 */
[----:B------:R-:W-:Y:S01]  /*3550*/  IADD3 R41, PT, PT, R41, R42, RZ ;  /* 0x0000002a29297210 */ /* 0x000fe20007ffe0ff */
[C-C-:B------:R-:W-:Y:S01]  /*3560*/  IMAD.WIDE.U32 R42, R12.reuse, 0x288, R4.reuse ;  /* 0x000002880c2a7825 */ /* 0x140fe200078e0004 */
[----:B------:R-:W5:Y:S04]  /*3570*/  LD.E R251, desc[UR10][R28.64] ;  /* 0x0000000a1cfb7980 */ /* 0x000f68000c101900 */
[----:B------:R-:W-:Y:S01]  /*3580*/  IADD3 R43, PT, PT, R43, R44, RZ ;  /* 0x0000002c2b2b7210 */ /* 0x000fe20007ffe0ff */
[----:B------:R-:W-:Y:S01]  /*3590*/  IMAD R44, R13, 0x28c, RZ ;  /* 0x0000028c0d2c7824 */ /* 0x000fe200078e02ff */
[----:B0-----:R-:W4:Y:S01]  /*35a0*/  LDL.LU.64 R60, [R1+0x208] ;  /* 0x00020800013c7983 */ /* 0x001f220000300a00 */
[----:B------:R-:W-:-:S03]  /*35b0*/  IMAD.WIDE.U32 R12, R12, 0x28c, R4 ;  /* 0x0000028c0c0c7825 */ /* 0x000fc600078e0004 */
[----:B------:R-:W5:Y:S04]  /*35c0*/  LD.E R4, desc[UR10][R4.64] ;  /* 0x0000000a04047980 */ /* 0x000f68000c101900 */
[----:B------:R-:W4:Y:S04]  /*35d0*/  LD.E R29, desc[UR10][R32.64] ;  /* 0x0000000a201d7980 */ /* 0x000f28000c101900 */
[----:B------:R-:W4:Y:S04]  /*35e0*/  LD.E R27, desc[UR10][R34.64] ;  /* 0x0000000a221b7980 */ /* 0x000f28000c101900 */
[----:B------:R-:W4:Y:S04]  /*35f0*/  LD.E R22, desc[UR10][R36.64] ;  /* 0x0000000a24167980 */ /* 0x000f28000c101900 */
[----:B------:R-:W4:Y:S04]  /*3600*/  LD.E R26, desc[UR10][R40.64] ;  /* 0x0000000a281a7980 */ /* 0x000f28000c101900 */
[----:B------:R-:W4:Y:S04]  /*3610*/  LD.E R28, desc[UR10][R42.64] ;  /* 0x0000000a2a1c7980 */ /* 0x000f28000c101900 */
[----:B------:R-:W4:Y:S04]  /*3620*/  LD.E R31, desc[UR10][R30.64] ;  /* 0x0000000a1e1f7980 */ /* 0x000f28000c101900 */
[----:B------:R-:W4:Y:S04]  /*3630*/  LD.E R24, desc[UR10][R38.64] ;  /* 0x0000000a26187980 */ /* 0x000f28000c101900 */
[----:B------:R-:W4:Y:S04]  /*3640*/  LD.E R49, desc[UR10][R76.64] ;  /* 0x0000000a4c317980 */ /* 0x000f28000c101900 */
[----:B--2---:R-:W2:Y:S04]  /*3650*/  LD.E R5, desc[UR10][R58.64] ;  /* 0x0000000a3a057980 */ /* 0x004ea8000c101900 */
[----:B------:R0:W-:Y:S04]  /*3660*/  STL [R1+0x268], R54 ;  /* 0x0002683601007387 */ /* 0x0001e80000100800 */
[----:B------:R-:W-:Y:S04]  /*3670*/  STL [R1+0x270], R53 ;  /* 0x0002703501007387 */ /* 0x000fe80000100800 */
[----:B---3--:R1:W-:Y:S04]  /*3680*/  STL [R1+0x274], R52 ;  /* 0x0002743401007387 */ /* 0x0083e80000100800 */
[----:B0-----:R-:W3:Y:S01]  /*3690*/  LDL.LU.64 R54, [R1+0x238] ;  /* 0x0002380001367983 */ /* 0x001ee20000300a00 */
[----:B------:R-:W-:-:S03]  /*36a0*/  IADD3 R13, PT, PT, R13, R44, RZ ;  /* 0x0000002c0d0d7210 */ /* 0x000fc60007ffe0ff */
[----:B------:R-:W3:Y:S04]  /*36b0*/  LDL.LU.64 R58, [R1+0x580] ;  /* 0x00058000013a7983 */ /* 0x000ee80000300a00 */
[----:B-1----:R-:W3:Y:S04]  /*36c0*/  LDL.LU.64 R52, [R1+0x230] ;  /* 0x0002300001347983 */ /* 0x002ee80000300a00 */
[----:B----4-:R0:W-:Y:S04]  /*36d0*/  STL [R1+0x290], R45 ;  /* 0x0002902d01007387 */ /* 0x0101e80000100800 */
[----:B------:R-:W4:Y:S04]  /*36e0*/  LD.E R30, desc[UR10][R12.64] ;  /* 0x0000000a0c1e7980 */ /* 0x000f28000c101900 */
[----:B------:R-:W3:Y:S04]  /*36f0*/  LD.E R51, desc[UR10][R50.64] ;  /* 0x0000000a32337980 */ /* 0x000ee8000c101900 */
[----:B0-----:R-:W3:Y:S04]  /*3700*/  LDL.LU.64 R44, [R1+0x228] ;  /* 0x00022800012c7983 */ /* 0x001ee80000300a00 */
[----:B------:R-:W3:Y:S04]  /*3710*/  LD.E R61, desc[UR10][R60.64] ;  /* 0x0000000a3c3d7980 */ /* 0x000ee8000c101900 */
[----:B------:R-:W3:Y:S04]  /*3720*/  LDL.LU R60, [R1+0x58c] ;  /* 0x00058c00013c7983 */ /* 0x000ee80000300800 */
[----:B--2---:R0:W-:Y:S04]  /*3730*/  STL [R1+0x1f4], R5 ;  /* 0x0001f40501007387 */ /* 0x0041e80000100800 */
[----:B0-----:R-:W2:Y:S04]  /*3740*/  LD.E R5, desc[UR10][R56.64] ;  /* 0x0000000a38057980 */ /* 0x001ea8000c101900 */
[----:B------:R-:W3:Y:S04]  /*3750*/  LDL.LU.64 R56, [R1+0x578] ;  /* 0x0005780001387983 */ /* 0x000ee80000300a00 */
[----:B--2---:R3:W-:Y:S04]  /*3760*/  STL [R1+0x1f0], R5 ;  /* 0x0001f00501007387 */ /* 0x0047e80000100800 */
[----:B---3--:R-:W2:Y:S04]  /*3770*/  LD.E R5, desc[UR10][R54.64] ;  /* 0x0000000a36057980 */ /* 0x008ea8000c101900 */
[----:B------:R0:W-:Y:S04]  /*3780*/  STL [R1+0x220], R51 ;  /* 0x0002203301007387 */ /* 0x0001e80000100800 */
[----:B------:R-:W3:Y:S04]  /*3790*/  LD.E R50, desc[UR10][R56.64] ;  /* 0x0000000a38327980 */ /* 0x000ee8000c101900 */
[----:B------:R-:W3:Y:S04]  /*37a0*/  LDL.LU.64 R54, [R1+0x570] ;  /* 0x0005700001367983 */ /* 0x000ee80000300a00 */
[----:B0-----:R-:W3:Y:S04]  /*37b0*/  LD.E R51, desc[UR10][R58.64] ;  /* 0x0000000a3a337980 */ /* 0x001ee8000c101900 */
[----:B------:R0:W-:Y:S04]  /*37c0*/  STL [R1+0x208], R61 ;  /* 0x0002083d01007387 */ /* 0x0001e80000100800 */
[----:B------:R-:W3:Y:S04]  /*37d0*/  LD.E R57, desc[UR10][R66.64] ;  /* 0x0000000a42397980 */ /* 0x000ee8000c101900 */
[----:B------:R-:W4:Y:S04]  /*37e0*/  LD.E R59, desc[UR10][R62.64] ;  /* 0x0000000a3e3b7980 */ /* 0x000f28000c101900 */
[----:B0-----:R-:W4:Y:S04]  /*37f0*/  LDL.LU R61, [R1+0x588] ;  /* 0x00058800013d7983 */ /* 0x001f280000300800 */
[----:B------:R-:W4:Y:S04]  /*3800*/  LD.E R58, desc[UR10][R64.64] ;  /* 0x0000000a403a7980 */ /* 0x000f28000c101900 */
[----:B------:R-:W4:Y:S04]  /*3810*/  LD.E R56, desc[UR10][R68.64] ;  /* 0x0000000a44387980 */ /* 0x000f28000c101900 */
[----:B--2---:R0:W-:Y:S04]  /*3820*/  STL [R1+0x20c], R5 ;  /* 0x00020c0501007387 */ /* 0x0041e80000100800 */
[----:B0-----:R-:W2:Y:S04]  /*3830*/  LD.E R5, desc[UR10][R52.64] ;  /* 0x0000000a34057980 */ /* 0x001ea8000c101900 */
[----:B------:R-:W2:Y:S04]  /*3840*/  LDL.LU.64 R52, [R1+0x568] ;  /* 0x0005680001347983 */ /* 0x000ea80000300a00 */
[----:B---3--:R-:W-:Y:S04]  /*3850*/  STL [R1+0x1d4], R51 ;  /* 0x0001d43301007387 */ /* 0x008fe80000100800 */
[----:B------:R0:W-:Y:S04]  /*3860*/  STL [R1+0x1d8], R50 ;  /* 0x0001d83201007387 */ /* 0x0001e80000100800 */
[----:B----4-:R-:W3:Y:S04]  /*3870*/  LD.E R60, desc[UR10][R60.64] ;  /* 0x0000000a3c3c7980 */ /* 0x010ee8000c101900 */
[----:B0-----:R-:W4:Y:S04]  /*3880*/  LDL.LU.64 R50, [R1+0x1b0] ;  /* 0x0001b00001327983 */ /* 0x001f280000300a00 */
[----:B--2---:R0:W-:Y:S04]  /*3890*/  STL [R1+0x230], R5 ;  /* 0x0002300501007387 */ /* 0x0041e80000100800 */
[----:B0-----:R-:W2:Y:S04]  /*38a0*/  LD.E R5, desc[UR10][R44.64] ;  /* 0x0000000a2c057980 */ /* 0x001ea8000c101900 */
[----:B------:R-:W3:Y:S04]  /*38b0*/  LD.E R45, desc[UR10][R46.64] ;  /* 0x0000000a2e2d7980 */ /* 0x000ee8000c101900 */
[----:B------:R-:W3:Y:S04]  /*38c0*/  LD.E R44, desc[UR10][R52.64] ;  /* 0x0000000a342c7980 */ /* 0x000ee8000c101900 */
[----:B------:R-:W3:Y:S04]  /*38d0*/  LD.E R47, desc[UR10][R82.64] ;  /* 0x0000000a522f7980 */ /* 0x000ee8000c101900 */
[----:B------:R-:W3:Y:S04]  /*38e0*/  LD.E R53, desc[UR10][R74.64] ;  /* 0x0000000a4a357980 */ /* 0x000ee8000c101900 */
[----:B------:R-:W3:Y:S04]  /*38f0*/  LD.E R52, desc[UR10][R80.64] ;  /* 0x0000000a50347980 */ /* 0x000ee8000c101900 */
[----:B------:R0:W-:Y:S04]  /*3900*/  STL [R1+0x200], R48 ;  /* 0x0002003001007387 */ /* 0x0001e80000100800 */
[----:B------:R-:W4:Y:S04]  /*3910*/  LD.E R46, desc[UR10][R84.64] ;  /* 0x0000000a542e7980 */ /* 0x000f28000c101900 */
[----:B0-----:R-:W4:Y:S04]  /*3920*/  LD.E R48, desc[UR10][R78.64] ;  /* 0x0000000a4e307980 */ /* 0x001f28000c101900 */
[----:B--2---:R0:W-:Y:S04]  /*3930*/  STL [R1+0x228], R5 ;  /* 0x0002280501007387 */ /* 0x0041e80000100800 */
[----:B0-----:R-:W2:Y:S04]  /*3940*/  LD.E R5, desc[UR10][R54.64] ;  /* 0x0000000a36057980 */ /* 0x001ea8000c101900 */
[----:B------:R-:W4:Y:S04]  /*3950*/  LD.E R55, desc[UR10][R70.64] ;  /* 0x0000000a46377980 */ /* 0x000f28000c101900 */
[----:B------:R-:W4:Y:S04]  /*3960*/  LD.E R54, desc[UR10][R72.64] ;  /* 0x0000000a48367980 */ /* 0x000f28000c101900 */
[----:B---3--:R0:W-:Y:S04]  /*3970*/  STL [R1+0x1f8], R45 ;  /* 0x0001f82d01007387 */ /* 0x0081e80000100800 */
[----:B------:R1:W-:Y:S04]  /*3980*/  STL [R1+0x1fc], R44 ;  /* 0x0001fc2c01007387 */ /* 0x0003e80000100800 */
[----:B0-----:R-:W3:Y:S04]  /*3990*/  LD.E R45, desc[UR10][R86.64] ;  /* 0x0000000a562d7980 */ /* 0x001ee8000c101900 */
[----:B-1----:R-:W3:Y:S04]  /*39a0*/  LD.E R44, desc[UR10][R88.64] ;  /* 0x0000000a582c7980 */ /* 0x002ee8000c101900 */
[----:B------:R0:W-:Y:S01]  /*39b0*/  STL [R1+0x1c8], R47 ;  /* 0x0001c82f01007387 */ /* 0x0001e20000100800 */
[----:B------:R-:W-:-:S02]  /*39c0*/  IMAD R11, R21, 0x18, RZ ;  /* 0x00000018150b7824 */ /* 0x000fc400078e02ff */
[----:B------:R-:W-:Y:S01]  /*39d0*/  IMAD R23, R21, 0x1c, RZ ;  /* 0x0000001c15177824 */ /* 0x000fe200078e02ff */
[----:B0-----:R4:W5:Y:S04]  /*39e0*/  LD.E R47, desc[UR10][R180.64] ;  /* 0x0000000ab42f7980 */ /* 0x001968000c101900 */
[----:B--2---:R0:W-:Y:S04]  /*39f0*/  STL [R1+0x1dc], R5 ;  /* 0x0001dc0501007387 */ /* 0x0041e80000100800 */
[----:B0-----:R0:W2:Y:S01]  /*3a00*/  LD.E R5, desc[UR10][R90.64] ;  /* 0x0000000a5a057980 */ /* 0x0010a2000c101900 */
[----:B----4-:R-:W-:-:S04]  /*3a10*/  IMAD.WIDE.U32 R180, R2, 0x4, R50 ;  /* 0x0000000402b47825 */ /* 0x010fc800078e0032 */
[----:B------:R-:W-:-:S04]  /*3a20*/  IMAD.WIDE.U32 R88, R20, 0xc, R180 ;  /* 0x0000000c14587825 */ /* 0x000fc800078e00b4 */
[----:B------:R-:W-:-:S04]  /*3a30*/  IMAD.WIDE.U32 R14, R20, 0x18, R180 ;  /* 0x00000018140e7825 */ /* 0x000fc800078e00b4 */
[C-C-:B------:R-:W-:Y:S01]  /*3a40*/  IMAD.WIDE.U32 R16, R20.reuse, 0x1c, R180.reuse ;  /* 0x0000001c14107825 */ /* 0x140fe200078e00b4 */
[----:B------:R-:W-:Y:S02]  /*3a50*/  IADD3 R89, PT, PT, R89, R7, RZ ;  /* 0x0000000759597210 */ /* 0x000fe40007ffe0ff */
[----:B------:R-:W-:Y:S01]  /*3a60*/  IADD3 R15, PT, PT, R15, R11, RZ ;  /* 0x0000000b0f0f7210 */ /* 0x000fe20007ffe0ff */
[----:B------:R-:W-:Y:S01]  /*3a70*/  STL [R1+0x2b4], R29 ;  /* 0x0002b41d01007387 */ /* 0x000fe20000100800 */
[----:B------:R-:W-:Y:S01]  /*3a80*/  IMAD R9, R21, 0x14, RZ ;  /* 0x0000001415097824 */ /* 0x000fe200078e02ff */
[----:B------:R-:W-:Y:S01]  /*3a90*/  IADD3 R17, PT, PT, R17, R23, RZ ;  /* 0x0000001711117210 */ /* 0x000fe20007ffe0ff */
[----:B------:R-:W-:Y:S01]  /*3aa0*/  IMAD R25, R21, 0x24, RZ ;  /* 0x0000002415197824 */ /* 0x000fe200078e02ff */
[----:B------:R-:W-:Y:S01]  /*3ab0*/  STL [R1+0x2b8], R27 ;  /* 0x0002b81b01007387 */ /* 0x000fe20000100800 */
[----:B------:R-:W-:-:S03]  /*3ac0*/  IMAD.WIDE.U32 R12, R20, 0x14, R180 ;  /* 0x00000014140c7825 */ /* 0x000fc600078e00b4 */
[----:B------:R1:W-:Y:S01]  /*3ad0*/  STL [R1+0x2bc], R22 ;  /* 0x0002bc1601007387 */ /* 0x0003e20000100800 */
[----:B------:R-:W-:-:S03]  /*3ae0*/  IMAD.WIDE.U32 R18, R20, 0x24, R180 ;  /* 0x0000002414127825 */ /* 0x000fc600078e00b4 */
[----:B------:R4:W-:Y:S01]  /*3af0*/  STL [R1+0x2c4], R26 ;  /* 0x0002c41a01007387 */ /* 0x0009e20000100800 */
[C---:B------:R-:W-:Y:S02]  /*3b00*/  IMAD R7, R21.reuse, 0x28, RZ ;  /* 0x0000002815077824 */ /* 0x040fe400078e02ff */
[C---:B------:R-:W-:Y:S01]  /*3b10*/  IMAD R11, R21.reuse, 0x30, RZ ;  /* 0x00000030150b7824 */ /* 0x040fe200078e02ff */
[----:B------:R0:W-:Y:S01]  /*3b20*/  STL [R1+0x2c8], R28 ;  /* 0x0002c81c01007387 */ /* 0x0001e20000100800 */
[----:B------:R-:W-:Y:S02]  /*3b30*/  IMAD R33, R21, 0x34, RZ ;  /* 0x0000003415217824 */ /* 0x000fe400078e02ff */
[C-C-:B-1----:R-:W-:Y:S01]  /*3b40*/  IMAD.WIDE.U32 R22, R20.reuse, 0x28, R180.reuse ;  /* 0x0000002814167825 */ /* 0x142fe200078e00b4 */
[----:B------:R-:W-:Y:S03]  /*3b50*/  STL [R1+0x24c], R31 ;  /* 0x00024c1f01007387 */ /* 0x000fe60000100800 */
[C-C-:B----4-:R-:W-:Y:S01]  /*3b60*/  IMAD.WIDE.U32 R26, R20.reuse, 0x30, R180.reuse ;  /* 0x00000030141a7825 */ /* 0x150fe200078e00b4 */
[----:B------:R1:W-:Y:S03]  /*3b70*/  STL [R1+0x2c0], R24 ;  /* 0x0002c01801007387 */ /* 0x0003e60000100800 */
[----:B0-----:R-:W-:Y:S01]  /*3b80*/  IMAD.WIDE.U32 R28, R20, 0x34, R180 ;  /* 0x00000034141c7825 */ /* 0x001fe200078e00b4 */
[----:B------:R-:W-:-:S02]  /*3b90*/  IADD3 R13, PT, PT, R13, R9, RZ ;  /* 0x000000090d0d7210 */ /* 0x000fc40007ffe0ff */
[----:B------:R-:W-:Y:S01]  /*3ba0*/  IADD3 R19, PT, PT, R19, R25, RZ ;  /* 0x0000001913137210 */ /* 0x000fe20007ffe0ff */
[----:B------:R0:W-:Y:S01]  /*3bb0*/  STL [R1+0x2d4], R30 ;  /* 0x0002d41e01007387 */ /* 0x0001e20000100800 */
[----:B------:R-:W-:Y:S02]  /*3bc0*/  IADD3 R23, PT, PT, R23, R7, RZ ;  /* 0x0000000717177210 */ /* 0x000fe40007ffe0ff */
[----:B------:R-:W-:Y:S02]  /*3bd0*/  IADD3 R27, PT, PT, R27, R11, RZ ;  /* 0x0000000b1b1b7210 */ /* 0x000fe40007ffe0ff */
[----:B------:R-:W-:Y:S01]  /*3be0*/  IADD3 R29, PT, PT, R29, R33, RZ ;  /* 0x000000211d1d7210 */ /* 0x000fe20007ffe0ff */
[C---:B------:R-:W-:Y:S02]  /*3bf0*/  IMAD R9, R21.reuse, 0x2c, RZ ;  /* 0x0000002c15097824 */ /* 0x040fe400078e02ff */
[C---:B------:R-:W-:Y:S02]  /*3c00*/  IMAD R35, R21.reuse, 0x38, RZ ;  /* 0x0000003815237824 */ /* 0x040fe400078e02ff */
[----:B------:R-:W-:Y:S01]  /*3c10*/  IMAD R43, R21, 0x4c, RZ ;  /* 0x0000004c152b7824 */ /* 0x000fe200078e02ff */
[----:B------:R4:W-:Y:S01]  /*3c20*/  STL [R1+0x23c], R59 ;  /* 0x00023c3b01007387 */ /* 0x0009e20000100800 */
[----:B-1----:R-:W-:-:S03]  /*3c30*/  IMAD.WIDE.U32 R24, R20, 0x2c, R180 ;  /* 0x0000002c14187825 */ /* 0x002fc600078e00b4 */
[----:B------:R-:W-:Y:S01]  /*3c40*/  STL [R1+0x204], R55 ;  /* 0x0002043701007387 */ /* 0x000fe20000100800 */
[----:B0-----:R-:W-:-:S03]  /*3c50*/  IMAD.WIDE.U32 R30, R20, 0x38, R180 ;  /* 0x00000038141e7825 */ /* 0x001fc600078e00b4 */
[----:B------:R-:W-:Y:S01]  /*3c60*/  STL [R1+0x248], R54 ;  /* 0x0002483601007387 */ /* 0x000fe20000100800 */
[C---:B------:R-:W-:Y:S02]  /*3c70*/  IMAD R7, R21.reuse, 0x3c, RZ ;  /* 0x0000003c15077824 */ /* 0x040fe400078e02ff */
[----:B------:R-:W-:Y:S01]  /*3c80*/  IMAD R11, R21, 0x48, RZ ;  /* 0x00000048150b7824 */ /* 0x000fe200078e02ff */
[----:B------:R-:W-:Y:S01]  /*3c90*/  STL [R1+0x244], R53 ;  /* 0x0002443501007387 */ /* 0x000fe20000100800 */
[----:B------:R-:W-:-:S04]  /*3ca0*/  IMAD.WIDE.U32 R32, R20, 0x3c, R180 ;  /* 0x0000003c14207825 */ /* 0x000fc800078e00b4 */
[----:B------:R-:W-:-:S04]  /*3cb0*/  IMAD.WIDE.U32 R36, R20, 0x48, R180 ;  /* 0x0000004814247825 */ /* 0x000fc800078e00b4 */
[----:B------:R-:W-:Y:S01]  /*3cc0*/  IMAD.WIDE.U32 R38, R20, 0x4c, R180 ;  /* 0x0000004c14267825 */ /* 0x000fe200078e00b4 */
[----:B------:R0:W-:Y:S01]  /*3cd0*/  STL [R1+0x1cc], R52 ;  /* 0x0001cc3401007387 */ /* 0x0001e20000100800 */
[----:B------:R-:W-:Y:S02]  /*3ce0*/  IADD3 R25, PT, PT, R25, R9, RZ ;  /* 0x0000000919197210 */ /* 0x000fe40007ffe0ff */
[----:B------:R-:W-:Y:S02]  /*3cf0*/  IADD3 R31, PT, PT, R31, R35, RZ ;  /* 0x000000231f1f7210 */ /* 0x000fe40007ffe0ff */
[----:B------:R-:W-:Y:S02]  /*3d00*/  IADD3 R33, PT, PT, R33, R7, RZ ;  /* 0x0000000721217210 */ /* 0x000fe40007ffe0ff */
[----:B------:R-:W-:Y:S02]  /*3d10*/  IADD3 R37, PT, PT, R37, R11, RZ ;  /* 0x0000000b25257210 */ /* 0x000fe40007ffe0ff */
[----:B------:R-:W-:Y:S01]  /*3d20*/  IADD3 R39, PT, PT, R39, R43, RZ ;  /* 0x0000002b27277210 */ /* 0x000fe20007ffe0ff */
[C---:B------:R-:W-:Y:S01]  /*3d30*/  IMAD R9, R21.reuse, 0x44, RZ ;  /* 0x0000004415097824 */ /* 0x040fe200078e02ff */
[----:B------:R-:W-:Y:S01]  /*3d40*/  STL [R1+0x238], R58 ;  /* 0x0002383a01007387 */ /* 0x000fe20000100800 */
[----:B------:R-:W-:-:S02]  /*3d50*/  IMAD R51, R21, 0x50, RZ ;  /* 0x0000005015337824 */ /* 0x000fc400078e02ff */
[C-C-:B------:R-:W-:Y:S01]  /*3d60*/  IMAD.WIDE.U32 R34, R20.reuse, 0x44, R180.reuse ;  /* 0x0000004414227825 */ /* 0x140fe200078e00b4 */
[----:B------:R-:W-:Y:S03]  /*3d70*/  STL [R1+0x224], R57 ;  /* 0x0002243901007387 */ /* 0x000fe60000100800 */
[----:B------:R-:W-:Y:S01]  /*3d80*/  IMAD.WIDE.U32 R40, R20, 0x50, R180 ;  /* 0x0000005014287825 */ /* 0x000fe200078e00b4 */
[----:B------:R-:W-:Y:S03]  /*3d90*/  STL [R1+0x234], R56 ;  /* 0x0002343801007387 */ /* 0x000fe60000100800 */
[C---:B------:R-:W-:Y:S02]  /*3da0*/  IMAD R7, R21.reuse, 0x54, RZ ;  /* 0x0000005415077824 */ /* 0x040fe400078e02ff */
[----:B------:R-:W-:-:S02]  /*3db0*/  IMAD R61, R21, 0x64, RZ ;  /* 0x00000064153d7824 */ /* 0x000fc400078e02ff */
[C---:B------:R-:W-:Y:S01]  /*3dc0*/  IMAD R69, R21.reuse, 0x74, RZ ;  /* 0x0000007415457824 */ /* 0x040fe200078e02ff */
[----:B------:R-:W-:Y:S01]  /*3dd0*/  STL [R1+0x240], R60 ;  /* 0x0002403c01007387 */ /* 0x000fe20000100800 */
[C---:B------:R-:W-:Y:S02]  /*3de0*/  IMAD R11, R21.reuse, 0x5c, RZ ;  /* 0x0000005c150b7824 */ /* 0x040fe400078e02ff */
[----:B----4-:R-:W-:Y:S01]  /*3df0*/  IMAD R59, R21, 0x60, RZ ;  /* 0x00000060153b7824 */ /* 0x010fe200078e02ff */
[----:B------:R-:W-:Y:S01]  /*3e00*/  STL [R1+0x22c], R49 ;  /* 0x00022c3101007387 */ /* 0x000fe20000100800 */
[----:B------:R-:W-:-:S04]  /*3e10*/  IMAD.WIDE.U32 R42, R20, 0x54, R180 ;  /* 0x00000054142a7825 */ /* 0x000fc800078e00b4 */
[----:B------:R-:W-:Y:S01]  /*3e20*/  IMAD R71, R21, 0x78, RZ ;  /* 0x0000007815477824 */ /* 0x000fe200078e02ff */
[----:B------:R1:W-:Y:S01]  /*3e30*/  STL [R1+0x1d0], R48 ;  /* 0x0001d03001007387 */ /* 0x0003e20000100800 */
[----:B0-----:R-:W-:-:S04]  /*3e40*/  IMAD.WIDE.U32 R52, R20, 0x5c, R180 ;  /* 0x0000005c14347825 */ /* 0x001fc800078e00b4 */
[----:B------:R-:W-:Y:S01]  /*3e50*/  IMAD R119, R21, 0xa4, RZ ;  /* 0x000000a415777824 */ /* 0x000fe200078e02ff */
[----:B------:R-:W5:Y:S01]  /*3e60*/  LD.E R14, desc[UR10][R14.64] ;  /* 0x0000000a0e0e7980 */ /* 0x000f62000c101900 */
[C-C-:B------:R-:W-:Y:S01]  /*3e70*/  IMAD.WIDE.U32 R54, R20.reuse, 0x60, R180.reuse ;  /* 0x0000006014367825 */ /* 0x140fe200078e00b4 */
[----:B------:R-:W-:Y:S02]  /*3e80*/  IADD3 R35, PT, PT, R35, R9, RZ ;  /* 0x0000000923237210 */ /* 0x000fe40007ffe0ff */
[----:B------:R-:W-:Y:S02]  /*3e90*/  IADD3 R41, PT, PT, R41, R51, RZ ;  /* 0x0000003329297210 */ /* 0x000fe40007ffe0ff */
[----:B------:R-:W-:Y:S02]  /*3ea0*/  IADD3 R43, PT, PT, R43, R7, RZ ;  /* 0x000000072b2b7210 */ /* 0x000fe40007ffe0ff */
[----:B------:R-:W-:Y:S02]  /*3eb0*/  IADD3 R53, PT, PT, R53, R11, RZ ;  /* 0x0000000b35357210 */ /* 0x000fe40007ffe0ff */
[----:B------:R-:W-:Y:S01]  /*3ec0*/  IADD3 R55, PT, PT, R55, R59, RZ ;  /* 0x0000003b37377210 */ /* 0x000fe20007ffe0ff */
[----:B------:R-:W-:Y:S01]  /*3ed0*/  IMAD R9, R21, 0x58, RZ ;  /* 0x0000005815097824 */ /* 0x000fe200078e02ff */
[----:B-1----:R-:W4:Y:S01]  /*3ee0*/  LDL.64 R48, [R1+0x80] ;  /* 0x0000800001307983 */ /* 0x002f220000100a00 */
[----:B------:R-:W-:-:S04]  /*3ef0*/  IMAD.WIDE.U32 R50, R20, 0x58, R180 ;  /* 0x0000005814327825 */ /* 0x000fc800078e00b4 */
[----:B------:R-:W-:Y:S02]  /*3f00*/  IMAD R117, R21, 0xa8, RZ ;  /* 0x000000a815757824 */ /* 0x000fe400078e02ff */
[----:B------:R-:W-:-:S04]  /*3f10*/  IMAD.WIDE.U32 R164, R20, 0xa4, R180 ;  /* 0x000000a414a47825 */ /* 0x000fc800078e00b4 */
[C-C-:B------:R-:W-:Y:S01]  /*3f20*/  IMAD.WIDE.U32 R166, R20.reuse, 0xa8, R180.reuse ;  /* 0x000000a814a67825 */ /* 0x140fe200078e00b4 */
[----:B---3--:R-:W-:Y:S03]  /*3f30*/  STL [R1+0x1c0], R45 ;  /* 0x0001c02d01007387 */ /* 0x008fe60000100800 */
[----:B------:R-:W-:Y:S01]  /*3f40*/  IMAD.WIDE.U32 R56, R20, 0x64, R180 ;  /* 0x0000006414387825 */ /* 0x000fe200078e00b4 */
[----:B------:R0:W-:Y:S03]  /*3f50*/  STL [R1+0x1bc], R44 ;  /* 0x0001bc2c01007387 */ /* 0x0001e60000100800 */
[C---:B------:R-:W-:Y:S02]  /*3f60*/  IMAD R7, R21.reuse, 0x68, RZ ;  /* 0x0000006815077824 */ /* 0x040fe400078e02ff */
[----:B------:R-:W-:-:S02]  /*3f70*/  IMAD R79, R21, 0x8c, RZ ;  /* 0x0000008c154f7824 */ /* 0x000fc400078e02ff */
[C---:B------:R-:W-:Y:S02]  /*3f80*/  IMAD R81, R21.reuse, 0x90, RZ ;  /* 0x0000009015517824 */ /* 0x040fe400078e02ff */
[C-C-:B------:R-:W-:Y:S01]  /*3f90*/  IMAD.WIDE.U32 R178, R20.reuse, 0x94, R180.reuse ;  /* 0x0000009414b27825 */ /* 0x140fe200078e00b4 */
[C---:B------:R-:W-:Y:S01]  /*3fa0*/  LEA R80, P1, R20.reuse, R180, 0x2 ;  /* 0x000000b414507211 */ /* 0x040fe200078210ff */
[----:B------:R1:W-:Y:S02]  /*3fb0*/  STL [R1+0x1c4], R46 ;  /* 0x0001c42e01007387 */ /* 0x0003e40000100800 */
[----:B------:R-:W-:Y:S02]  /*3fc0*/  IMAD R11, R21, 0x70, RZ ;  /* 0x00000070150b7824 */ /* 0x000fe400078e02ff */
[----:B------:R-:W-:-:S04]  /*3fd0*/  IMAD.WIDE.U32 R58, R20, 0x68, R180 ;  /* 0x00000068143a7825 */ /* 0x000fc800078e00b4 */
[----:B------:R-:W-:-:S04]  /*3fe0*/  IMAD.WIDE.U32 R62, R20, 0x70, R180 ;  /* 0x00000070143e7825 */ /* 0x000fc800078e00b4 */
[C-C-:B------:R-:W-:Y:S01]  /*3ff0*/  IMAD.WIDE.U32 R64, R20.reuse, 0x74, R180.reuse ;  /* 0x0000007414407825 */ /* 0x140fe200078e00b4 */
[----:B------:R-:W-:Y:S02]  /*4000*/  IADD3 R51, PT, PT, R51, R9, RZ ;  /* 0x0000000933337210 */ /* 0x000fe40007ffe0ff */
[----:B------:R-:W-:Y:S02]  /*4010*/  IADD3 R57, PT, PT, R57, R61, RZ ;  /* 0x0000003d39397210 */ /* 0x000fe40007ffe0ff */
[----:B------:R-:W-:Y:S02]  /*4020*/  IADD3 R59, PT, PT, R59, R7, RZ ;  /* 0x000000073b3b7210 */ /* 0x000fe40007ffe0ff */
[----:B------:R-:W-:Y:S02]  /*4030*/  IADD3 R63, PT, PT, R63, R11, RZ ;  /* 0x0000000b3f3f7210 */ /* 0x000fe40007ffe0ff */
[----:B------:R-:W-:Y:S01]  /*4040*/  IADD3 R65, PT, PT, R65, R69, RZ ;  /* 0x0000004541417210 */ /* 0x000fe20007ffe0ff */
[----:B------:R-:W-:Y:S01]  /*4050*/  IMAD R9, R21, 0x6c, RZ ;  /* 0x0000006c15097824 */ /* 0x000fe200078e02ff */
[CC--:B------:R-:W-:Y:S01]  /*4060*/  LEA R78, P2, R20.reuse, R180.reuse, 0x3 ;  /* 0x000000b4144e7211 */ /* 0x0c0fe200078418ff */
[C-C-:B------:R-:W-:Y:S01]  /*4070*/  IMAD.WIDE.U32 R60, R20.reuse, 0x6c, R180.reuse ;  /* 0x0000006c143c7825 */ /* 0x140fe200078e00b4 */
[C---:B------:R-:W-:Y:S01]  /*4080*/  LEA R84, P3, R20.reuse, R180, 0x4 ;  /* 0x000000b414547211 */ /* 0x040fe200078620ff */
[----:B------:R-:W3:Y:S02]  /*4090*/  LD.E R15, desc[UR10][R64.64] ;  /* 0x0000000a400f7980 */ /* 0x000ee4000c101900 */
[----:B------:R-:W-:-:S04]  /*40a0*/  IMAD.WIDE.U32 R66, R20, 0x78, R180 ;  /* 0x0000007814427825 */ /* 0x000fc800078e00b4 */
[C-C-:B------:R-:W-:Y:S01]  /*40b0*/  IMAD.WIDE.U32 R72, R20.reuse, 0x88, R180.reuse ;  /* 0x0000008814487825 */ /* 0x140fe200078e00b4 */
[CC--:B------:R-:W-:Y:S01]  /*40c0*/  LEA R82, P4, R20.reuse, R180.reuse, 0x5 ;  /* 0x000000b414527211 */ /* 0x0c0fe200078828ff */
[----:B0-----:R-:W3:Y:S02]  /*40d0*/  LDL.64 R44, [R1+0x90] ;  /* 0x00009000012c7983 */ /* 0x001ee40000100a00 */
[C---:B------:R-:W-:Y:S02]  /*40e0*/  IMAD R7, R21.reuse, 0x7c, RZ ;  /* 0x0000007c15077824 */ /* 0x040fe400078e02ff */
[----:B------:R-:W-:Y:S02]  /*40f0*/  IMAD R11, R21, 0x88, RZ ;  /* 0x00000088150b7824 */ /* 0x000fe400078e02ff */
[C-C-:B------:R-:W-:Y:S01]  /*4100*/  IMAD.WIDE.U32 R74, R20.reuse, 0x8c, R180.reuse ;  /* 0x0000008c144a7825 */ /* 0x140fe200078e00b4 */
[C---:B------:R-:W-:Y:S01]  /*4110*/  LEA R90, P5, R20.reuse, R180, 0x6 ;  /* 0x000000b4145a7211 */ /* 0x040fe200078a30ff */
[----:B-1----:R0:W5:Y:S02]  /*4120*/  LD.E R46, desc[UR10][R148.64] ;  /* 0x0000000a942e7980 */ /* 0x002164000c101900 */
[----:B------:R-:W-:Y:S01]  /*4130*/  IMAD.WIDE.U32 R68, R20, 0x7c, R180 ;  /* 0x0000007c14447825 */ /* 0x000fe200078e00b4 */
[----:B------:R-:W-:-:S02]  /*4140*/  IADD3 R61, PT, PT, R61, R9, RZ ;  /* 0x000000093d3d7210 */ /* 0x000fc40007ffe0ff */
[----:B------:R-:W-:Y:S02]  /*4150*/  IADD3 R67, PT, PT, R67, R71, RZ ;  /* 0x0000004743437210 */ /* 0x000fe40007ffe0ff */
[----:B------:R-:W-:Y:S01]  /*4160*/  IADD3 R73, PT, PT, R73, R11, RZ ;  /* 0x0000000b49497210 */ /* 0x000fe20007ffe0ff */
[----:B------:R-:W-:Y:S01]  /*4170*/  IMAD R9, R21, 0x84, RZ ;  /* 0x0000008415097824 */ /* 0x000fe200078e02ff */
[----:B------:R-:W-:Y:S01]  /*4180*/  IADD3 R69, PT, PT, R69, R7, RZ ;  /* 0x0000000745457210 */ /* 0x000fe20007ffe0ff */
[C-C-:B------:R-:W-:Y:S01]  /*4190*/  IMAD.WIDE.U32 R70, R20.reuse, 0x84, R180.reuse ;  /* 0x0000008414467825 */ /* 0x140fe200078e00b4 */
[C---:B------:R-:W-:Y:S01]  /*41a0*/  LEA R86, P6, R20.reuse, R180, 0x7 ;  /* 0x000000b414567211 */ /* 0x040fe200078c38ff */
[----:B------:R-:W5:Y:S02]  /*41b0*/  LD.E R221, desc[UR10][R36.64] ;  /* 0x0000000a24dd7980 */ /* 0x000f64000c101900 */
[----:B------:R-:W-:Y:S01]  /*41c0*/  IMAD.WIDE.U32 R76, R20, 0x90, R180 ;  /* 0x00000090144c7825 */ /* 0x000fe200078e00b4 */
[----:B------:R-:W-:-:S02]  /*41d0*/  IADD3 R165, PT, PT, R165, R119, RZ ;  /* 0x00000077a5a57210 */ /* 0x000fc40007ffe0ff */
[----:B------:R-:W-:Y:S01]  /*41e0*/  IADD3 R167, PT, PT, R167, R117, RZ ;  /* 0x00000075a7a77210 */ /* 0x000fe20007ffe0ff */
[----:B------:R-:W5:Y:S01]  /*41f0*/  LD.E R16, desc[UR10][R16.64] ;  /* 0x0000000a10107980 */ /* 0x000f62000c101900 */
[C---:B------:R-:W-:Y:S02]  /*4200*/  IMAD R11, R21.reuse, 0x94, RZ ;  /* 0x00000094150b7824 */ /* 0x040fe400078e02ff */
[----:B------:R-:W-:Y:S01]  /*4210*/  IMAD R7, R21, 0x98, RZ ;  /* 0x0000009815077824 */ /* 0x000fe200078e02ff */
[----:B------:R-:W-:Y:S02]  /*4220*/  IADD3 R71, PT, PT, R71, R9, RZ ;  /* 0x0000000947477210 */ /* 0x000fe40007ffe0ff */
[----:B------:R-:W-:Y:S02]  /*4230*/  IADD3 R75, PT, PT, R75, R79, RZ ;  /* 0x0000004f4b4b7210 */ /* 0x000fe40007ffe0ff */
[----:B------:R-:W-:Y:S02]  /*4240*/  IADD3 R77, PT, PT, R77, R81, RZ ;  /* 0x000000514d4d7210 */ /* 0x000fe40007ffe0ff */
[----:B------:R-:W-:Y:S01]  /*4250*/  IADD3 R179, PT, PT, R179, R11, RZ ;  /* 0x0000000bb3b37210 */ /* 0x000fe20007ffe0ff */
[C---:B------:R-:W-:Y:S01]  /*4260*/  IMAD R123, R21.reuse, 0x9c, RZ ;  /* 0x0000009c157b7824 */ /* 0x040fe200078e02ff */
[CCC-:B------:R-:W-:Y:S01]  /*4270*/  LEA.HI.X R81, R20.reuse, R181.reuse, R21.reuse, 0x2, P1 ;  /* 0x000000b514517211 */ /* 0x1c0fe200008f1415 */
[C---:B------:R-:W-:Y:S01]  /*4280*/  IMAD R113, R21.reuse, 0xb0, RZ ;  /* 0x000000b015717824 */ /* 0x040fe200078e02ff */
[CCC-:B------:R-:W-:Y:S01]  /*4290*/  LEA.HI.X R79, R20.reuse, R181.reuse, R21.reuse, 0x3, P2 ;  /* 0x000000b5144f7211 */ /* 0x1c0fe200010f1c15 */
[C---:B------:R-:W-:Y:S01]  /*42a0*/  IMAD R111, R21.reuse, 0xb4, RZ ;  /* 0x000000b4156f7824 */ /* 0x040fe200078e02ff */
[CCC-:B------:R-:W-:Y:S01]  /*42b0*/  LEA.HI.X R85, R20.reuse, R181.reuse, R21.reuse, 0x4, P3 ;  /* 0x000000b514557211 */ /* 0x1c0fe200018f2415 */
[----:B------:R-:W-:Y:S01]  /*42c0*/  IMAD R9, R21, 0xb8, RZ ;  /* 0x000000b815097824 */ /* 0x000fe200078e02ff */
[CC--:B------:R-:W-:Y:S01]  /*42d0*/  LEA.HI.X R83, R20.reuse, R181.reuse, R21, 0x5, P4 ;  /* 0x000000b514537211 */ /* 0x0c0fe200020f2c15 */
[C---:B0-----:R-:W-:Y:S01]  /*42e0*/  IMAD.WIDE.U32 R148, R20.reuse, 0x9c, R180 ;  /* 0x0000009c14947825 */ /* 0x041fe200078e00b4 */
[CCC-:B------:R-:W-:Y:S01]  /*42f0*/  LEA.HI.X R91, R20.reuse, R181.reuse, R21.reuse, 0x6, P5 ;  /* 0x000000b5145b7211 */ /* 0x1c0fe200028f3415 */
[----:B------:R-:W5:Y:S01]  /*4300*/  LD.E R197, desc[UR10][R24.64] ;  /* 0x0000000a18c57980 */ /* 0x000f62000c101900 */
[C---:B------:R-:W-:Y:S01]  /*4310*/  LEA.HI.X R87, R20.reuse, R181, R21, 0x7, P6 ;  /* 0x000000b514577211 */ /* 0x040fe200030f3c15 */
[----:B------:R-:W-:-:S02]  /*4320*/  IMAD.WIDE.U32 R170, R20, 0xb0, R180 ;  /* 0x000000b014aa7825 */ /* 0x000fc400078e00b4 */
[----:B------:R-:W5:Y:S02]  /*4330*/  LD.E R199, desc[UR10][R26.64] ;  /* 0x0000000a1ac77980 */ /* 0x000f64000c101900 */
[C-C-:B------:R-:W-:Y:S02]  /*4340*/  IMAD.WIDE.U32 R172, R20.reuse, 0xb4, R180.reuse ;  /* 0x000000b414ac7825 */ /* 0x140fe400078e00b4 */
[----:B------:R-:W5:Y:S02]  /*4350*/  LD.E R213, desc[UR10][R28.64] ;  /* 0x0000000a1cd57980 */ /* 0x000f64000c101900 */
[C-C-:B------:R-:W-:Y:S02]  /*4360*/  IMAD.WIDE.U32 R174, R20.reuse, 0xb8, R180.reuse ;  /* 0x000000b814ae7825 */ /* 0x140fe400078e00b4 */
[----:B------:R-:W5:Y:S02]  /*4370*/  LD.E R215, desc[UR10][R30.64] ;  /* 0x0000000a1ed77980 */ /* 0x000f64000c101900 */
[----:B------:R-:W-:-:S02]  /*4380*/  IMAD.WIDE.U32 R176, R20, 0xbc, R180 ;  /* 0x000000bc14b07825 */ /* 0x000fc400078e00b4 */
[----:B------:R-:W3:Y:S02]  /*4390*/  LD.E R37, desc[UR10][R164.64] ;  /* 0x0000000aa4257980 */ /* 0x000ee4000c101900 */
[----:B------:R-:W-:Y:S02]  /*43a0*/  IMAD R11, R21, 0xbc, RZ ;  /* 0x000000bc150b7824 */ /* 0x000fe400078e02ff */
[C-C-:B------:R-:W-:Y:S01]  /*43b0*/  IMAD.WIDE.U32 R162, R20.reuse, 0xa0, R180.reuse ;  /* 0x000000a014a27825 */ /* 0x140fe200078e00b4 */
[----:B------:R-:W3:Y:S03]  /*43c0*/  LD.E R36, desc[UR10][R166.64] ;  /* 0x0000000aa6247980 */ /* 0x000ee6000c101900 */
[----:B------:R-:W-:Y:S01]  /*43d0*/  IMAD.WIDE.U32 R168, R20, 0xac, R180 ;  /* 0x000000ac14a87825 */ /* 0x000fe200078e00b4 */
[----:B------:R-:W3:Y:S01]  /*43e0*/  LD.E R31, desc[UR10][R62.64] ;  /* 0x0000000a3e1f7980 */ /* 0x000ee2000c101900 */
[----:B------:R-:W-:-:S02]  /*43f0*/  IADD3 R149, PT, PT, R149, R123, RZ ;  /* 0x0000007b95957210 */ /* 0x000fc40007ffe0ff */
[----:B------:R-:W-:Y:S02]  /*4400*/  IADD3 R171, PT, PT, R171, R113, RZ ;  /* 0x00000071abab7210 */ /* 0x000fe40007ffe0ff */
[----:B------:R-:W-:Y:S01]  /*4410*/  IADD3 R173, PT, PT, R173, R111, RZ ;  /* 0x0000006fadad7210 */ /* 0x000fe20007ffe0ff */
[----:B------:R-:W3:Y:S01]  /*4420*/  LD.E R17, desc[UR10][R66.64] ;  /* 0x0000000a42117980 */ /* 0x000ee2000c101900 */
[----:B------:R-:W-:Y:S02]  /*4430*/  IADD3 R175, PT, PT, R175, R9, RZ ;  /* 0x00000009afaf7210 */ /* 0x000fe40007ffe0ff */
[----:B------:R-:W-:Y:S01]  /*4440*/  IADD3 R177, PT, PT, R177, R11, RZ ;  /* 0x0000000bb1b17210 */ /* 0x000fe20007ffe0ff */
[----:B------:R-:W3:Y:S01]  /*4450*/  LD.E R27, desc[UR10][R68.64] ;  /* 0x0000000a441b7980 */ /* 0x000ee2000c101900 */
[----:B------:R-:W-:-:S03]  /*4460*/  IMAD R121, R21, 0xa0, RZ ;  /* 0x000000a015797824 */ /* 0x000fc600078e02ff */
[----:B------:R-:W3:Y:S04]  /*4470*/  LD.E R25, desc[UR10][R74.64] ;  /* 0x0000000a4a197980 */ /* 0x000ee8000c101900 */
[----:B------:R-:W3:Y:S04]  /*4480*/  LD.E R24, desc[UR10][R76.64] ;  /* 0x0000000a4c187980 */ /* 0x000ee8000c101900 */
[----:B------:R-:W3:Y:S01]  /*4490*/  LD.E R29, desc[UR10][R178.64] ;  /* 0x0000000ab21d7980 */ /* 0x000ee2000c101900 */
[----:B------:R-:W-:-:S03]  /*44a0*/  IADD3 R163, PT, PT, R163, R121, RZ ;  /* 0x00000079a3a37210 */ /* 0x000fc60007ffe0ff */
[----:B------:R-:W5:Y:S04]  /*44b0*/  LD.E R12, desc[UR10][R12.64] ;  /* 0x0000000a0c0c7980 */ /* 0x000f68000c101900 */
[----:B------:R-:W3:Y:S04]  /*44c0*/  LD.E R11, desc[UR10][R42.64] ;  /* 0x0000000a2a0b7980 */ /* 0x000ee8000c101900 */
[----:B------:R-:W5:Y:S04]  /*44d0*/  LD.E R217, desc[UR10][R32.64] ;  /* 0x0000000a20d97980 */ /* 0x000f68000c101900 */
[----:B------:R-:W3:Y:S04]  /*44e0*/  LD.E R13, desc[UR10][R38.64] ;  /* 0x0000000a260d7980 */ /* 0x000ee8000c101900 */
[----:B------:R-:W3:Y:S04]  /*44f0*/  LD.E R43, desc[UR10][R52.64] ;  /* 0x0000000a342b7980 */ /* 0x000ee8000c101900 */
[----:B------:R-:W3:Y:S04]  /*4500*/  LD.E R42, desc[UR10][R54.64] ;  /* 0x0000000a362a7980 */ /* 0x000ee8000c101900 */
[----:B------:R-:W3:Y:S04]  /*4510*/  LD.E R39, desc[UR10][R148.64] ;  /* 0x0000000a94277980 */ /* 0x000ee8000c101900 */
[----:B--2---:R0:W-:Y:S04]  /*4520*/  STL [R1+0x1b8], R5 ;  /* 0x0001b80501007387 */ /* 0x0041e80000100800 */
[----:B------:R-:W2:Y:S04]  /*4530*/  LD.E R33, desc[UR10][R170.64] ;  /* 0x0000000aaa217980 */ /* 0x000ea8000c101900 */
[----:B------:R-:W2:Y:S04]  /*4540*/  LD.E R32, desc[UR10][R172.64] ;  /* 0x0000000aac207980 */ /* 0x000ea8000c101900 */
[----:B0-----:R0:W5:Y:S04]  /*4550*/  LD.E R5, desc[UR10][R146.64] ;  /* 0x0000000a92057980 */ /* 0x001168000c101900 */
[----:B------:R-:W2:Y:S04]  /*4560*/  LD.E R30, desc[UR10][R174.64] ;  /* 0x0000000aae1e7980 */ /* 0x000ea8000c101900 */
[----:B------:R-:W2:Y:S01]  /*4570*/  LD.E R26, desc[UR10][R176.64] ;  /* 0x0000000ab01a7980 */ /* 0x000ea2000c101900 */
[----:B0-----:R-:W-:-:S03]  /*4580*/  IMAD.WIDE.U32 R146, R20, 0x98, R180 ;  /* 0x0000009814927825 */ /* 0x001fc600078e00b4 */
[----:B------:R-:W2:Y:S02]  /*4590*/  LD.E R50, desc[UR10][R50.64] ;  /* 0x0000000a32327980 */ /* 0x000ea4000c101900 */
[----:B------:R-:W-:Y:S02]  /*45a0*/  IADD3 R147, PT, PT, R147, R7, RZ ;  /* 0x0000000793937210 */ /* 0x000fe40007ffe0ff */
[----:B------:R-:W2:Y:S04]  /*45b0*/  LD.E R38, desc[UR10][R162.64] ;  /* 0x0000000aa2267980 */ /* 0x000ea8000c101900 */
[----:B------:R0:W5:Y:S04]  /*45c0*/  LD.E R7, desc[UR10][R180.64] ;  /* 0x0000000ab4077980 */ /* 0x000168000c101900 */
[----:B------:R-:W2:Y:S04]  /*45d0*/  LD.E R28, desc[UR10][R146.64] ;  /* 0x0000000a921c7980 */ /* 0x000ea8000c101900 */
[----:B------:R-:W5:Y:S01]  /*45e0*/  LD.E R195, desc[UR10][R22.64] ;  /* 0x0000000a16c37980 */ /* 0x000f62000c101900 */
[----:B0-----:R-:W-:-:S03]  /*45f0*/  IMAD.WIDE.U32 R180, R20, 0xc0, R180 ;  /* 0x000000c014b47825 */ /* 0x001fc600078e00b4 */
[----:B------:R4:W5:Y:S01]  /*4600*/  LD.E R159, desc[UR10][R18.64] ;  /* 0x0000000a129f7980 */ /* 0x000962000c101900 */
[----:B------:R-:W-:-:S03]  /*4610*/  IMAD R20, R21, 0xc0, RZ ;  /* 0x000000c015147824 */ /* 0x000fc600078e02ff */
[----:B------:R-:W5:Y:S02]  /*4620*/  LD.E R223, desc[UR10][R34.64] ;  /* 0x0000000a22df7980 */ /* 0x000f64000c101900 */
[----:B------:R-:W-:Y:S02]  /*4630*/  IADD3 R181, PT, PT, R181, R20, RZ ;  /* 0x00000014b5b57210 */ /* 0x000fe40007ffe0ff */
[----:B------:R-:W2:Y:S04]  /*4640*/  LD.E R23, desc[UR10][R70.64] ;  /* 0x0000000a46177980 */ /* 0x000ea8000c101900 */
[----:B------:R-:W2:Y:S04]  /*4650*/  LD.E R20, desc[UR10][R40.64] ;  /* 0x0000000a28147980 */ /* 0x000ea8000c101900 */
[----:B------:R0:W2:Y:S01]  /*4660*/  LD.E R22, desc[UR10][R72.64] ;  /* 0x0000000a48167980 */ /* 0x0000a2000c101900 */
[----:B------:R-:W-:-:S03]  /*4670*/  IMAD R115, R21, 0xac, RZ ;  /* 0x000000ac15737824 */ /* 0x000fc600078e02ff */
[----:B------:R1:W2:Y:S04]  /*4680*/  LD.E R34, desc[UR10][R56.64] ;  /* 0x0000000a38227980 */ /* 0x0002a8000c101900 */
[----:B------:R-:W2:Y:S04]  /*4690*/  LD.E R41, desc[UR10][R58.64] ;  /* 0x0000000a3a297980 */ /* 0x000ea8000c101900 */
[----:B------:R-:W2:Y:S04]  /*46a0*/  LD.E R40, desc[UR10][R60.64] ;  /* 0x0000000a3c287980 */ /* 0x000ea8000c101900 */
[----:B------:R0:W5:Y:S04]  /*46b0*/  LD.E R9, desc[UR10][R78.64] ;  /* 0x0000000a4e097980 */ /* 0x000168000c101900 */
[----:B------:R-:W5:Y:S04]  /*46c0*/  LD.E R219, desc[UR10][R90.64] ;  /* 0x0000000a5adb7980 */ /* 0x000f68000c101900 */
[----:B------:R-:W5:Y:S04]  /*46d0*/  LD.E R88, desc[UR10][R88.64] ;  /* 0x0000000a58587980 */ /* 0x000f68000c101900 */
[----:B------:R-:W5:Y:S04]  /*46e0*/  LD.E R80, desc[UR10][R80.64] ;  /* 0x0000000a50507980 */ /* 0x000f68000c101900 */
[----:B------:R-:W5:Y:S01]  /*46f0*/  LD.E R82, desc[UR10][R82.64] ;  /* 0x0000000a52527980 */ /* 0x000f62000c101900 */
[----:B----4-:R-:W-:-:S03]  /*4700*/  IMAD.WIDE.U32 R18, R2, 0x4, R48 ;  /* 0x0000000402127825 */ /* 0x010fc600078e0030 */
[----:B---3--:R3:W-:Y:S01]  /*4710*/  STL [R1+0x3c8], R15 ;  /* 0x0003c80f01007387 */ /* 0x0087e20000100800 */
[C---:B------:R-:W-:Y:S02]  /*4720*/  IMAD R53, R45.reuse, 0x44, RZ ;  /* 0x000000442d357824 */ /* 0x040fe400078e02ff */
[C---:B------:R-:W-:Y:S02]  /*4730*/  IMAD R52, R45.reuse, 0x48, RZ ;  /* 0x000000482d347824 */ /* 0x040fe400078e02ff */
[C---:B------:R-:W-:Y:S02]  /*4740*/  IMAD R65, R45.reuse, 0x58, RZ ;  /* 0x000000582d417824 */ /* 0x040fe400078e02ff */
[C---:B------:R-:W-:Y:S02]  /*4750*/  IMAD R64, R45.reuse, 0x5c, RZ ;  /* 0x0000005c2d407824 */ /* 0x040fe400078e02ff */
[C---:B0-----:R-:W-:Y:S02]  /*4760*/  IMAD R73, R45.reuse, 0x6c, RZ ;  /* 0x0000006c2d497824 */ /* 0x041fe400078e02ff */
[C---:B------:R-:W-:Y:S01]  /*4770*/  IMAD R72, R45.reuse, 0x70, RZ ;  /* 0x000000702d487824 */ /* 0x040fe200078e02ff */
[----:B------:R-:W-:Y:S01]  /*4780*/  STL [R1+0x444], R37 ;  /* 0x0004442501007387 */ /* 0x000fe20000100800 */
[----:B---3--:R-:W-:-:S02]  /*4790*/  IMAD R15, R45, 0x18, RZ ;  /* 0x000000182d0f7824 */ /* 0x008fc400078e02ff */
[C-C-:B------:R-:W-:Y:S01]  /*47a0*/  IMAD.WIDE.U32 R172, R44.reuse, 0x18, R18.reuse ;  /* 0x000000182cac7825 */ /* 0x140fe200078e0012 */
[----:B------:R0:W-:Y:S04]  /*47b0*/  STL [R1+0x428], R36 ;  /* 0x0004282401007387 */ /* 0x0001e80000100800 */
[----:B------:R-:W-:Y:S01]  /*47c0*/  IADD3 R173, PT, PT, R173, R15, RZ ;  /* 0x0000000fadad7210 */ /* 0x000fe20007ffe0ff */
[----:B------:R3:W-:Y:S01]  /*47d0*/  STL [R1+0x30c], R31 ;  /* 0x00030c1f01007387 */ /* 0x0007e20000100800 */
[C---:B------:R-:W-:Y:S02]  /*47e0*/  IMAD R15, R45.reuse, 0x38, RZ ;  /* 0x000000382d0f7824 */ /* 0x040fe400078e02ff */
[C-C-:B------:R-:W-:Y:S01]  /*47f0*/  IMAD.WIDE.U32 R170, R44.reuse, 0x24, R18.reuse ;  /* 0x000000242caa7825 */ /* 0x140fe200078e0012 */
[----:B------:R4:W-:Y:S03]  /*4800*/  STL [R1+0x310], R17 ;  /* 0x0003101101007387 */ /* 0x0009e60000100800 */
[----:B0-----:R-:W-:Y:S01]  /*4810*/  IMAD.WIDE.U32 R36, R44, 0x38, R18 ;  /* 0x000000382c247825 */ /* 0x001fe200078e0012 */
[----:B------:R0:W-:Y:S03]  /*4820*/  STL [R1+0x3dc], R27 ;  /* 0x0003dc1b01007387 */ /* 0x0001e60000100800 */
[C---:B---3--:R-:W-:Y:S01]  /*4830*/  IMAD R31, R45.reuse, 0x28, RZ ;  /* 0x000000282d1f7824 */ /* 0x048fe200078e02ff */
[----:B------:R-:W-:Y:S01]  /*4840*/  STL [R1+0x430], R25 ;  /* 0x0004301901007387 */ /* 0x000fe20000100800 */
[----:B----4-:R-:W-:-:S03]  /*4850*/  IMAD R17, R45, 0x1c, RZ ;  /* 0x0000001c2d117824 */ /* 0x010fc600078e02ff */
[----:B------:R3:W-:Y:S01]  /*4860*/  STL [R1+0x3d0], R24 ;  /* 0x0003d01801007387 */ /* 0x0007e20000100800 */
[----:B0-----:R-:W-:-:S03]  /*4870*/  IMAD R27, R45, 0x24, RZ ;  /* 0x000000242d1b7824 */ /* 0x001fc600078e02ff */
[----:B------:R-:W-:Y:S01]  /*4880*/  STL [R1+0x43c], R29 ;  /* 0x00043c1d01007387 */ /* 0x000fe20000100800 */
[----:B------:R-:W-:-:S03]  /*4890*/  IADD3 R37, PT, PT, R37, R15, RZ ;  /* 0x0000000f25257210 */ /* 0x000fc60007ffe0ff */
[----:B------:R-:W-:Y:S01]  /*48a0*/  STL [R1+0x314], R43 ;  /* 0x0003142b01007387 */ /* 0x000fe20000100800 */
[C-C-:B---3--:R-:W-:Y:S01]  /*48b0*/  IMAD.WIDE.U32 R24, R44.reuse, 0x1c, R18.reuse ;  /* 0x0000001c2c187825 */ /* 0x148fe200078e0012 */
[----:B------:R-:W-:Y:S02]  /*48c0*/  IADD3 R171, PT, PT, R171, R27, RZ ;  /* 0x0000001babab7210 */ /* 0x000fe40007ffe0ff */
[----:B------:R0:W-:Y:S01]  /*48d0*/  STL [R1+0x2e0], R42 ;  /* 0x0002e02a01007387 */ /* 0x0001e20000100800 */
[----:B------:R-:W-:Y:S01]  /*48e0*/  IMAD R15, R45, 0x50, RZ ;  /* 0x000000502d0f7824 */ /* 0x000fe200078e02ff */
[----:B------:R-:W-:Y:S01]  /*48f0*/  IADD3 R25, PT, PT, R25, R17, RZ ;  /* 0x0000001119197210 */ /* 0x000fe20007ffe0ff */
[----:B------:R-:W-:Y:S01]  /*4900*/  IMAD R17, R45, 0x34, RZ ;  /* 0x000000342d117824 */ /* 0x000fe200078e02ff */
[----:B------:R3:W-:Y:S01]  /*4910*/  STL [R1+0x440], R39 ;  /* 0x0004402701007387 */ /* 0x0007e20000100800 */
[----:B------:R-:W-:-:S03]  /*4920*/  IMAD.WIDE.U32 R62, R44, 0x64, R18 ;  /* 0x000000642c3e7825 */ /* 0x000fc600078e0012 */
[----:B--2---:R-:W-:Y:S01]  /*4930*/  STL [R1+0x438], R33 ;  /* 0x0004382101007387 */ /* 0x004fe20000100800 */
[----:B0-----:R-:W-:-:S03]  /*4940*/  IMAD.WIDE.U32 R42, R44, 0x50, R18 ;  /* 0x000000502c2a7825 */ /* 0x001fc600078e0012 */
[----:B------:R0:W-:Y:S01]  /*4950*/  STL [R1+0x454], R32 ;  /* 0x0004542001007387 */ /* 0x0001e20000100800 */
[----:B---3--:R-:W-:Y:S01]  /*4960*/  IMAD R39, R45, 0x2c, RZ ;  /* 0x0000002c2d277824 */ /* 0x008fe200078e02ff */
[----:B------:R-:W-:Y:S02]  /*4970*/  IADD3 R43, PT, PT, R43, R15, RZ ;  /* 0x0000000f2b2b7210 */ /* 0x000fe40007ffe0ff */
[----:B------:R-:W-:Y:S01]  /*4980*/  STL [R1+0x44c], R30 ;  /* 0x00044c1e01007387 */ /* 0x000fe20000100800 */
[----:B0-----:R-:W-:-:S03]  /*4990*/  IMAD.WIDE.U32 R32, R44, 0x30, R18 ;  /* 0x000000302c207825 */ /* 0x001fc600078e0012 */
[----:B------:R0:W-:Y:S01]  /*49a0*/  STL [R1+0x450], R26 ;  /* 0x0004501a01007387 */ /* 0x0001e20000100800 */
[----:B------:R-:W-:-:S03]  /*49b0*/  IMAD R15, R45, 0x64, RZ ;  /* 0x000000642d0f7824 */ /* 0x000fc600078e02ff */
[----:B------:R-:W-:Y:S04]  /*49c0*/  STL [R1+0x2d0], R50 ;  /* 0x0002d03201007387 */ /* 0x000fe80000100800 */
[----:B------:R2:W-:Y:S01]  /*49d0*/  STL [R1+0x3d8], R28 ;  /* 0x0003d81c01007387 */ /* 0x0005e20000100800 */
[----:B0-----:R-:W-:-:S03]  /*49e0*/  IMAD.WIDE.U32 R26, R44, 0x2c, R18 ;  /* 0x0000002c2c1a7825 */ /* 0x001fc600078e0012 */
[----:B------:R0:W-:Y:S01]  /*49f0*/  STL [R1+0x424], R38 ;  /* 0x0004242601007387 */ /* 0x0001e20000100800 */
[----:B------:R-:W-:-:S03]  /*4a00*/  IMAD.WIDE.U32 R68, R44, 0x78, R18 ;  /* 0x000000782c447825 */ /* 0x000fc600078e0012 */
[----:B------:R-:W-:Y:S01]  /*4a10*/  STL [R1+0x2d8], R13 ;  /* 0x0002d80d01007387 */ /* 0x000fe20000100800 */
[----:B--2---:R-:W-:-:S03]  /*4a20*/  IMAD.WIDE.U32 R28, R44, 0x28, R18 ;  /* 0x000000282c1c7825 */ /* 0x004fc600078e0012 */
[----:B------:R-:W-:Y:S02]  /*4a30*/  STL [R1+0x2f4], R11 ;  /* 0x0002f40b01007387 */ /* 0x000fe40000100800 */
[----:B------:R-:W-:Y:S01]  /*4a40*/  IADD3 R29, PT, PT, R29, R31, RZ ;  /* 0x0000001f1d1d7210 */ /* 0x000fe20007ffe0ff */
[C-C-:B------:R-:W-:Y:S01]  /*4a50*/  IMAD.WIDE.U32 R30, R44.reuse, 0x34, R18.reuse ;  /* 0x000000342c1e7825 */ /* 0x140fe200078e0012 */
[----:B------:R-:W-:Y:S01]  /*4a60*/  IADD3 R27, PT, PT, R27, R39, RZ ;  /* 0x000000271b1b7210 */ /* 0x000fe20007ffe0ff */
[----:B------:R-:W-:Y:S03]  /*4a70*/  STL [R1+0x2cc], R20 ;  /* 0x0002cc1401007387 */ /* 0x000fe60000100800 */
[----:B------:R-:W-:Y:S01]  /*4a80*/  IADD3 R31, PT, PT, R31, R17, RZ ;  /* 0x000000111f1f7210 */ /* 0x000fe20007ffe0ff */
[----:B------:R-:W-:Y:S02]  /*4a90*/  IMAD R17, R45, 0x4c, RZ ;  /* 0x0000004c2d117824 */ /* 0x000fe400078e02ff */
[C-C-:B0-----:R-:W-:Y:S01]  /*4aa0*/  IMAD.WIDE.U32 R38, R44.reuse, 0x48, R18.reuse ;  /* 0x000000482c267825 */ /* 0x141fe200078e0012 */
[----:B------:R0:W-:Y:S03]  /*4ab0*/  STL [R1+0x2f0], R41 ;  /* 0x0002f02901007387 */ /* 0x0001e60000100800 */
[----:B------:R-:W-:Y:S01]  /*4ac0*/  IMAD.WIDE.U32 R50, R44, 0x4c, R18 ;  /* 0x0000004c2c327825 */ /* 0x000fe200078e0012 */
[----:B------:R2:W-:Y:S01]  /*4ad0*/  STL [R1+0x32c], R40 ;  /* 0x00032c2801007387 */ /* 0x0005e20000100800 */
[----:B------:R-:W-:-:S02]  /*4ae0*/  IADD3 R63, PT, PT, R63, R15, RZ ;  /* 0x0000000f3f3f7210 */ /* 0x000fc40007ffe0ff */
[C-C-:B------:R-:W-:Y:S01]  /*4af0*/  IMAD.WIDE.U32 R58, R44.reuse, 0x5c, R18.reuse ;  /* 0x0000005c2c3a7825 */ /* 0x140fe200078e0012 */
[----:B------:R-:W-:Y:S03]  /*4b00*/  STL [R1+0x42c], R23 ;  /* 0x00042c1701007387 */ /* 0x000fe60000100800 */
[----:B0-----:R-:W-:Y:S02]  /*4b10*/  IMAD R41, R45, 0x30, RZ ;  /* 0x000000302d297824 */ /* 0x001fe400078e02ff */
[C-C-:B-1----:R-:W-:Y:S01]  /*4b20*/  IMAD.WIDE.U32 R56, R44.reuse, 0x60, R18.reuse ;  /* 0x000000602c387825 */ /* 0x142fe200078e0012 */
[----:B------:R-:W-:Y:S02]  /*4b30*/  STL [R1+0x334], R22 ;  /* 0x0003341601007387 */ /* 0x000fe40000100800 */
[----:B------:R-:W-:Y:S01]  /*4b40*/  IADD3 R33, PT, PT, R33, R41, RZ ;  /* 0x0000002921217210 */ /* 0x000fe20007ffe0ff */
[----:B--2---:R-:W-:Y:S01]  /*4b50*/  IMAD.WIDE.U32 R40, R44, 0x44, R18 ;  /* 0x000000442c287825 */ /* 0x004fe200078e0012 */
[----:B------:R-:W-:-:S02]  /*4b60*/  IADD3 R39, PT, PT, R39, R52, RZ ;  /* 0x0000003427277210 */ /* 0x000fc40007ffe0ff */
[----:B------:R-:W-:Y:S01]  /*4b70*/  IADD3 R51, PT, PT, R51, R17, RZ ;  /* 0x0000001133337210 */ /* 0x000fe20007ffe0ff */
[----:B------:R0:W5:Y:S01]  /*4b80*/  LD.E R11, desc[UR10][R84.64] ;  /* 0x0000000a540b7980 */ /* 0x000162000c101900 */
[----:B------:R-:W-:Y:S01]  /*4b90*/  IMAD R15, R45, 0x78, RZ ;  /* 0x000000782d0f7824 */ /* 0x000fe200078e02ff */
[----:B------:R-:W-:Y:S01]  /*4ba0*/  IADD3 R41, PT, PT, R41, R53, RZ ;  /* 0x0000003529297210 */ /* 0x000fe20007ffe0ff */
[----:B------:R-:W-:Y:S01]  /*4bb0*/  IMAD R17, R45, 0x60, RZ ;  /* 0x000000602d117824 */ /* 0x000fe200078e02ff */
[----:B------:R-:W-:Y:S01]  /*4bc0*/  IADD3 R169, PT, PT, R169, R115, RZ ;  /* 0x00000073a9a97210 */ /* 0x000fe20007ffe0ff */
[----:B------:R-:W-:Y:S01]  /*4bd0*/  IMAD.WIDE.U32 R52, R44, 0x58, R18 ;  /* 0x000000582c347825 */ /* 0x000fe200078e0012 */
[----:B------:R-:W-:Y:S01]  /*4be0*/  IADD3 R69, PT, PT, R69, R15, RZ ;  /* 0x0000000f45457210 */ /* 0x000fe20007ffe0ff */
[----:B------:R1:W-:Y:S02]  /*4bf0*/  STL [R1+0x324], R34 ;  /* 0x0003242201007387 */ /* 0x0003e40000100800 */
[----:B------:R-:W-:-:S02]  /*4c00*/  IMAD R13, R45, 0xc, RZ ;  /* 0x0000000c2d0d7824 */ /* 0x000fc400078e02ff */
[C-C-:B------:R-:W-:Y:S01]  /*4c10*/  IMAD.WIDE.U32 R20, R44.reuse, 0xc, R18.reuse ;  /* 0x0000000c2c147825 */ /* 0x140fe200078e0012 */
[----:B------:R-:W-:Y:S02]  /*4c20*/  IADD3 R53, PT, PT, R53, R65, RZ ;  /* 0x0000004135357210 */ /* 0x000fe40007ffe0ff */
[----:B------:R-:W-:Y:S02]  /*4c30*/  IADD3 R59, PT, PT, R59, R64, RZ ;  /* 0x000000403b3b7210 */ /* 0x000fe40007ffe0ff */
[----:B------:R-:W-:Y:S01]  /*4c40*/  IADD3 R57, PT, PT, R57, R17, RZ ;  /* 0x0000001139397210 */ /* 0x000fe20007ffe0ff */
[----:B------:R-:W-:Y:S01]  /*4c50*/  IMAD R15, R45, 0x88, RZ ;  /* 0x000000882d0f7824 */ /* 0x000fe200078e02ff */
[----:B------:R-:W5:Y:S01]  /*4c60*/  LD.E R2, desc[UR10][R180.64] ;  /* 0x0000000ab4027980 */ /* 0x000f62000c101900 */
[----:B------:R-:W-:Y:S01]  /*4c70*/  IMAD.WIDE.U32 R78, R44, 0x88, R18 ;  /* 0x000000882c4e7825 */ /* 0x000fe200078e0012 */
[----:B------:R-:W-:Y:S02]  /*4c80*/  IADD3 R21, PT, PT, R21, R13, RZ ;  /* 0x0000000d15157210 */ /* 0x000fe40007ffe0ff */
[----:B------:R-:W2:Y:S01]  /*4c90*/  LD.E R35, desc[UR10][R168.64] ;  /* 0x0000000aa8237980 */ /* 0x000ea2000c101900 */
[----:B------:R-:W-:-:S02]  /*4ca0*/  IMAD R17, R45, 0x74, RZ ;  /* 0x000000742d117824 */ /* 0x000fc400078e02ff */
[C-C-:B------:R-:W-:Y:S01]  /*4cb0*/  IMAD.WIDE.U32 R66, R44.reuse, 0x6c, R18.reuse ;  /* 0x0000006c2c427825 */ /* 0x140fe200078e0012 */
[----:B-1----:R-:W3:Y:S03]  /*4cc0*/  LD.E R34, desc[UR10][R86.64] ;  /* 0x0000000a56227980 */ /* 0x002ee6000c101900 */
[----:B------:R-:W-:-:S04]  /*4cd0*/  IMAD.WIDE.U32 R64, R44, 0x70, R18 ;  /* 0x000000702c407825 */ /* 0x000fc800078e0012 */
[C-C-:B------:R-:W-:Y:S01]  /*4ce0*/  IMAD.WIDE.U32 R70, R44.reuse, 0x74, R18.reuse ;  /* 0x000000742c467825 */ /* 0x140fe200078e0012 */
[----:B------:R-:W-:Y:S01]  /*4cf0*/  IADD3 R79, PT, PT, R79, R15, RZ ;  /* 0x0000000f4f4f7210 */ /* 0x000fe20007ffe0ff */
[----:B------:R-:W4:Y:S02]  /*4d00*/  LD.E R40, desc[UR10][R40.64] ;  /* 0x0000000a28287980 */ /* 0x000f24000c101900 */
[----:B------:R-:W-:Y:S02]  /*4d10*/  IMAD R13, R45, 0x14, RZ ;  /* 0x000000142d0d7824 */ /* 0x000fe400078e02ff */
[C-C-:B------:R-:W-:Y:S01]  /*4d20*/  IMAD.WIDE.U32 R22, R44.reuse, 0x14, R18.reuse ;  /* 0x000000142c167825 */ /* 0x140fe200078e0012 */
[----:B------:R-:W-:Y:S02]  /*4d30*/  IADD3 R67, PT, PT, R67, R73, RZ ;  /* 0x0000004943437210 */ /* 0x000fe40007ffe0ff */
[----:B------:R-:W-:Y:S02]  /*4d40*/  IADD3 R65, PT, PT, R65, R72, RZ ;  /* 0x0000004841417210 */ /* 0x000fe40007ffe0ff */
[----:B------:R-:W-:Y:S01]  /*4d50*/  IADD3 R71, PT, PT, R71, R17, RZ ;  /* 0x0000001147477210 */ /* 0x000fe20007ffe0ff */
[----:B------:R-:W-:Y:S01]  /*4d60*/  IMAD R15, R45, 0x94, RZ ;  /* 0x000000942d0f7824 */ /* 0x000fe200078e02ff */
[----:B------:R-:W2:Y:S01]  /*4d70*/  LD.E R119, desc[UR10][R24.64] ;  /* 0x0000000a18777980 */ /* 0x000ea2000c101900 */
[----:B0-----:R-:W-:Y:S01]  /*4d80*/  IMAD.WIDE.U32 R84, R44, 0x94, R18 ;  /* 0x000000942c547825 */ /* 0x001fe200078e0012 */
[----:B------:R-:W-:-:S02]  /*4d90*/  IADD3 R23, PT, PT, R23, R13, RZ ;  /* 0x0000000d17177210 */ /* 0x000fc40007ffe0ff */
[----:B------:R-:W2:Y:S01]  /*4da0*/  LD.E R53, desc[UR10][R52.64] ;  /* 0x0000000a34357980 */ /* 0x000ea2000c101900 */
[----:B------:R-:W-:Y:S02]  /*4db0*/  IMAD R17, R45, 0x84, RZ ;  /* 0x000000842d117824 */ /* 0x000fe400078e02ff */
[C-C-:B------:R-:W-:Y:S01]  /*4dc0*/  IMAD.WIDE.U32 R72, R44.reuse, 0x84, R18.reuse ;  /* 0x000000842c487825 */ /* 0x140fe200078e0012 */
[----:B------:R-:W-:Y:S01]  /*4dd0*/  IADD3 R85, PT, PT, R85, R15, RZ ;  /* 0x0000000f55557210 */ /* 0x000fe20007ffe0ff */
[----:B------:R0:W2:Y:S02]  /*4de0*/  LD.E R121, desc[UR10][R20.64] ;  /* 0x0000000a14797980 */ /* 0x0000a4000c101900 */
[----:B------:R-:W-:Y:S01]  /*4df0*/  IMAD R15, R45, 0xa0, RZ ;  /* 0x000000a02d0f7824 */ /* 0x000fe200078e02ff */
[----:B------:R-:W-:Y:S01]  /*4e00*/  IADD3 R73, PT, PT, R73, R17, RZ ;  /* 0x0000001149497210 */ /* 0x000fe20007ffe0ff */
[C-C-:B------:R-:W-:Y:S01]  /*4e10*/  IMAD.WIDE.U32 R162, R44.reuse, 0xa0, R18.reuse ;  /* 0x000000a02ca27825 */ /* 0x140fe200078e0012 */
[----:B------:R-:W2:Y:S03]  /*4e20*/  LD.E R17, desc[UR10][R22.64] ;  /* 0x0000000a16117980 */ /* 0x000ea6000c101900 */
[----:B------:R-:W-:Y:S01]  /*4e30*/  IMAD.WIDE.U32 R164, R44, 0xac, R18 ;  /* 0x000000ac2ca47825 */ /* 0x000fe200078e0012 */
[----:B------:R-:W-:Y:S01]  /*4e40*/  IADD3 R163, PT, PT, R163, R15, RZ ;  /* 0x0000000fa3a37210 */ /* 0x000fe20007ffe0ff */
[----:B------:R-:W3:Y:S02]  /*4e50*/  LD.E R52, desc[UR10][R58.64] ;  /* 0x0000000a3a347980 */ /* 0x000ee4000c101900 */
[----:B------:R-:W-:-:S02]  /*4e60*/  IMAD R15, R45, 0xac, RZ ;  /* 0x000000ac2d0f7824 */ /* 0x000fc400078e02ff */
[C-C-:B------:R-:W-:Y:S01]  /*4e70*/  IMAD.WIDE.U32 R54, R44.reuse, 0x54, R18.reuse ;  /* 0x000000542c367825 */ /* 0x140fe200078e0012 */
[----:B------:R1:W3:Y:S02]  /*4e80*/  LD.E R113, desc[UR10][R26.64] ;  /* 0x0000000a1a717980 */ /* 0x0002e4000c101900 */
[----:B------:R-:W-:Y:S02]  /*4e90*/  IADD3 R165, PT, PT, R165, R15, RZ ;  /* 0x0000000fa5a57210 */ /* 0x000fe40007ffe0ff */
[----:B------:R-:W3:Y:S01]  /*4ea0*/  LD.E R15, desc[UR10][R172.64] ;  /* 0x0000000aac0f7980 */ /* 0x000ee2000c101900 */
[----:B------:R-:W-:Y:S02]  /*4eb0*/  IMAD R13, R45, 0x3c, RZ ;  /* 0x0000003c2d0d7824 */ /* 0x000fe400078e02ff */
[C-C-:B------:R-:W-:Y:S01]  /*4ec0*/  IMAD.WIDE.U32 R60, R44.reuse, 0x68, R18.reuse ;  /* 0x000000682c3c7825 */ /* 0x140fe200078e0012 */
[----:B------:R-:W4:Y:S03]  /*4ed0*/  LD.E R58, desc[UR10][R64.64] ;  /* 0x0000000a403a7980 */ /* 0x000f26000c101900 */
[C-C-:B------:R-:W-:Y:S01]  /*4ee0*/  IMAD.WIDE.U32 R74, R44.reuse, 0x7c, R18.reuse ;  /* 0x0000007c2c4a7825 */ /* 0x140fe200078e0012 */
[----:B------:R0:W4:Y:S03]  /*4ef0*/  LD.E R115, desc[UR10][R28.64] ;  /* 0x0000000a1c737980 */ /* 0x000126000c101900 */
[C-C-:B------:R-:W-:Y:S01]  /*4f00*/  IMAD.WIDE.U32 R76, R44.reuse, 0x8c, R18.reuse ;  /* 0x0000008c2c4c7825 */ /* 0x140fe200078e0012 */
[----:B------:R0:W4:Y:S03]  /*4f10*/  LD.E R89, desc[UR10][R30.64] ;  /* 0x0000000a1e597980 */ /* 0x000126000c101900 */
[C-C-:B------:R-:W-:Y:S01]  /*4f20*/  IMAD.WIDE.U32 R146, R44.reuse, 0x98, R18.reuse ;  /* 0x000000982c927825 */ /* 0x140fe200078e0012 */
[----:B------:R0:W4:Y:S03]  /*4f30*/  LD.E R111, desc[UR10][R32.64] ;  /* 0x0000000a206f7980 */ /* 0x000126000c101900 */
[C-C-:B------:R-:W-:Y:S01]  /*4f40*/  IMAD.WIDE.U32 R90, R44.reuse, 0x9c, R18.reuse ;  /* 0x0000009c2c5a7825 */ /* 0x140fe200078e0012 */
[----:B------:R-:W4:Y:S03]  /*4f50*/  LD.E R83, desc[UR10][R36.64] ;  /* 0x0000000a24537980 */ /* 0x000f26000c101900 */
[C-C-:B------:R-:W-:Y:S01]  /*4f60*/  IMAD.WIDE.U32 R148, R44.reuse, 0xa4, R18.reuse ;  /* 0x000000a42c947825 */ /* 0x140fe200078e0012 */
[----:B------:R-:W4:Y:S03]  /*4f70*/  LD.E R64, desc[UR10][R162.64] ;  /* 0x0000000aa2407980 */ /* 0x000f26000c101900 */
[C-C-:B------:R-:W-:Y:S01]  /*4f80*/  IMAD.WIDE.U32 R166, R44.reuse, 0xa8, R18.reuse ;  /* 0x000000a82ca67825 */ /* 0x140fe200078e0012 */
[----:B------:R-:W4:Y:S04]  /*4f90*/  LD.E R117, desc[UR10][R170.64] ;  /* 0x0000000aaa757980 */ /* 0x000f28000c101900 */
[----:B--2---:R2:W-:Y:S04]  /*4fa0*/  STL [R1+0x31c], R17 ;  /* 0x00031c1101007387 */ /* 0x0045e80000100800 */
[----:B--2---:R-:W2:Y:S04]  /*4fb0*/  LD.E R17, desc[UR10][R38.64] ;  /* 0x0000000a26117980 */ /* 0x004ea8000c101900 */
[----:B---3--:R3:W-:Y:S04]  /*4fc0*/  STL [R1+0x318], R15 ;  /* 0x0003180f01007387 */ /* 0x0087e80000100800 */
[----:B---3--:R-:W3:Y:S04]  /*4fd0*/  LD.E R15, desc[UR10][R50.64] ;  /* 0x0000000a320f7980 */ /* 0x008ee8000c101900 */
[----:B------:R-:W-:Y:S04]  /*4fe0*/  STL [R1+0x448], R35 ;  /* 0x0004482301007387 */ /* 0x000fe80000100800 */
[----:B------:R0:W-:Y:S04]  /*4ff0*/  STL [R1+0x320], R34 ;  /* 0x0003202201007387 */ /* 0x0001e80000100800 */
[----:B------:R-:W4:Y:S01]  /*5000*/  LD.E R51, desc[UR10][R42.64] ;  /* 0x0000000a2a337980 */ /* 0x000f22000c101900 */
[----:B0-----:R-:W-:-:S05]  /*5010*/  IMAD.WIDE.U32 R34, R44, 0x3c, R18 ;  /* 0x0000003c2c227825 */ /* 0x001fca00078e0012 */
[----:B------:R-:W-:Y:S01]  /*5020*/  IADD3 R35, PT, PT, R35, R13, RZ ;  /* 0x0000000d23237210 */ /* 0x000fe20007ffe0ff */
[----:B------:R-:W-:Y:S02]  /*5030*/  IMAD R13, R45, 0x54, RZ ;  /* 0x000000542d0d7824 */ /* 0x000fe400078e02ff */
[----:B------:R-:W-:Y:S02]  /*5040*/  IMAD.WIDE.U32 R86, R44, 0x90, R18 ;  /* 0x000000902c567825 */ /* 0x000fe400078e0012 */
[----:B------:R0:W4:Y:S01]  /*5050*/  LD.E R81, desc[UR10][R34.64] ;  /* 0x0000000a22517980 */ /* 0x000122000c101900 */
[----:B------:R-:W-:Y:S01]  /*5060*/  IADD3 R55, PT, PT, R55, R13, RZ ;  /* 0x0000000d37377210 */ /* 0x000fe20007ffe0ff */
[----:B------:R-:W-:-:S04]  /*5070*/  IMAD R13, R45, 0x68, RZ ;  /* 0x000000682d0d7824 */ /* 0x000fc800078e02ff */
[----:B------:R-:W4:Y:S04]  /*5080*/  LD.E R50, desc[UR10][R54.64] ;  /* 0x0000000a36327980 */ /* 0x000f28000c101900 */
[----:B--2---:R2:W-:Y:S04]  /*5090*/  STL [R1+0x36c], R17 ;  /* 0x00036c1101007387 */ /* 0x0045e80000100800 */
[----:B---3--:R3:W-:Y:S04]  /*50a0*/  STL [R1+0x410], R15 ;  /* 0x0004100f01007387 */ /* 0x0087e80000100800 */
[----:B--2---:R-:W2:Y:S01]  /*50b0*/  LD.E R17, desc[UR10][R70.64] ;  /* 0x0000000a46117980 */ /* 0x004ea2000c101900 */
[----:B------:R-:W-:-:S03]  /*50c0*/  IADD3 R61, PT, PT, R61, R13, RZ ;  /* 0x0000000d3d3d7210 */ /* 0x000fc60007ffe0ff */
[----:B------:R-:W2:Y:S04]  /*50d0*/  LD.E R55, desc[UR10][R56.64] ;  /* 0x0000000a38377980 */ /* 0x000ea8000c101900 */
[----:B---3--:R-:W3:Y:S01]  /*50e0*/  LD.E R15, desc[UR10][R68.64] ;  /* 0x0000000a440f7980 */ /* 0x008ee2000c101900 */
[----:B------:R-:W-:-:S03]  /*50f0*/  IMAD R13, R45, 0x7c, RZ ;  /* 0x0000007c2d0d7824 */ /* 0x000fc600078e02ff */
[----:B------:R-:W3:Y:S02]  /*5100*/  LD.E R54, desc[UR10][R62.64] ;  /* 0x0000000a3e367980 */ /* 0x000ee4000c101900 */
[----:B------:R-:W-:Y:S01]  /*5110*/  IADD3 R75, PT, PT, R75, R13, RZ ;  /* 0x0000000d4b4b7210 */ /* 0x000fe20007ffe0ff */
[----:B------:R-:W-:Y:S01]  /*5120*/  IMAD R13, R45, 0x8c, RZ ;  /* 0x0000008c2d0d7824 */ /* 0x000fe200078e02ff */
[----:B------:R-:W3:Y:S04]  /*5130*/  LD.E R57, desc[UR10][R60.64] ;  /* 0x0000000a3c397980 */ /* 0x000ee8000c101900 */
        /* <DEDUP_REMOVED lines=9> */
[----:B------:R-:W3:Y:S04]  /*51d0*/  LD.E R66, desc[UR10][R146.64] ;  /* 0x0000000a92427980 */ /* 0x000ee8000c101900 */
[----:B------:R-:W3:Y:S01]  /*51e0*/  LD.E R62, desc[UR10][R78.64] ;  /* 0x0000000a4e3e7980 */ /* 0x000ee2000c101900 */
[----:B------:R-:W-:Y:S01]  /*51f0*/  IADD3 R91, PT, PT, R91, R13, RZ ;  /* 0x0000000d5b5b7210 */ /* 0x000fe20007ffe0ff */
[----:B------:R-:W-:-:S02]  /*5200*/  IMAD R13, R45, 0xa4, RZ ;  /* 0x000000a42d0d7824 */ /* 0x000fc400078e02ff */
[----:B------:R-:W-:-:S04]  /*5210*/  IMAD.WIDE.U32 R168, R44, 0xb0, R18 ;  /* 0x000000b02ca87825 */ /* 0x000fc800078e0012 */
[----:B------:R-:W-:Y:S01]  /*5220*/  IMAD.WIDE.U32 R174, R44, 0xb4, R18 ;  /* 0x000000b42cae7825 */ /* 0x000fe200078e0012 */
[----:B------:R-:W-:-:S03]  /*5230*/  IADD3 R149, PT, PT, R149, R13, RZ ;  /* 0x0000000d95957210 */ /* 0x000fc60007ffe0ff */
[----:B------:R-:W-:-:S04]  /*5240*/  IMAD.WIDE.U32 R20, R44, 0xb8, R18 ;  /* 0x000000b82c147825 */ /* 0x000fc800078e0012 */
[----:B------:R-:W-:-:S04]  /*5250*/  IMAD.WIDE.U32 R22, R44, 0xbc, R18 ;  /* 0x000000bc2c167825 */ /* 0x000fc800078e0012 */
[----:B------:R-:W-:-:S04]  /*5260*/  IMAD.WIDE.U32 R24, R44, 0xc0, R18 ;  /* 0x000000c02c187825 */ /* 0x000fc800078e0012 */
[----:B-1----:R-:W-:-:S04]  /*5270*/  IMAD.WIDE.U32 R26, R44, 0xc4, R18 ;  /* 0x000000c42c1a7825 */ /* 0x002fc800078e0012 */
[----:B------:R-:W-:-:S04]  /*5280*/  IMAD.WIDE.U32 R28, R44, 0xc8, R18 ;  /* 0x000000c82c1c7825 */ /* 0x000fc800078e0012 */
[----:B------:R-:W-:-:S04]  /*5290*/  IMAD.WIDE.U32 R30, R44, 0xcc, R18 ;  /* 0x000000cc2c1e7825 */ /* 0x000fc800078e0012 */
[----:B------:R-:W-:-:S04]  /*52a0*/  IMAD.WIDE.U32 R32, R44, 0xd0, R18 ;  /* 0x000000d02c207825 */ /* 0x000fc800078e0012 */
[----:B0-----:R-:W-:-:S04]  /*52b0*/  IMAD.WIDE.U32 R34, R44, 0xd4, R18 ;  /* 0x000000d42c227825 */ /* 0x001fc800078e0012 */
[----:B------:R-:W-:-:S04]  /*52c0*/  IMAD.WIDE.U32 R36, R44, 0xd8, R18 ;  /* 0x000000d82c247825 */ /* 0x000fc800078e0012 */
[C-C-:B------:R-:W-:Y:S01]  /*52d0*/  IMAD.WIDE.U32 R38, R44.reuse, 0xdc, R18.reuse ;  /* 0x000000dc2c267825 */ /* 0x140fe200078e0012 */
[----:B----4-:R-:W-:Y:S03]  /*52e0*/  STL [R1+0x370], R40 ;  /* 0x0003702801007387 */ /* 0x010fe60000100800 */
[----:B------:R-:W-:Y:S02]  /*52f0*/  IMAD R13, R45, 0xa8, RZ ;  /* 0x000000a82d0d7824 */ /* 0x000fe400078e02ff */
[C-C-:B------:R-:W-:Y:S01]  /*5300*/  IMAD.WIDE.U32 R42, R44.reuse, 0xe4, R18.reuse ;  /* 0x000000e42c2a7825 */ /* 0x140fe200078e0012 */
[----:B------:R-:W-:Y:S02]  /*5310*/  STL [R1+0x368], R51 ;  /* 0x0003683301007387 */ /* 0x000fe40000100800 */
[----:B------:R-:W-:Y:S01]  /*5320*/  IADD3 R167, PT, PT, R167, R13, RZ ;  /* 0x0000000da7a77210 */ /* 0x000fe20007ffe0ff */
[----:B------:R-:W-:Y:S01]  /*5330*/  IMAD R13, R45, 0xb0, RZ ;  /* 0x000000b02d0d7824 */ /* 0x000fe200078e02ff */
[----:B------:R-:W-:Y:S04]  /*5340*/  STL [R1+0x364], R50 ;  /* 0x0003643201007387 */ /* 0x000fe80000100800 */
[----:B------:R-:W-:Y:S01]  /*5350*/  IADD3 R169, PT, PT, R169, R13, RZ ;  /* 0x0000000da9a97210 */ /* 0x000fe20007ffe0ff */
[----:B------:R-:W-:Y:S01]  /*5360*/  IMAD R13, R45, 0xb4, RZ ;  /* 0x000000b42d0d7824 */ /* 0x000fe200078e02ff */
[----:B------:R-:W-:Y:S04]  /*5370*/  STL [R1+0x360], R53 ;  /* 0x0003603501007387 */ /* 0x000fe80000100800 */
[----:B------:R-:W-:Y:S01]  /*5380*/  IADD3 R175, PT, PT, R175, R13, RZ ;  /* 0x0000000dafaf7210 */ /* 0x000fe20007ffe0ff */
[----:B------:R-:W-:Y:S01]  /*5390*/  IMAD R13, R45, 0xb8, RZ ;  /* 0x000000b82d0d7824 */ /* 0x000fe200078e02ff */
[----:B------:R-:W-:Y:S04]  /*53a0*/  STL [R1+0x40c], R52 ;  /* 0x00040c3401007387 */ /* 0x000fe80000100800 */
[----:B--2---:R0:W-:Y:S04]  /*53b0*/  STL [R1+0x34c], R17 ;  /* 0x00034c1101007387 */ /* 0x0041e80000100800 */
[----:B---3--:R1:W-:Y:S04]  /*53c0*/  STL [R1+0x348], R15 ;  /* 0x0003480f01007387 */ /* 0x0083e80000100800 */
[----:B0-----:R-:W2:Y:S01]  /*53d0*/  LD.E R17, desc[UR10][R148.64] ;  /* 0x0000000a94117980 */ /* 0x001ea2000c101900 */
[----:B------:R-:W-:-:S03]  /*53e0*/  IMAD.WIDE.U32 R40, R44, 0xe0, R18 ;  /* 0x000000e02c287825 */ /* 0x000fc600078e0012 */
[----:B------:R-:W-:Y:S04]  /*53f0*/  STL [R1+0x35c], R55 ;  /* 0x00035c3701007387 */ /* 0x000fe80000100800 */
[----:B-1----:R-:W3:Y:S01]  /*5400*/  LD.E R15, desc[UR10][R166.64] ;  /* 0x0000000aa60f7980 */ /* 0x002ee2000c101900 */
[----:B------:R-:W-:Y:S01]  /*5410*/  IADD3 R21, PT, PT, R21, R13, RZ ;  /* 0x0000000d15157210 */ /* 0x000fe20007ffe0ff */
[----:B------:R-:W-:Y:S02]  /*5420*/  IMAD R13, R45, 0xbc, RZ ;  /* 0x000000bc2d0d7824 */ /* 0x000fe400078e02ff */
[C-C-:B------:R-:W-:Y:S01]  /*5430*/  IMAD.WIDE.U32 R50, R44.reuse, 0xe8, R18.reuse ;  /* 0x000000e82c327825 */ /* 0x140fe200078e0012 */
[----:B------:R-:W-:Y:S02]  /*5440*/  STL [R1+0x358], R54 ;  /* 0x0003583601007387 */ /* 0x000fe40000100800 */
[----:B------:R-:W-:Y:S01]  /*5450*/  IADD3 R23, PT, PT, R23, R13, RZ ;  /* 0x0000000d17177210 */ /* 0x000fe20007ffe0ff */
[----:B------:R-:W-:Y:S01]  /*5460*/  IMAD R13, R45, 0xc0, RZ ;  /* 0x000000c02d0d7824 */ /* 0x000fe200078e02ff */
[----:B------:R-:W4:Y:S04]  /*5470*/  LD.E R69, desc[UR10][R76.64] ;  /* 0x0000000a4c457980 */ /* 0x000f28000c101900 */
        /* <DEDUP_REMOVED lines=23> */
[----:B------:R0:W-:Y:S04]  /*55f0*/  STL [R1+0x340], R66 ;  /* 0x0003404201007387 */ /* 0x0001e80000100800 */
[----:B------:R-:W-:Y:S01]  /*5600*/  IADD3 R41, PT, PT, R41, R13, RZ ;  /* 0x0000000d29297210 */ /* 0x000fe20007ffe0ff */
[----:B------:R-:W-:Y:S01]  /*5610*/  IMAD R13, R45, 0xe4, RZ ;  /* 0x000000e42d0d7824 */ /* 0x000fe200078e02ff */
[----:B------:R-:W-:Y:S04]  /*5620*/  STL [R1+0x3a0], R63 ;  /* 0x0003a03f01007387 */ /* 0x000fe80000100800 */
[----:B------:R-:W-:Y:S01]  /*5630*/  IADD3 R43, PT, PT, R43, R13, RZ ;  /* 0x0000000d2b2b7210 */ /* 0x000fe20007ffe0ff */
[----:B------:R-:W-:Y:S01]  /*5640*/  IMAD R13, R45, 0xe8, RZ ;  /* 0x000000e82d0d7824 */ /* 0x000fe200078e02ff */
[----:B0-----:R-:W4:Y:S01]  /*5650*/  LD.E R66, desc[UR10][R32.64] ;  /* 0x0000000a20427980 */ /* 0x001f22000c101900 */
[----:B------:R-:W-:-:S03]  /*5660*/  IMAD.WIDE.U32 R52, R44, 0xec, R18 ;  /* 0x000000ec2c347825 */ /* 0x000fc600078e0012 */
[----:B------:R-:W-:Y:S01]  /*5670*/  IADD3 R51, PT, PT, R51, R13, RZ ;  /* 0x0000000d33337210 */ /* 0x000fe20007ffe0ff */
[----:B------:R-:W-:Y:S01]  /*5680*/  IMAD R13, R45, 0xec, RZ ;  /* 0x000000ec2d0d7824 */ /* 0x000fe200078e02ff */
[----:B------:R0:W-:Y:S01]  /*5690*/  STL [R1+0x39c], R62 ;  /* 0x00039c3e01007387 */ /* 0x0001e20000100800 */
[----:B------:R-:W-:-:S03]  /*56a0*/  IMAD.WIDE.U32 R54, R44, 0xf0, R18 ;  /* 0x000000f02c367825 */ /* 0x000fc600078e0012 */
[----:B------:R-:W-:Y:S01]  /*56b0*/  IADD3 R53, PT, PT, R53, R13, RZ ;  /* 0x0000000d35357210 */ /* 0x000fe20007ffe0ff */
[----:B------:R-:W-:Y:S01]  /*56c0*/  IMAD R13, R45, 0xf0, RZ ;  /* 0x000000f02d0d7824 */ /* 0x000fe200078e02ff */
[----:B------:R-:W4:Y:S01]  /*56d0*/  LD.E R33, desc[UR10][R34.64] ;  /* 0x0000000a22217980 */ /* 0x000f22000c101900 */
[----:B------:R-:W-:-:S03]  /*56e0*/  IMAD.WIDE.U32 R56, R44, 0xf4, R18 ;  /* 0x000000f42c387825 */ /* 0x000fc600078e0012 */
[----:B------:R-:W-:Y:S01]  /*56f0*/  IADD3 R55, PT, PT, R55, R13, RZ ;  /* 0x0000000d37377210 */ /* 0x000fe20007ffe0ff */
[----:B------:R-:W-:Y:S01]  /*5700*/  IMAD R13, R45, 0xf4, RZ ;  /* 0x000000f42d0d7824 */ /* 0x000fe200078e02ff */
[----:B------:R-:W4:Y:S01]  /*5710*/  LD.E R32, desc[UR10][R36.64] ;  /* 0x0000000a24207980 */ /* 0x000f22000c101900 */
[----:B------:R-:W-:-:S03]  /*5720*/  IMAD.WIDE.U32 R58, R44, 0xf8, R18 ;  /* 0x000000f82c3a7825 */ /* 0x000fc600078e0012 */
[----:B------:R-:W-:Y:S01]  /*5730*/  IADD3 R57, PT, PT, R57, R13, RZ ;  /* 0x0000000d39397210 */ /* 0x000fe20007ffe0ff */
[----:B------:R-:W-:Y:S01]  /*5740*/  IMAD R13, R45, 0xf8, RZ ;  /* 0x000000f82d0d7824 */ /* 0x000fe200078e02ff */
[----:B------:R1:W4:Y:S01]  /*5750*/  LD.E R72, desc[UR10][R20.64] ;  /* 0x0000000a14487980 */ /* 0x000322000c101900 */
[----:B------:R-:W-:-:S03]  /*5760*/  IMAD.WIDE.U32 R60, R44, 0xfc, R18 ;  /* 0x000000fc2c3c7825 */ /* 0x000fc600078e0012 */
[----:B------:R-:W-:Y:S01]  /*5770*/  IADD3 R59, PT, PT, R59, R13, RZ ;  /* 0x0000000d3b3b7210 */ /* 0x000fe20007ffe0ff */
[----:B------:R-:W-:Y:S01]  /*5780*/  IMAD R13, R45, 0xfc, RZ ;  /* 0x000000fc2d0d7824 */ /* 0x000fe200078e02ff */
[----:B------:R-:W4:Y:S01]  /*5790*/  LD.E R37, desc[UR10][R40.64] ;  /* 0x0000000a28257980 */ /* 0x000f22000c101900 */
[----:B0-----:R-:W-:-:S03]  /*57a0*/  IMAD.WIDE.U32 R62, R44, 0x104, R18 ;  /* 0x000001042c3e7825 */ /* 0x001fc600078e0012 */
[----:B------:R-:W-:Y:S01]  /*57b0*/  IADD3 R61, PT, PT, R61, R13, RZ ;  /* 0x0000000d3d3d7210 */ /* 0x000fe20007ffe0ff */
[----:B------:R-:W-:Y:S01]  /*57c0*/  IMAD R13, R45, 0x104, RZ ;  /* 0x000001042d0d7824 */ /* 0x000fe200078e02ff */
[----:B------:R-:W4:Y:S01]  /*57d0*/  LD.E R36, desc[UR10][R50.64] ;  /* 0x0000000a32247980 */ /* 0x000f22000c101900 */
[----:B-1----:R-:W-:-:S03]  /*57e0*/  IMAD.WIDE.U32 R20, R44, 0x108, R18 ;  /* 0x000001082c147825 */ /* 0x002fc600078e0012 */
[----:B------:R-:W-:Y:S01]  /*57f0*/  IADD3 R63, PT, PT, R63, R13, RZ ;  /* 0x0000000d3f3f7210 */ /* 0x000fe20007ffe0ff */
[----:B------:R-:W-:Y:S01]  /*5800*/  IMAD R13, R45, 0x108, RZ ;  /* 0x000001082d0d7824 */ /* 0x000fe200078e02ff */
[----:B------:R-:W4:Y:S04]  /*5810*/  LD.E R35, desc[UR10][R54.64] ;  /* 0x0000000a36237980 */ /* 0x000f28000c101900 */
[----:B------:R-:W-:Y:S01]  /*5820*/  IADD3 R21, PT, PT, R21, R13, RZ ;  /* 0x0000000d15157210 */ /* 0x000fe20007ffe0ff */
[----:B------:R-:W4:Y:S04]  /*5830*/  LD.E R34, desc[UR10][R56.64] ;  /* 0x0000000a38227980 */ /* 0x000f28000c101900 */
[----:B------:R0:W4:Y:S04]  /*5840*/  LD.E R13, desc[UR10][R20.64] ;  /* 0x0000000a140d7980 */ /* 0x000128000c101900 */
[----:B------:R-:W4:Y:S04]  /*5850*/  LD.E R70, desc[UR10][R24.64] ;  /* 0x0000000a18467980 */ /* 0x000f28000c101900 */
[----:B------:R1:W4:Y:S04]  /*5860*/  LD.E R71, desc[UR10][R22.64] ;  /* 0x0000000a16477980 */ /* 0x000328000c101900 */
[----:B------:R-:W-:Y:S04]  /*5870*/  STL [R1+0x3b8], R64 ;  /* 0x0003b84001007387 */ /* 0x000fe80000100800 */
[----:B------:R-:W4:Y:S04]  /*5880*/  LD.E R75, desc[UR10][R164.64] ;  /* 0x0000000aa44b7980 */ /* 0x000f28000c101900 */
[----:B------:R-:W4:Y:S04]  /*5890*/  LD.E R74, desc[UR10][R168.64] ;  /* 0x0000000aa84a7980 */ /* 0x000f28000c101900 */
[----:B------:R-:W4:Y:S04]  /*58a0*/  LD.E R73, desc[UR10][R174.64] ;  /* 0x0000000aae497980 */ /* 0x000f28000c101900 */
[----:B--2---:R2:W-:Y:S04]  /*58b0*/  STL [R1+0x398], R17 ;  /* 0x0003981101007387 */ /* 0x0045e80000100800 */
[----:B---3--:R3:W-:Y:S04]  /*58c0*/  STL [R1+0x3b4], R15 ;  /* 0x0003b40f01007387 */ /* 0x0087e80000100800 */
[----:B--2---:R-:W2:Y:S01]  /*58d0*/  LD.E R17, desc[UR10][R60.64] ;  /* 0x0000000a3c117980 */ /* 0x004ea2000c101900 */
[C-C-:B0-----:R-:W-:Y:S01]  /*58e0*/  SHF.L.U64.HI R21, R44.reuse, 0x2, R45.reuse ;  /* 0x000000022c157819 */ /* 0x141fe2000001022d */
[C---:B------:R-:W-:Y:S01]  /*58f0*/  IMAD.SHL.U32 R20, R44.reuse, 0x4, RZ ;  /* 0x000000042c147824 */ /* 0x040fe200078e00ff */
[C---:B-1----:R-:W-:Y:S01]  /*5900*/  SHF.L.U64.HI R23, R44.reuse, 0x3, R45 ;  /* 0x000000032c177819 */ /* 0x042fe2000001022d */
[----:B------:R-:W-:Y:S01]  /*5910*/  IMAD.SHL.U32 R22, R44, 0x8, RZ ;  /* 0x000000082c167824 */ /* 0x000fe200078e00ff */
[----:B----4-:R0:W-:Y:S04]  /*5920*/  STL [R1+0x400], R69 ;  /* 0x0004004501007387 */ /* 0x0101e80000100800 */
[----:B---3--:R-:W3:Y:S01]  /*5930*/  LD.E R15, desc[UR10][R62.64] ;  /* 0x0000000a3e0f7980 */ /* 0x008ee2000c101900 */
[----:B------:R-:W-:-:S03]  /*5940*/  IADD.64 R24, R18, R20 ;  /* 0x0000001412187235 */ /* 0x000fc600078e0200 */
[----:B------:R-:W4:Y:S04]  /*5950*/  LD.E R64, desc[UR10][R42.64] ;  /* 0x0000000a2a407980 */ /* 0x000f28000c101900 */
[----:B0-----:R0:W3:Y:S04]  /*5960*/  LD.E R69, desc[UR10][R26.64] ;  /* 0x0000000a1a457980 */ /* 0x0010e8000c101900 */
[----:B------:R1:W3:Y:S04]  /*5970*/  LD.E R41, desc[UR10][R24.64] ;  /* 0x0000000a18297980 */ /* 0x0002e8000c101900 */
[----:B------:R1:W-:Y:S01]  /*5980*/  STL [R1+0x3bc], R68 ;  /* 0x0003bc4401007387 */ /* 0x0003e20000100800 */
[----:B0-----:R-:W-:-:S03]  /*5990*/  IADD.64 R26, R18, R22 ;  /* 0x00000016121a7235 */ /* 0x001fc600078e0200 */
[----:B------:R-:W4:Y:S01]  /*59a0*/  LD.E R43, desc[UR10][R52.64] ;  /* 0x0000000a342b7980 */ /* 0x000f22000c101900 */
[C-C-:B-1----:R-:W-:Y:S01]  /*59b0*/  SHF.L.U64.HI R25, R44.reuse, 0x4, R45.reuse ;  /* 0x000000042c197819 */ /* 0x142fe2000001022d */
[C---:B------:R-:W-:Y:S02]  /*59c0*/  IMAD.SHL.U32 R24, R44.reuse, 0x10, RZ ;  /* 0x000000102c187824 */ /* 0x040fe400078e00ff */
[----:B------:R0:W4:Y:S04]  /*59d0*/  LD.E R40, desc[UR10][R26.64] ;  /* 0x0000000a1a287980 */ /* 0x000128000c101900 */
[----:B------:R1:W4:Y:S04]  /*59e0*/  LD.E R68, desc[UR10][R28.64] ;  /* 0x0000000a1c447980 */ /* 0x000328000c101900 */
[----:B------:R1:W-:Y:S01]  /*59f0*/  STL [R1+0x3fc], R65 ;  /* 0x0003fc4101007387 */ /* 0x0003e20000100800 */
[C---:B0-----:R-:W-:Y:S01]  /*5a00*/  SHF.L.U64.HI R27, R44.reuse, 0x5, R45 ;  /* 0x000000052c1b7819 */ /* 0x041fe2000001022d */
[----:B------:R-:W-:-:S02]  /*5a10*/  IMAD.SHL.U32 R26, R44, 0x20, RZ ;  /* 0x000000202c1a7824 */ /* 0x000fc400078e00ff */
[----:B------:R0:W-:Y:S01]  /*5a20*/  STL [R1+0x344], R67 ;  /* 0x0003444301007387 */ /* 0x0001e20000100800 */
[----:B-1----:R-:W-:-:S03]  /*5a30*/  IADD.64 R28, R18, R24 ;  /* 0x00000018121c7235 */ /* 0x002fc600078e0200 */
[----:B------:R-:W4:Y:S04]  /*5a40*/  LD.E R42, desc[UR10][R58.64] ;  /* 0x0000000a3a2a7980 */ /* 0x000f28000c101900 */
[----:B------:R-:W4:Y:S04]  /*5a50*/  LD.E R65, desc[UR10][R38.64] ;  /* 0x0000000a26417980 */ /* 0x000f28000c101900 */
[----:B0-----:R0:W4:Y:S04]  /*5a60*/  LD.E R67, desc[UR10][R30.64] ;  /* 0x0000000a1e437980 */ /* 0x001128000c101900 */
[----:B------:R1:W4:Y:S01]  /*5a70*/  LD.E R39, desc[UR10][R28.64] ;  /* 0x0000000a1c277980 */ /* 0x000322000c101900 */
[----:B0-----:R-:W-:-:S03]  /*5a80*/  IADD.64 R30, R18, R26 ;  /* 0x0000001a121e7235 */ /* 0x001fc600078e0200 */
[C-C-:B-1----:R-:W-:Y:S01]  /*5a90*/  SHF.L.U64.HI R29, R44.reuse, 0x6, R45.reuse ;  /* 0x000000062c1d7819 */ /* 0x142fe2000001022d */
[C---:B------:R-:W-:Y:S02]  /*5aa0*/  IMAD.SHL.U32 R28, R44.reuse, 0x40, RZ ;  /* 0x000000402c1c7824 */ /* 0x040fe400078e00ff */
[----:B------:R0:W4:Y:S04]  /*5ab0*/  LD.E R38, desc[UR10][R30.64] ;  /* 0x0000000a1e267980 */ /* 0x000128000c101900 */
[----:B------:R-:W-:Y:S04]  /*5ac0*/  STL [R1+0x394], R33 ;  /* 0x0003942101007387 */ /* 0x000fe80000100800 */
[----:B------:R1:W-:Y:S01]  /*5ad0*/  STL [R1+0x390], R32 ;  /* 0x0003902001007387 */ /* 0x0003e20000100800 */
[C---:B0-----:R-:W-:Y:S01]  /*5ae0*/  SHF.L.U64.HI R31, R44.reuse, 0x7, R45 ;  /* 0x000000072c1f7819 */ /* 0x041fe2000001022d */
[----:B------:R-:W-:Y:S01]  /*5af0*/  IMAD.SHL.U32 R30, R44, 0x80, RZ ;  /* 0x000000802c1e7824 */ /* 0x000fe200078e00ff */
[----:B-1----:R-:W-:-:S02]  /*5b00*/  IADD.64 R32, R18, R28 ;  /* 0x0000001c12207235 */ /* 0x002fc400078e0200 */
[----:B------:R0:W-:Y:S04]  /*5b10*/  STL [R1+0x3c4], R37 ;  /* 0x0003c42501007387 */ /* 0x0001e80000100800 */
[----:B0-----:R0:W4:Y:S04]  /*5b20*/  LD.E R37, desc[UR10][R32.64] ;  /* 0x0000000a20257980 */ /* 0x001128000c101900 */
[----:B------:R1:W-:Y:S01]  /*5b30*/  STL [R1+0x3c0], R36 ;  /* 0x0003c02401007387 */ /* 0x0003e20000100800 */
[----:B0-----:R-:W-:-:S06]  /*5b40*/  IADD.64 R32, R18, R30 ;  /* 0x0000001e12207235 */ /* 0x001fcc00078e0200 */
[----:B-1----:R0:W4:Y:S04]  /*5b50*/  LD.E R36, desc[UR10][R32.64] ;  /* 0x0000000a20247980 */ /* 0x002128000c101900 */
[----:B------:R-:W-:Y:S01]  /*5b60*/  STL [R1+0x38c], R35 ;  /* 0x00038c2301007387 */ /* 0x000fe20000100800 */
[C---:B0-----:R-:W-:Y:S01]  /*5b70*/  SHF.L.U64.HI R33, R44.reuse, 0x8, R45 ;  /* 0x000000082c217819 */ /* 0x041fe2000001022d */
[----:B------:R-:W-:Y:S02]  /*5b80*/  IMAD.SHL.U32 R32, R44, 0x100, RZ ;  /* 0x000001002c207824 */ /* 0x000fe400078e00ff */
[----:B------:R0:W-:Y:S04]  /*5b90*/  STL [R1+0x338], R34 ;  /* 0x0003382201007387 */ /* 0x0001e80000100800 */
[----:B------:R1:W-:Y:S01]  /*5ba0*/  STL [R1+0x2e8], R13 ;  /* 0x0002e80d01007387 */ /* 0x0003e20000100800 */
[----:B0-----:R-:W-:-:S02]  /*5bb0*/  IADD.64 R34, R18, R32 ;  /* 0x0000002012227235 */ /* 0x001fc400078e0200 */
[----:B-1----:R-:W-:-:S05]  /*5bc0*/  IMAD R13, R45, 0x10c, RZ ;  /* 0x0000010c2d0d7824 */ /* 0x002fca00078e02ff */
[----:B------:R-:W4:Y:S04]  /*5bd0*/  LD.E R34, desc[UR10][R34.64] ;  /* 0x0000000a22227980 */ /* 0x000f28000c101900 */
[----:B--2---:R0:W-:Y:S04]  /*5be0*/  STL [R1+0x3e0], R17 ;  /* 0x0003e01101007387 */ /* 0x0041e80000100800 */
[----:B0-----:R0:W2:Y:S02]  /*5bf0*/  LD.E R17, desc[UR10][R18.64] ;  /* 0x0000000a12117980 */ /* 0x0010a4000c101900 */
[----:B0-----:R-:W-:-:S02]  /*5c00*/  IMAD.WIDE.U32 R18, R44, 0x10c, R18 ;  /* 0x0000010c2c127825 */ /* 0x001fc400078e0012 */
[----:B---3--:R0:W-:Y:S03]  /*5c10*/  STL [R1+0x2ec], R15 ;  /* 0x0002ec0f01007387 */ /* 0x0081e60000100800 */
[----:B------:R-:W-:-:S05]  /*5c20*/  IADD3 R19, PT, PT, R19, R13, RZ ;  /* 0x0000000d13137210 */ /* 0x000fca0007ffe0ff */
[----:B0-----:R0:W3:Y:S01]  /*5c30*/  LD.E R15, desc[UR10][R18.64] ;  /* 0x0000000a120f7980 */ /* 0x0010e2000c101900 */
[----:B------:R-:W1:Y:S01]  /*5c40*/  S2R R125, SR_TID.X ;  /* 0x00000000007d7919 */ /* 0x000e620000002100 */
[----:B------:R-:W1:Y:S01]  /*5c50*/  @!P0 LDC R13, c[0x0][0x360] ;  /* 0x0000d800ff0d8b82 */ /* 0x000e620000000800 */
[----:B------:R-:W-:Y:S01]  /*5c60*/  VOTEU.ALL UP0, P0 ;  /* 0x0000000000ff7886 */ /* 0x000fe20000000000 */
[----:B------:R0:W-:Y:S04]  /*5c70*/  STL [R1+0x420], R121 ;  /* 0x0004207901007387 */ /* 0x0001e80000100800 */
        /* <DEDUP_REMOVED lines=15> */
[----:B----4-:R4:W-:Y:S04]  /*5d70*/  STL [R1+0x3a8], R68 ;  /* 0x0003a84401007387 */ /* 0x0109e80000100800 */
        /* <DEDUP_REMOVED lines=12> */
[----:B------:R4:W-:Y:S01]  /*5e40*/  STL [R1+0x2fc], R38 ;  /* 0x0002fc2601007387 */ /* 0x0009e20000100800 */
[----:B------:R-:W-:Y:S01]  /*5e50*/  @!UP0 USHF.L.U32 UR12, UR9, UR8, URZ ;  /* 0x00000008090c8299 */ /* 0x000fe200080006ff */
[----:B-1----:R-:W-:Y:S01]  /*5e60*/  @!P0 IMAD R13, R13, UR7, R125 ;  /* 0x000000070d0d8c24 */ /* 0x002fe2000f8e027d */
[----:B------:R-:W-:-:S04]  /*5e70*/  @!UP0 UIADD3 UR6, UPT, UPT, UR4, -0x1, URZ ;  /* 0xffffffff04068890 */ /* 0x000fc8000fffe0ff */
[----:B------:R-:W-:Y:S01]  /*5e80*/  @!P0 IADD3 R13, PT, PT, R13, UR12, RZ ;  /* 0x0000000c0d0d8c10 */ /* 0x000fe2000fffe0ff */
[----:B------:R-:W-:Y:S01]  /*5e90*/  BSSY.RECONVERGENT B0, `(.L_x_0) ;  /* 0x000000e000007945 */ /* 0x000fe20003800200 */
[----:B0-----:R-:W-:Y:S02]  /*5ea0*/  @!P0 MOV R19, RZ ;  /* 0x000000ff00138202 */ /* 0x001fe40000000f00 */
[----:B------:R-:W-:Y:S01]  /*5eb0*/  @!P0 LOP3.LUT R18, R13, UR6, RZ, 0xc0, !PT ;  /* 0x000000060d128c12 */ /* 0x000fe2000f8ec0ff */
[----:B--2---:R4:W-:Y:S04]  /*5ec0*/  STL [R1+0x2f8], R17 ;  /* 0x0002f81101007387 */ /* 0x0049e80000100800 */
[----:B---3--:R4:W-:Y:S01]  /*5ed0*/  STL [R1+0x2dc], R15 ;  /* 0x0002dc0f01007387 */ /* 0x0089e20000100800 */
[----:B------:R-:W-:Y:S05]  /*5ee0*/  @!P0 BRA `(.L_x_1) ;  /* 0x0000000000208947 */ /* 0x000fea0003800000 */
[----:B------:R-:W0:Y:S01]  /*5ef0*/  LDC R18, c[0x0][0x360] ;  /* 0x0000d800ff127b82 */ /* 0x000e220000000800 */
[----:B------:R-:W-:Y:S01]  /*5f00*/  USHF.L.U32 UR12, UR9, UR8, URZ ;  /* 0x00000008090c7299 */ /* 0x000fe200080006ff */
[----:B------:R-:W-:Y:S01]  /*5f10*/  MOV R19, RZ ;  /* 0x000000ff00137202 */ /* 0x000fe20000000f00 */
[----:B----4-:R-:W-:Y:S02]  /*5f20*/  MOV R38, 0x5f70 ;  /* 0x00005f7000267802 */ /* 0x010fe40000000f00 */
[----:B------:R-:W-:Y:S01]  /*5f30*/  USHF.R.S32.HI UR13, URZ, 0x1f, UR12 ;  /* 0x0000001fff0d7899 */ /* 0x000fe2000801140c */
[----:B0-----:R-:W-:-:S05]  /*5f40*/  IMAD R18, R18, UR7, R125 ;  /* 0x0000000712127c24 */ /* 0x001fca000f8e027d */
[----:B------:R-:W-:-:S08]  /*5f50*/  IADD.64 R18, R18, UR12 ;  /* 0x0000000c12127c35 */ /* 0x000fd0000f8e0200 */
[----:B-----5:R-:W-:Y:S05]  /*5f60*/  CALL.REL.NOINC `($__internal_0_$__cuda_sm20_rem_u64) ;  /* 0x000008a000987944 */ /* 0x020fea0003c00000 */
.L_x_1:
[----:B------:R-:W-:Y:S05]  /*5f70*/  BSYNC.RECONVERGENT B0 ;  /* 0x0000000000007941 */ /* 0x000fea0003800200 */
.L_x_0:
[C---:B------:R-:W-:Y:S01]  /*5f80*/  LEA R56, P0, R18.reuse, R48, 0x2 ;  /* 0x0000003012387211 */ /* 0x040fe200078010ff */
[C---:B----4-:R-:W-:Y:S01]  /*5f90*/  IMAD R15, R45.reuse, 0x14, RZ ;  /* 0x000000142d0f7824 */ /* 0x050fe200078e02ff */
[----:B------:R-:W2:Y:S02]  /*5fa0*/  LDL R181, [R1+0x250] ;  /* 0x0002500001b57983 */ /* 0x000ea40000100800 */
[----:B------:R-:W-:Y:S01]  /*5fb0*/  LEA.HI.X R57, R18, R49, R19, 0x2, P0 ;  /* 0x0000003112397211 */ /* 0x000fe200000f1413 */
[----:B------:R-:W-:Y:S01]  /*5fc0*/  IMAD R41, R45, 0x60, RZ ;  /* 0x000000602d297824 */ /* 0x000fe200078e02ff */
[----:B------:R-:W2:Y:S03]  /*5fd0*/  LDL R231, [R1+0x1ac] ;  /* 0x0001ac0001e77983 */ /* 0x000ea60000100800 */
[-C--:B------:R-:W-:Y:S02]  /*5fe0*/  IADD.64 R24, R24, R56.reuse ;  /* 0x0000003818187235 */ /* 0x080fe400078e0200 */
[----:B------:R-:W-:-:S02]  /*5ff0*/  IADD.64 R26, R26, R56 ;  /* 0x000000381a1a7235 */ /* 0x000fc400078e0200 */
[-C--:B------:R-:W-:Y:S02]  /*6000*/  IADD.64 R30, R30, R56.reuse ;  /* 0x000000381e1e7235 */ /* 0x080fe400078e0200 */
[----:B------:R0:W3:Y:S01]  /*6010*/  LD.E R35, desc[UR10][R24.64] ;  /* 0x0000000a18237980 */ /* 0x0000e2000c101900 */
[-C--:B------:R-:W-:Y:S02]  /*6020*/  IADD.64 R32, R32, R56.reuse ;  /* 0x0000003820207235 */ /* 0x080fe400078e0200 */
[-C--:B------:R-:W-:Y:S02]  /*6030*/  IADD.64 R20, R20, R56.reuse ;  /* 0x0000003814147235 */ /* 0x080fe400078e0200 */
[----:B------:R-:W4:Y:S01]  /*6040*/  LD.E R34, desc[UR10][R26.64] ;  /* 0x0000000a1a227980 */ /* 0x000f22000c101900 */
[----:B------:R-:W-:-:S03]  /*6050*/  IADD.64 R22, R22, R56 ;  /* 0x0000003816167235 */ /* 0x000fc600078e0200 */
[----:B------:R1:W2:Y:S04]  /*6060*/  LD.E R37, desc[UR10][R20.64] ;  /* 0x0000000a14257980 */ /* 0x0002a8000c101900 */
[----:B------:R0:W2:Y:S04]  /*6070*/  LD.E R36, desc[UR10][R22.64] ;  /* 0x0000000a16247980 */ /* 0x0000a8000c101900 */
[----:B------:R0:W2:Y:S04]  /*6080*/  LD.E R27, desc[UR10][R30.64] ;  /* 0x0000000a1e1b7980 */ /* 0x0000a8000c101900 */
[----:B------:R0:W2:Y:S01]  /*6090*/  LD.E R26, desc[UR10][R32.64] ;  /* 0x0000000a201a7980 */ /* 0x0000a2000c101900 */
[----:B------:R-:W-:-:S02]  /*60a0*/  IADD.64 R28, R28, R56 ;  /* 0x000000381c1c7235 */ /* 0x000fc400078e0200 */
[----:B------:R-:W-:Y:S01]  /*60b0*/  IMAD R40, R45, 0x64, RZ ;  /* 0x000000642d287824 */ /* 0x000fe200078e02ff */
[----:B------:R-:W2:Y:S04]  /*60c0*/  LDL R207, [R1+0x1e8] ;  /* 0x0001e80001cf7983 */ /* 0x000ea80000100800 */
[----:B------:R-:W2:Y:S01]  /*60d0*/  LD.E R28, desc[UR10][R28.64] ;  /* 0x0000000a1c1c7980 */ /* 0x000ea2000c101900 */
[----:B------:R-:W-:-:S03]  /*60e0*/  IMAD.WIDE.U32 R68, R44, 0x14, R56 ;  /* 0x000000142c447825 */ /* 0x000fc600078e0038 */
[----:B------:R-:W2:Y:S01]  /*60f0*/  LDL R205, [R1+0x1ec] ;  /* 0x0001ec0001cd7983 */ /* 0x000ea20000100800 */
[C---:B0-----:R-:W-:Y:S02]  /*6100*/  IMAD R25, R45.reuse, 0x1c, RZ ;  /* 0x0000001c2d197824 */ /* 0x041fe400078e02ff */
[----:B------:R-:W-:Y:S01]  /*6110*/  IMAD R24, R45, 0x24, RZ ;  /* 0x000000242d187824 */ /* 0x000fe200078e02ff */
[----:B------:R-:W2:Y:S01]  /*6120*/  LDL R201, [R1+0x21c] ;  /* 0x00021c0001c97983 */ /* 0x000ea20000100800 */
[----:B------:R-:W-:-:S03]  /*6130*/  IMAD.WIDE.U32 R70, R44, 0x1c, R56 ;  /* 0x0000001c2c467825 */ /* 0x000fc600078e0038 */
[----:B------:R-:W2:Y:S01]  /*6140*/  LDL R229, [R1+0x2a0] ;  /* 0x0002a00001e57983 */ /* 0x000ea20000100800 */
[--C-:B-1----:R-:W-:Y:S01]  /*6150*/  IMAD.WIDE.U32 R20, R44, 0x24, R56.reuse ;  /* 0x000000242c147825 */ /* 0x102fe200078e0038 */
[----:B------:R-:W-:Y:S02]  /*6160*/  IADD3 R69, PT, PT, R15, R69, RZ ;  /* 0x000000450f457210 */ /* 0x000fe40007ffe0ff */
[----:B------:R-:W-:Y:S01]  /*6170*/  IADD3 R71, PT, PT, R25, R71, RZ ;  /* 0x0000004719477210 */ /* 0x000fe20007ffe0ff */
[----:B------:R-:W2:Y:S01]  /*6180*/  LDL R227, [R1+0x2ac] ;  /* 0x0002ac0001e37983 */ /* 0x000ea20000100800 */
[C---:B------:R-:W-:Y:S01]  /*6190*/  IMAD R15, R45.reuse, 0x2c, RZ ;  /* 0x0000002c2d0f7824 */ /* 0x040fe200078e02ff */
[----:B------:R-:W-:Y:S01]  /*61a0*/  IADD3 R21, PT, PT, R24, R21, RZ ;  /* 0x0000001518157210 */ /* 0x000fe20007ffe0ff */
[----:B------:R-:W-:Y:S01]  /*61b0*/  IMAD.WIDE.U32 R22, R44, 0x2c, R56 ;  /* 0x0000002c2c167825 */ /* 0x000fe200078e0038 */
[----:B------:R-:W2:Y:S03]  /*61c0*/  LD.E R89, desc[UR10][R68.64] ;  /* 0x0000000a44597980 */ /* 0x000ea6000c101900 */
[C---:B------:R-:W-:Y:S01]  /*61d0*/  IMAD R31, R45.reuse, 0x34, RZ ;  /* 0x000000342d1f7824 */ /* 0x040fe200078e02ff */
[----:B------:R-:W2:Y:S01]  /*61e0*/  LD.E R70, desc[UR10][R70.64] ;  /* 0x0000000a46467980 */ /* 0x000ea2000c101900 */
[----:B------:R-:W-:-:S02]  /*61f0*/  IMAD R30, R45, 0x38, RZ ;  /* 0x000000382d1e7824 */ /* 0x000fc400078e02ff */
[C-C-:B------:R-:W-:Y:S01]  /*6200*/  IMAD.WIDE.U32 R24, R44.reuse, 0x34, R56.reuse ;  /* 0x000000342c187825 */ /* 0x140fe200078e0038 */
[----:B------:R-:W2:Y:S03]  /*6210*/  LDL R225, [R1+0x2b0] ;  /* 0x0002b00001e17983 */ /* 0x000ea60000100800 */
[--C-:B------:R-:W-:Y:S01]  /*6220*/  IMAD.WIDE.U32 R76, R44, 0x38, R56.reuse ;  /* 0x000000382c4c7825 */ /* 0x100fe200078e0038 */
[----:B------:R-:W-:Y:S02]  /*6230*/  IADD3 R23, PT, PT, R15, R23, RZ ;  /* 0x000000170f177210 */ /* 0x000fe40007ffe0ff */
[----:B------:R-:W-:Y:S01]  /*6240*/  IADD3 R25, PT, PT, R31, R25, RZ ;  /* 0x000000191f197210 */ /* 0x000fe20007ffe0ff */
[----:B------:R-:W2:Y:S01]  /*6250*/  LD.E R69, desc[UR10][R20.64] ;  /* 0x0000000a14457980 */ /* 0x000ea2000c101900 */
[----:B------:R-:W-:Y:S01]  /*6260*/  IMAD R15, R45, 0x44, RZ ;  /* 0x000000442d0f7824 */ /* 0x000fe200078e02ff */
[----:B------:R-:W-:Y:S01]  /*6270*/  IADD3 R77, PT, PT, R30, R77, RZ ;  /* 0x0000004d1e4d7210 */ /* 0x000fe20007ffe0ff */
[C-C-:B------:R-:W-:Y:S01]  /*6280*/  IMAD.WIDE.U32 R78, R44.reuse, 0x44, R56.reuse ;  /* 0x000000442c4e7825 */ /* 0x140fe200078e0038 */
[----:B------:R-:W2:Y:S03]  /*6290*/  LD.E R68, desc[UR10][R24.64] ;  /* 0x0000000a18447980 */ /* 0x000ea6000c101900 */
[----:B------:R-:W-:-:S04]  /*62a0*/  IMAD.WIDE.U32 R84, R44, 0x4c, R56 ;  /* 0x0000004c2c547825 */ /* 0x000fc800078e0038 */
[----:B------:R-:W-:Y:S01]  /*62b0*/  IMAD.WIDE.U32 R30, R44, 0x50, R56 ;  /* 0x000000502c1e7825 */ /* 0x000fe200078e0038 */
[----:B------:R-:W-:-:S03]  /*62c0*/  IADD3 R79, PT, PT, R15, R79, RZ ;  /* 0x0000004f0f4f7210 */ /* 0x000fc60007ffe0ff */
[----:B------:R-:W-:Y:S02]  /*62d0*/  IMAD R15, R45, 0x58, RZ ;  /* 0x000000582d0f7824 */ /* 0x000fe400078e02ff */
[----:B------:R-:W-:-:S04]  /*62e0*/  IMAD.WIDE.U32 R32, R44, 0x58, R56 ;  /* 0x000000582c207825 */ /* 0x000fc800078e0038 */
[----:B------:R-:W-:Y:S01]  /*62f0*/  IMAD.WIDE.U32 R90, R44, 0x64, R56 ;  /* 0x000000642c5a7825 */ /* 0x000fe200078e0038 */
[----:B------:R-:W-:-:S03]  /*6300*/  IADD3 R33, PT, PT, R15, R33, RZ ;  /* 0x000000210f217210 */ /* 0x000fc60007ffe0ff */
[----:B------:R-:W-:Y:S01]  /*6310*/  IMAD R17, R45, 0xc, RZ ;  /* 0x0000000c2d117824 */ /* 0x000fe200078e02ff */
[----:B------:R-:W-:Y:S01]  /*6320*/  IADD3 R91, PT, PT, R40, R91, RZ ;  /* 0x0000005b285b7210 */ /* 0x000fe20007ffe0ff */
[----:B------:R-:W-:-:S04]  /*6330*/  IMAD.WIDE.U32 R176, R44, 0xc, R56 ;  /* 0x0000000c2cb07825 */ /* 0x000fc800078e0038 */
[----:B------:R-:W-:Y:S02]  /*6340*/  IMAD R15, R45, 0x6c, RZ ;  /* 0x0000006c2d0f7824 */ /* 0x000fe400078e02ff */
[----:B------:R-:W-:-:S04]  /*6350*/  IMAD.WIDE.U32 R172, R44, 0x6c, R56 ;  /* 0x0000006c2cac7825 */ /* 0x000fc800078e0038 */
[C---:B------:R-:W-:Y:S02]  /*6360*/  IMAD R49, R45.reuse, 0x74, RZ ;  /* 0x000000742d317824 */ /* 0x040fe400078e02ff */
[----:B------:R-:W-:Y:S02]  /*6370*/  IMAD R48, R45, 0x78, RZ ;  /* 0x000000782d307824 */ /* 0x000fe400078e02ff */
[C-C-:B------:R-:W-:Y:S01]  /*6380*/  IMAD.WIDE.U32 R148, R44.reuse, 0x74, R56.reuse ;  /* 0x000000742c947825 */ /* 0x140fe200078e0038 */
[----:B------:R-:W-:Y:S02]  /*6390*/  IADD3 R177, PT, PT, R17, R177, RZ ;  /* 0x000000b111b17210 */ /* 0x000fe40007ffe0ff */
[----:B------:R-:W-:Y:S01]  /*63a0*/  IADD3 R173, PT, PT, R15, R173, RZ ;  /* 0x000000ad0fad7210 */ /* 0x000fe20007ffe0ff */
[----:B------:R-:W-:Y:S01]  /*63b0*/  IMAD R17, R45, 0x28, RZ ;  /* 0x000000282d117824 */ /* 0x000fe200078e02ff */
[----:B------:R-:W-:Y:S01]  /*63c0*/  IADD3 R149, PT, PT, R49, R149, RZ ;  /* 0x0000009531957210 */ /* 0x000fe20007ffe0ff */
[----:B------:R-:W-:Y:S01]  /*63d0*/  IMAD.WIDE.U32 R72, R44, 0x28, R56 ;  /* 0x000000282c487825 */ /* 0x000fe200078e0038 */
[----:B------:R0:W2:Y:S03]  /*63e0*/  LD.E R111, desc[UR10][R176.64] ;  /* 0x0000000ab06f7980 */ /* 0x0000a6000c101900 */
[----:B------:R-:W-:Y:S01]  /*63f0*/  IMAD R15, R45, 0x84, RZ ;  /* 0x000000842d0f7824 */ /* 0x000fe200078e02ff */
[----:B------:R-:W-:Y:S01]  /*6400*/  IADD3 R73, PT, PT, R17, R73, RZ ;  /* 0x0000004911497210 */ /* 0x000fe20007ffe0ff */
[----:B------:R-:W-:-:S02]  /*6410*/  IMAD R17, R45, 0x3c, RZ ;  /* 0x0000003c2d117824 */ /* 0x000fc400078e02ff */
        /* <DEDUP_REMOVED lines=10> */
[----:B------:R-:W-:Y:S01]  /*64c0*/  IMAD.WIDE.U32 R74, R44, 0x30, R56 ;  /* 0x000000302c4a7825 */ /* 0x000fe200078e0038 */
[----:B------:R-:W-:-:S03]  /*64d0*/  IADD3 R19, PT, PT, R13, R19, RZ ;  /* 0x000000130d137210 */ /* 0x000fc60007ffe0ff */
[C---:B------:R-:W-:Y:S01]  /*64e0*/  IMAD R13, R45.reuse, 0x30, RZ ;  /* 0x000000302d0d7824 */ /* 0x040fe200078e02ff */
[----:B---3--:R1:W-:Y:S04]  /*64f0*/  STL [R1+0x55c], R35 ;  /* 0x00055c2301007387 */ /* 0x0083e80000100800 */
[----:B----4-:R3:W-:Y:S04]  /*6500*/  STL [R1+0x558], R34 ;  /* 0x0005582201007387 */ /* 0x0107e80000100800 */
[----:B--2---:R-:W-:Y:S01]  /*6510*/  STL [R1+0x550], R27 ;  /* 0x0005501b01007387 */ /* 0x004fe20000100800 */
[----:B-1----:R-:W-:-:S02]  /*6520*/  IMAD R35, R45, 0x4c, RZ ;  /* 0x0000004c2d237824 */ /* 0x002fc400078e02ff */
[----:B---3--:R-:W-:Y:S01]  /*6530*/  IMAD R34, R45, 0x50, RZ ;  /* 0x000000502d227824 */ /* 0x008fe200078e02ff */
[----:B------:R1:W-:Y:S02]  /*6540*/  STL [R1+0x464], R26 ;  /* 0x0004641a01007387 */ /* 0x0003e40000100800 */
[----:B------:R-:W-:Y:S02]  /*6550*/  IADD3 R85, PT, PT, R35, R85, RZ ;  /* 0x0000005523557210 */ /* 0x000fe40007ffe0ff */
[----:B------:R-:W-:Y:S01]  /*6560*/  IADD3 R31, PT, PT, R34, R31, RZ ;  /* 0x0000001f221f7210 */ /* 0x000fe20007ffe0ff */
[C-C-:B------:R-:W-:Y:S01]  /*6570*/  IMAD.WIDE.U32 R34, R44.reuse, 0x60, R56.reuse ;  /* 0x000000602c227825 */ /* 0x140fe200078e0038 */
[----:B------:R-:W-:Y:S04]  /*6580*/  STL [R1+0x564], R37 ;  /* 0x0005642501007387 */ /* 0x000fe80000100800 */
[----:B------:R-:W-:Y:S01]  /*6590*/  IADD3 R35, PT, PT, R41, R35, RZ ;  /* 0x0000002329237210 */ /* 0x000fe20007ffe0ff */
[--C-:B------:R-:W-:Y:S01]  /*65a0*/  IMAD.WIDE.U32 R40, R44, 0x78, R56.reuse ;  /* 0x000000782c287825 */ /* 0x100fe200078e0038 */
[----:B------:R2:W-:Y:S04]  /*65b0*/  STL [R1+0x560], R36 ;  /* 0x0005602401007387 */ /* 0x0005e80000100800 */
[----:B------:R-:W-:Y:S01]  /*65c0*/  IADD3 R41, PT, PT, R48, R41, RZ ;  /* 0x0000002930297210 */ /* 0x000fe20007ffe0ff */
[C-C-:B------:R-:W-:Y:S01]  /*65d0*/  IMAD.WIDE.U32 R48, R44.reuse, 0x84, R56.reuse ;  /* 0x000000842c307825 */ /* 0x140fe200078e0038 */
[----:B------:R-:W-:Y:S01]  /*65e0*/  IADD3 R75, PT, PT, R13, R75, RZ ;  /* 0x0000004b0d4b7210 */ /* 0x000fe20007ffe0ff */
[----:B------:R3:W-:Y:S02]  /*65f0*/  STL [R1+0x554], R28 ;  /* 0x0005541c01007387 */ /* 0x0007e40000100800 */
[C-C-:B-1----:R-:W-:Y:S01]  /*6600*/  IMAD.WIDE.U32 R26, R44.reuse, 0x3c, R56.reuse ;  /* 0x0000003c2c1a7825 */ /* 0x142fe200078e0038 */
[----:B------:R-:W-:Y:S01]  /*6610*/  IADD3 R49, PT, PT, R15, R49, RZ ;  /* 0x000000310f317210 */ /* 0x000fe20007ffe0ff */
[----:B------:R-:W4:Y:S02]  /*6620*/  LD.E R81, desc[UR10][R74.64] ;  /* 0x0000000a4a517980 */ /* 0x000f24000c101900 */
[----:B------:R-:W-:Y:S01]  /*6630*/  IMAD R15, R45, 0x90, RZ ;  /* 0x000000902d0f7824 */ /* 0x000fe200078e02ff */
[----:B------:R-:W-:Y:S01]  /*6640*/  IADD3 R27, PT, PT, R17, R27, RZ ;  /* 0x0000001b111b7210 */ /* 0x000fe20007ffe0ff */
[----:B------:R-:W-:Y:S01]  /*6650*/  IMAD R17, R45, 0x54, RZ ;  /* 0x000000542d117824 */ /* 0x000fe200078e02ff */
[----:B------:R-:W4:Y:S02]  /*6660*/  LD.E R71, desc[UR10][R84.64] ;  /* 0x0000000a54477980 */ /* 0x000f24000c101900 */
[----:B------:R-:W-:Y:S01]  /*6670*/  IADD3 R165, PT, PT, R15, R165, RZ ;  /* 0x000000a50fa57210 */ /* 0x000fe20007ffe0ff */
[----:B------:R-:W-:Y:S01]  /*6680*/  IMAD R15, R45, 0x9c, RZ ;  /* 0x0000009c2d0f7824 */ /* 0x000fe200078e02ff */
[----:B------:R-:W-:Y:S01]  /*6690*/  IADD3 R87, PT, PT, R17, R87, RZ ;  /* 0x0000005711577210 */ /* 0x000fe20007ffe0ff */
[----:B------:R-:W-:Y:S01]  /*66a0*/  IMAD R17, R45, 0x68, RZ ;  /* 0x000000682d117824 */ /* 0x000fe200078e02ff */
[----:B------:R-:W4:Y:S01]  /*66b0*/  LD.E R74, desc[UR10][R26.64] ;  /* 0x0000000a1a4a7980 */ /* 0x000f22000c101900 */
[----:B--2---:R-:W-:Y:S01]  /*66c0*/  IMAD.WIDE.U32 R36, R44, 0x68, R56 ;  /* 0x000000682c247825 */ /* 0x004fe200078e0038 */
[----:B------:R-:W-:-:S02]  /*66d0*/  IADD3 R55, PT, PT, R15, R55, RZ ;  /* 0x000000370f377210 */ /* 0x000fc40007ffe0ff */
[----:B------:R-:W2:Y:S01]  /*66e0*/  LD.E R75, desc[UR10][R76.64] ;  /* 0x0000000a4c4b7980 */ /* 0x000ea2000c101900 */
[----:B------:R-:W-:Y:S01]  /*66f0*/  IMAD R15, R45, 0xa8, RZ ;  /* 0x000000a82d0f7824 */ /* 0x000fe200078e02ff */
[----:B------:R-:W-:Y:S01]  /*6700*/  IADD3 R37, PT, PT, R17, R37, RZ ;  /* 0x0000002511257210 */ /* 0x000fe20007ffe0ff */
[----:B------:R-:W-:Y:S02]  /*6710*/  IMAD R17, R45, 0x7c, RZ ;  /* 0x0000007c2d117824 */ /* 0x000fe400078e02ff */
[----:B------:R-:W-:Y:S01]  /*6720*/  IMAD.WIDE.U32 R42, R44, 0x5c, R56 ;  /* 0x0000005c2c2a7825 */ /* 0x000fe200078e0038 */
[----:B------:R-:W-:-:S03]  /*6730*/  IADD3 R61, PT, PT, R15, R61, RZ ;  /* 0x0000003d0f3d7210 */ /* 0x000fc60007ffe0ff */
[----:B------:R-:W-:Y:S01]  /*6740*/  IMAD.WIDE.U32 R38, R44, 0x70, R56 ;  /* 0x000000702c267825 */ /* 0x000fe200078e0038 */
[----:B------:R1:W-:Y:S03]  /*6750*/  STL [R1+0x53c], R69 ;  /* 0x00053c4501007387 */ /* 0x0003e60000100800 */
[----:B------:R-:W-:Y:S01]  /*6760*/  IMAD R15, R45, 0xb4, RZ ;  /* 0x000000b42d0f7824 */ /* 0x000fe200078e02ff */
[----:B------:R-:W-:Y:S01]  /*6770*/  IADD3 R147, PT, PT, R17, R147, RZ ;  /* 0x0000009311937210 */ /* 0x000fe20007ffe0ff */
[----:B------:R-:W-:Y:S01]  /*6780*/  IMAD R17, R45, 0x8c, RZ ;  /* 0x0000008c2d117824 */ /* 0x000fe200078e02ff */
[----:B------:R0:W-:Y:S02]  /*6790*/  STL [R1+0x52c], R68 ;  /* 0x00052c4401007387 */ /* 0x0001e40000100800 */
[----:B------:R-:W-:Y:S01]  /*67a0*/  IADD3 R65, PT, PT, R15, R65, RZ ;  /* 0x000000410f417210 */ /* 0x000fe20007ffe0ff */
[----:B------:R-:W-:Y:S01]  /*67b0*/  IMAD R15, R45, 0xbc, RZ ;  /* 0x000000bc2d0f7824 */ /* 0x000fe200078e02ff */
[----:B------:R-:W-:Y:S01]  /*67c0*/  IADD3 R51, PT, PT, R17, R51, RZ ;  /* 0x0000003311337210 */ /* 0x000fe20007ffe0ff */
[----:B------:R-:W-:Y:S01]  /*67d0*/  IMAD R13, R45, 0x48, RZ ;  /* 0x000000482d0d7824 */ /* 0x000fe200078e02ff */
[----:B------:R-:W2:Y:S02]  /*67e0*/  LD.E R17, desc[UR10][R22.64] ;  /* 0x0000000a16117980 */ /* 0x000ea4000c101900 */
[----:B------:R-:W-:-:S02]  /*67f0*/  IADD3 R67, PT, PT, R15, R67, RZ ;  /* 0x000000430f437210 */ /* 0x000fc40007ffe0ff */
[----:B------:R-:W4:Y:S01]  /*6800*/  LD.E R15, desc[UR10][R72.64] ;  /* 0x0000000a480f7980 */ /* 0x000f22000c101900 */
[----:B---3--:R-:W-:-:S03]  /*6810*/  IMAD.WIDE.U32 R28, R44, 0x48, R56 ;  /* 0x000000482c1c7825 */ /* 0x008fc600078e0038 */
[----:B-1----:R-:W3:Y:S04]  /*6820*/  LD.E R69, desc[UR10][R86.64] ;  /* 0x0000000a56457980 */ /* 0x002ee8000c101900 */
[----:B0-----:R-:W3:Y:S04]  /*6830*/  LD.E R68, desc[UR10][R90.64] ;  /* 0x0000000a5a447980 */ /* 0x001ee8000c101900 */
[----:B------:R-:W3:Y:S01]  /*6840*/  LD.E R73, desc[UR10][R78.64] ;  /* 0x0000000a4e497980 */ /* 0x000ee2000c101900 */
[----:B------:R-:W-:Y:S01]  /*6850*/  IADD3 R29, PT, PT, R13, R29, RZ ;  /* 0x0000001d0d1d7210 */ /* 0x000fe20007ffe0ff */
[----:B------:R-:W-:-:S02]  /*6860*/  IMAD.WIDE.U32 R162, R44, 0x88, R56 ;  /* 0x000000882ca27825 */ /* 0x000fc400078e0038 */
[----:B------:R-:W3:Y:S04]  /*6870*/  LDL R86, [R1+0x218] ;  /* 0x0002180001567983 */ /* 0x000ee80000100800 */
[----:B------:R-:W3:Y:S01]  /*6880*/  LD.E R72, desc[UR10][R28.64] ;  /* 0x0000000a1c487980 */ /* 0x000ee2000c101900 */
[----:B------:R-:W-:Y:S02]  /*6890*/  IMAD R13, R45, 0x5c, RZ ;  /* 0x0000005c2d0d7824 */ /* 0x000fe400078e02ff */
[----:B------:R-:W-:Y:S01]  /*68a0*/  IMAD.WIDE.U32 R52, R44, 0x94, R56 ;  /* 0x000000942c347825 */ /* 0x000fe200078e0038 */
[----:B------:R-:W3:Y:S02]  /*68b0*/  LDL R85, [R1+0x214] ;  /* 0x0002140001557983 */ /* 0x000ee40000100800 */
[----:B------:R-:W-:Y:S01]  /*68c0*/  IADD3 R43, PT, PT, R13, R43, RZ ;  /* 0x0000002b0d2b7210 */ /* 0x000fe20007ffe0ff */
[----:B------:R-:W-:Y:S01]  /*68d0*/  IMAD R13, R45, 0x70, RZ ;  /* 0x000000702d0d7824 */ /* 0x000fe200078e02ff */
[----:B------:R-:W3:Y:S04]  /*68e0*/  LDL R84, [R1+0x1a8] ;  /* 0x0001a80001547983 */ /* 0x000ee80000100800 */
[----:B------:R-:W-:Y:S01]  /*68f0*/  IADD3 R39, PT, PT, R13, R39, RZ ;  /* 0x000000270d277210 */ /* 0x000fe20007ffe0ff */
[----:B------:R-:W-:Y:S01]  /*6900*/  IMAD R13, R45, 0x88, RZ ;  /* 0x000000882d0d7824 */ /* 0x000fe200078e02ff */
[----:B------:R0:W3:Y:S04]  /*6910*/  LD.E R83, desc[UR10][R18.64] ;  /* 0x0000000a12537980 */ /* 0x0000e8000c101900 */
        /* <DEDUP_REMOVED lines=8> */
[C-C-:B------:R-:W-:Y:S01]  /*69a0*/  IMAD.WIDE.U32 R178, R44.reuse, 0xc0, R56.reuse ;  /* 0x000000c02cb27825 */ /* 0x140fe200078e0038 */
[----:B------:R-:W-:Y:S03]  /*69b0*/  STL [R1+0x540], R70 ;  /* 0x0005404601007387 */ /* 0x000fe60000100800 */
[C-C-:B------:R-:W-:Y:S01]  /*69c0*/  IMAD.WIDE.U32 R176, R44.reuse, 0xc4, R56.reuse ;  /* 0x000000c42cb07825 */ /* 0x140fe200078e0038 */
[----:B------:R-:W3:Y:S03]  /*69d0*/  LD.E R76, desc[UR10][R34.64] ;  /* 0x0000000a224c7980 */ /* 0x000ee6000c101900 */
[C-C-:B------:R-:W-:Y:S01]  /*69e0*/  IMAD.WIDE.U32 R20, R44.reuse, 0xcc, R56.reuse ;  /* 0x000000cc2c147825 */ /* 0x140fe200078e0038 */
[----:B------:R-:W3:Y:S04]  /*69f0*/  LD.E R64, desc[UR10][R64.64] ;  /* 0x0000000a40407980 */ /* 0x000ee8000c101900 */
[----:B--2---:R1:W-:Y:S04]  /*6a00*/  STL [R1+0x534], R17 ;  /* 0x0005341101007387 */ /* 0x0043e80000100800 */
[----:B----4-:R2:W-:Y:S04]  /*6a10*/  STL [R1+0x538], R15 ;  /* 0x0005380f01007387 */ /* 0x0105e80000100800 */
[----:B------:R4:W-:Y:S04]  /*6a20*/  STL [R1+0x524], R74 ;  /* 0x0005244a01007387 */ /* 0x0009e80000100800 */
[----:B-1----:R-:W3:Y:S04]  /*6a30*/  LD.E R17, desc[UR10][R42.64] ;  /* 0x0000000a2a117980 */ /* 0x002ee8000c101900 */
[----:B--2---:R-:W2:Y:S04]  /*6a40*/  LD.E R15, desc[UR10][R32.64] ;  /* 0x0000000a200f7980 */ /* 0x004ea8000c101900 */
[----:B---3--:R1:W-:Y:S04]  /*6a50*/  STL [R1+0x520], R73 ;  /* 0x0005204901007387 */ /* 0x0083e80000100800 */
[----:B----4-:R-:W3:Y:S04]  /*6a60*/  LD.E R74, desc[UR10][R172.64] ;  /* 0x0000000aac4a7980 */ /* 0x010ee8000c101900 */
[----:B------:R4:W-:Y:S04]  /*6a70*/  STL [R1+0x51c], R72 ;  /* 0x00051c4801007387 */ /* 0x0009e80000100800 */
[----:B-1----:R-:W3:Y:S01]  /*6a80*/  LD.E R73, desc[UR10][R38.64] ;  /* 0x0000000a26497980 */ /* 0x002ee2000c101900 */
[----:B------:R-:W-:Y:S01]  /*6a90*/  IADD3 R53, PT, PT, R13, R53, RZ ;  /* 0x000000350d357210 */ /* 0x000fe20007ffe0ff */
[----:B0-----:R-:W-:-:S02]  /*6aa0*/  IMAD.WIDE.U32 R18, R44, 0xc8, R56 ;  /* 0x000000c82c127825 */ /* 0x001fc400078e0038 */
[----:B------:R-:W3:Y:S04]  /*6ab0*/  LDL R79, [R1+0x210] ;  /* 0x00021000014f7983 */ /* 0x000ee80000100800 */
[----:B----4-:R-:W4:Y:S01]  /*6ac0*/  LD.E R72, desc[UR10][R148.64] ;  /* 0x0000000a94487980 */ /* 0x010f22000c101900 */
[----:B------:R-:W-:Y:S02]  /*6ad0*/  IMAD R13, R45, 0x98, RZ ;  /* 0x000000982d0d7824 */ /* 0x000fe400078e02ff */
[----:B------:R-:W-:Y:S01]  /*6ae0*/  IMAD.WIDE.U32 R22, R44, 0xd0, R56 ;  /* 0x000000d02c167825 */ /* 0x000fe200078e0038 */
[----:B------:R0:W4:Y:S02]  /*6af0*/  LD.E R70, desc[UR10][R30.64] ;  /* 0x0000000a1e467980 */ /* 0x000124000c101900 */
[----:B------:R-:W-:Y:S01]  /*6b00*/  IADD3 R167, PT, PT, R13, R167, RZ ;  /* 0x000000a70da77210 */ /* 0x000fe20007ffe0ff */
[----:B------:R-:W-:-:S02]  /*6b10*/  IMAD R13, R45, 0xa0, RZ ;  /* 0x000000a02d0d7824 */ /* 0x000fc400078e02ff */
[----:B------:R-:W-:-:S04]  /*6b20*/  IMAD.WIDE.U32 R24, R44, 0xd4, R56 ;  /* 0x000000d42c187825 */ /* 0x000fc800078e0038 */
[C-C-:B------:R-:W-:Y:S01]  /*6b30*/  IMAD.WIDE.U32 R26, R44.reuse, 0xd8, R56.reuse ;  /* 0x000000d82c1a7825 */ /* 0x140fe200078e0038 */
[----:B------:R-:W-:Y:S01]  /*6b40*/  IADD3 R59, PT, PT, R13, R59, RZ ;  /* 0x0000003b0d3b7210 */ /* 0x000fe20007ffe0ff */
[----:B------:R1:W-:Y:S02]  /*6b50*/  STL [R1+0x528], R75 ;  /* 0x0005284b01007387 */ /* 0x0003e40000100800 */
[----:B------:R-:W-:Y:S02]  /*6b60*/  IMAD R13, R45, 0xa4, RZ ;  /* 0x000000a42d0d7824 */ /* 0x000fe400078e02ff */
[----:B------:R-:W-:Y:S01]  /*6b70*/  IMAD.WIDE.U32 R28, R44, 0xdc, R56 ;  /* 0x000000dc2c1c7825 */ /* 0x000fe200078e0038 */
[----:B------:R0:W-:Y:S02]  /*6b80*/  STL [R1+0x518], R71 ;  /* 0x0005184701007387 */ /* 0x0001e40000100800 */
[----:B------:R-:W-:Y:S01]  /*6b90*/  IADD3 R175, PT, PT, R13, R175, RZ ;  /* 0x000000af0daf7210 */ /* 0x000fe20007ffe0ff */
[----:B------:R-:W-:Y:S01]  /*6ba0*/  IMAD R13, R45, 0xac, RZ ;  /* 0x000000ac2d0d7824 */ /* 0x000fe200078e02ff */
[----:B------:R0:W-:Y:S04]  /*6bb0*/  STL [R1+0x510], R69 ;  /* 0x0005104501007387 */ /* 0x0001e80000100800 */
[----:B------:R-:W-:Y:S01]  /*6bc0*/  IADD3 R169, PT, PT, R13, R169, RZ ;  /* 0x000000a90da97210 */ /* 0x000fe20007ffe0ff */
[----:B------:R-:W-:Y:S01]  /*6bd0*/  IMAD R13, R45, 0xb0, RZ ;  /* 0x000000b02d0d7824 */ /* 0x000fe200078e02ff */
[----:B-1----:R1:W4:Y:S04]  /*6be0*/  LD.E R75, desc[UR10][R36.64] ;  /* 0x0000000a244b7980 */ /* 0x002328000c101900 */
[----:B------:R-:W-:Y:S01]  /*6bf0*/  IADD3 R63, PT, PT, R13, R63, RZ ;  /* 0x0000003f0d3f7210 */ /* 0x000fe20007ffe0ff */
[----:B------:R-:W-:Y:S01]  /*6c00*/  IMAD R13, R45, 0xb8, RZ ;  /* 0x000000b82d0d7824 */ /* 0x000fe200078e02ff */
[----:B0-----:R0:W4:Y:S04]  /*6c10*/  LD.E R71, desc[UR10][R40.64] ;  /* 0x0000000a28477980 */ /* 0x001128000c101900 */
[----:B------:R-:W-:Y:S01]  /*6c20*/  IADD3 R171, PT, PT, R13, R171, RZ ;  /* 0x000000ab0dab7210 */ /* 0x000fe20007ffe0ff */
[----:B------:R-:W-:Y:S01]  /*6c30*/  IMAD R13, R45, 0xc0, RZ ;  /* 0x000000c02d0d7824 */ /* 0x000fe200078e02ff */
[----:B------:R0:W4:Y:S04]  /*6c40*/  LD.E R69, desc[UR10][R48.64] ;  /* 0x0000000a30457980 */ /* 0x000128000c101900 */
[----:B------:R-:W-:Y:S01]  /*6c50*/  IADD3 R179, PT, PT, R13, R179, RZ ;  /* 0x000000b30db37210 */ /* 0x000fe20007ffe0ff */
[----:B------:R-:W-:Y:S01]  /*6c60*/  IMAD R13, R45, 0xc4, RZ ;  /* 0x000000c42d0d7824 */ /* 0x000fe200078e02ff */
[----:B------:R0:W-:Y:S04]  /*6c70*/  STL [R1+0x500], R68 ;  /* 0x0005004401007387 */ /* 0x0001e80000100800 */
[----:B------:R-:W-:Y:S01]  /*6c80*/  IADD3 R177, PT, PT, R13, R177, RZ ;  /* 0x000000b10db17210 */ /* 0x000fe20007ffe0ff */
[----:B------:R-:W-:Y:S01]  /*6c90*/  IMAD R13, R45, 0xc8, RZ ;  /* 0x000000c82d0d7824 */ /* 0x000fe200078e02ff */
[----:B------:R-:W4:Y:S04]  /*6ca0*/  LDL.LU R65, [R1+0x288] ;  /* 0x0002880001417983 */ /* 0x000f280000300800 */
[----:B------:R-:W-:Y:S01]  /*6cb0*/  IADD3 R19, PT, PT, R13, R19, RZ ;  /* 0x000000130d137210 */ /* 0x000fe20007ffe0ff */
[----:B------:R-:W-:Y:S01]  /*6cc0*/  IMAD R13, R45, 0xcc, RZ ;  /* 0x000000cc2d0d7824 */ /* 0x000fe200078e02ff */
[----:B0-----:R0:W4:Y:S04]  /*6cd0*/  LD.E R68, desc[UR10][R52.64] ;  /* 0x0000000a34447980 */ /* 0x001128000c101900 */
[----:B------:R-:W-:Y:S01]  /*6ce0*/  IADD3 R21, PT, PT, R13, R21, RZ ;  /* 0x000000150d157210 */ /* 0x000fe20007ffe0ff */
[----:B------:R-:W-:-:S05]  /*6cf0*/  IMAD R13, R45, 0xd0, RZ ;  /* 0x000000d02d0d7824 */ /* 0x000fca00078e02ff */
[----:B------:R-:W-:Y:S01]  /*6d00*/  IADD3 R23, PT, PT, R13, R23, RZ ;  /* 0x000000170d177210 */ /* 0x000fe20007ffe0ff */
[----:B------:R-:W-:-:S05]  /*6d10*/  IMAD R13, R45, 0xd4, RZ ;  /* 0x000000d42d0d7824 */ /* 0x000fca00078e02ff */
[----:B------:R-:W-:Y:S01]  /*6d20*/  IADD3 R25, PT, PT, R13, R25, RZ ;  /* 0x000000190d197210 */ /* 0x000fe20007ffe0ff */
[----:B------:R-:W-:-:S05]  /*6d30*/  IMAD R13, R45, 0xd8, RZ ;  /* 0x000000d82d0d7824 */ /* 0x000fca00078e02ff */
[----:B------:R-:W-:Y:S01]  /*6d40*/  IADD3 R27, PT, PT, R13, R27, RZ ;  /* 0x0000001b0d1b7210 */ /* 0x000fe20007ffe0ff */
[----:B------:R-:W-:Y:S01]  /*6d50*/  IMAD R13, R45, 0xdc, RZ ;  /* 0x000000dc2d0d7824 */ /* 0x000fe200078e02ff */
[----:B------:R-:W4:Y:S01]  /*6d60*/  LD.E R25, desc[UR10][R24.64] ;  /* 0x0000000a18197980 */ /* 0x000f22000c101900 */
[----:B------:R-:W-:-:S03]  /*6d70*/  IMAD.WIDE.U32 R30, R44, 0xe0, R56 ;  /* 0x000000e02c1e7825 */ /* 0x000fc600078e0038 */
[----:B------:R-:W-:Y:S01]  /*6d80*/  IADD3 R29, PT, PT, R13, R29, RZ ;  /* 0x0000001d0d1d7210 */ /* 0x000fe20007ffe0ff */
[----:B------:R-:W-:Y:S02]  /*6d90*/  IMAD R13, R45, 0xe0, RZ ;  /* 0x000000e02d0d7824 */ /* 0x000fe400078e02ff */
[----:B------:R-:W-:-:S03]  /*6da0*/  IMAD.WIDE.U32 R32, R44, 0xe4, R56 ;  /* 0x000000e42c207825 */ /* 0x000fc600078e0038 */
[----:B------:R-:W-:Y:S01]  /*6db0*/  IADD3 R31, PT, PT, R13, R31, RZ ;  /* 0x0000001f0d1f7210 */ /* 0x000fe20007ffe0ff */
[----:B------:R-:W-:Y:S01]  /*6dc0*/  IMAD R13, R45, 0xe4, RZ ;  /* 0x000000e42d0d7824 */ /* 0x000fe200078e02ff */
[----:B------:R-:W4:Y:S01]  /*6dd0*/  LD.E R24, desc[UR10][R26.64] ;  /* 0x0000000a1a187980 */ /* 0x000f22000c101900 */
[----:B------:R-:W-:-:S03]  /*6de0*/  IMAD.WIDE.U32 R34, R44, 0xe8, R56 ;  /* 0x000000e82c227825 */ /* 0x000fc600078e0038 */
[----:B------:R-:W-:Y:S01]  /*6df0*/  IADD3 R33, PT, PT, R13, R33, RZ ;  /* 0x000000210d217210 */ /* 0x000fe20007ffe0ff */
[----:B------:R-:W-:Y:S02]  /*6e00*/  IMAD R13, R45, 0xe8, RZ ;  /* 0x000000e82d0d7824 */ /* 0x000fe400078e02ff */
[C-C-:B-1----:R-:W-:Y:S02]  /*6e10*/  IMAD.WIDE.U32 R36, R44.reuse, 0xec, R56.reuse ;  /* 0x000000ec2c247825 */ /* 0x142fe400078e0038 */
[----:B------:R-:W4:Y:S01]  /*6e20*/  LD.E R32, desc[UR10][R32.64] ;  /* 0x0000000a20207980 */ /* 0x000f22000c101900 */
[----:B------:R-:W-:Y:S01]  /*6e30*/  IADD3 R35, PT, PT, R13, R35, RZ ;  /* 0x000000230d237210 */ /* 0x000fe20007ffe0ff */
[----:B------:R-:W-:Y:S02]  /*6e40*/  IMAD R13, R45, 0xec, RZ ;  /* 0x000000ec2d0d7824 */ /* 0x000fe400078e02ff */
[----:B------:R-:W-:-:S03]  /*6e50*/  IMAD.WIDE.U32 R38, R44, 0xf0, R56 ;  /* 0x000000f02c267825 */ /* 0x000fc600078e0038 */
[----:B------:R-:W-:Y:S01]  /*6e60*/  IADD3 R37, PT, PT, R13, R37, RZ ;  /* 0x000000250d257210 */ /* 0x000fe20007ffe0ff */
[----:B------:R-:W-:Y:S02]  /*6e70*/  IMAD R13, R45, 0xf0, RZ ;  /* 0x000000f02d0d7824 */ /* 0x000fe400078e02ff */
[----:B------:R-:W-:-:S03]  /*6e80*/  IMAD.WIDE.U32 R40, R44, 0xf4, R56 ;  /* 0x000000f42c287825 */ /* 0x000fc600078e0038 */
[----:B------:R-:W-:Y:S01]  /*6e90*/  IADD3 R39, PT, PT, R13, R39, RZ ;  /* 0x000000270d277210 */ /* 0x000fe20007ffe0ff */
[----:B------:R-:W-:Y:S02]  /*6ea0*/  IMAD R13, R45, 0xf4, RZ ;  /* 0x000000f42d0d7824 */ /* 0x000fe400078e02ff */
[----:B------:R-:W-:-:S04]  /*6eb0*/  IMAD.WIDE.U32 R42, R44, 0xf8, R56 ;  /* 0x000000f82c2a7825 */ /* 0x000fc800078e0038 */
[----:B------:R-:W-:Y:S01]  /*6ec0*/  IMAD.WIDE.U32 R48, R44, 0xfc, R56 ;  /* 0x000000fc2c307825 */ /* 0x000fe200078e0038 */
[----:B------:R-:W-:-:S03]  /*6ed0*/  IADD3 R41, PT, PT, R13, R41, RZ ;  /* 0x000000290d297210 */ /* 0x000fc60007ffe0ff */
[----:B0-----:R-:W-:Y:S01]  /*6ee0*/  IMAD.WIDE.U32 R52, R44, 0x108, R56 ;  /* 0x000001082c347825 */ /* 0x001fe200078e0038 */
[----:B------:R-:W-:Y:S04]  /*6ef0*/  STL [R1+0x508], R17 ;  /* 0x0005081101007387 */ /* 0x000fe80000100800 */
[----:B--2---:R0:W-:Y:S04]  /*6f00*/  STL [R1+0x50c], R15 ;  /* 0x00050c0f01007387 */ /* 0x0041e80000100800 */
[----:B---3--:R1:W-:Y:S04]  /*6f10*/  STL [R1+0x4f4], R73 ;  /* 0x0004f44901007387 */ /* 0x0083e80000100800 */
[----:B0-----:R-:W2:Y:S04]  /*6f20*/  LD.E R15, desc[UR10][R162.64] ;  /* 0x0000000aa20f7980 */ /* 0x001ea8000c101900 */
[----:B------:R0:W3:Y:S04]  /*6f30*/  LD.E R17, desc[UR10][R50.64] ;  /* 0x0000000a32117980 */ /* 0x0000e8000c101900 */
[----:B-1----:R-:W3:Y:S04]  /*6f40*/  LD.E R73, desc[UR10][R58.64] ;  /* 0x0000000a3a497980 */ /* 0x002ee8000c101900 */
[----:B------:R1:W-:Y:S04]  /*6f50*/  STL [R1+0x4f8], R74 ;  /* 0x0004f84a01007387 */ /* 0x0003e80000100800 */
[----:B----4-:R4:W-:Y:S04]  /*6f60*/  STL [R1+0x4f0], R72 ;  /* 0x0004f04801007387 */ /* 0x0109e80000100800 */
[----:B------:R-:W3:Y:S01]  /*6f70*/  LD.E R58, desc[UR10][R20.64] ;  /* 0x0000000a143a7980 */ /* 0x000ee2000c101900 */
[----:B------:R-:W-:-:S02]  /*6f80*/  IMAD R13, R45, 0xf8, RZ ;  /* 0x000000f82d0d7824 */ /* 0x000fc400078e02ff */
[----:B0-----:R-:W-:Y:S01]  /*6f90*/  IMAD.WIDE.U32 R50, R44, 0x104, R56 ;  /* 0x000001042c327825 */ /* 0x001fe200078e0038 */
[----:B-1----:R0:W3:Y:S04]  /*6fa0*/  LD.E R74, desc[UR10][R54.64] ;  /* 0x0000000a364a7980 */ /* 0x0020e8000c101900 */
[----:B----4-:R-:W4:Y:S04]  /*6fb0*/  LD.E R72, desc[UR10][R56.64] ;  /* 0x0000000a38487980 */ /* 0x010f28000c101900 */
[----:B------:R-:W4:Y:S01]  /*6fc0*/  LD.E R21, desc[UR10][R28.64] ;  /* 0x0000000a1c157980 */ /* 0x000f22000c101900 */
[----:B------:R-:W-:Y:S01]  /*6fd0*/  IADD3 R43, PT, PT, R13, R43, RZ ;  /* 0x0000002b0d2b7210 */ /* 0x000fe20007ffe0ff */
[----:B------:R-:W-:-:S02]  /*6fe0*/  IMAD R13, R45, 0xfc, RZ ;  /* 0x000000fc2d0d7824 */ /* 0x000fc400078e02ff */
[----:B------:R1:W4:Y:S03]  /*6ff0*/  LD.E R20, desc[UR10][R30.64] ;  /* 0x0000000a1e147980 */ /* 0x000326000c101900 */
[----:B------:R-:W-:Y:S01]  /*7000*/  IADD3 R49, PT, PT, R13, R49, RZ ;  /* 0x000000310d317210 */ /* 0x000fe20007ffe0ff */
[C---:B------:R-:W-:Y:S01]  /*7010*/  IMAD R13, R45.reuse, 0x104, RZ ;  /* 0x000001042d0d7824 */ /* 0x040fe200078e02ff */
[----:B------:R1:W4:Y:S01]  /*7020*/  LD.E R59, desc[UR10][R18.64] ;  /* 0x0000000a123b7980 */ /* 0x000322000c101900 */
[----:B0-----:R-:W-:-:S03]  /*7030*/  IMAD R54, R45, 0x10c, RZ ;  /* 0x0000010c2d367824 */ /* 0x001fc600078e02ff */
[----:B------:R-:W-:Y:S01]  /*7040*/  IADD3 R51, PT, PT, R13, R51, RZ ;  /* 0x000000330d337210 */ /* 0x000fe20007ffe0ff */
[----:B------:R-:W-:Y:S01]  /*7050*/  IMAD R13, R45, 0x108, RZ ;  /* 0x000001082d0d7824 */ /* 0x000fe200078e02ff */
[----:B-----5:R-:W-:Y:S01]  /*7060*/  IADD3 R27, PT, PT, R3, R0, RZ ;  /* 0x00000000031b7210 */ /* 0x020fe20007ffe0ff */
[----:B------:R-:W-:Y:S01]  /*7070*/  IMAD.WIDE.U32 R44, R44, 0x10c, R56 ;  /* 0x0000010c2c2c7825 */ /* 0x000fe200078e0038 */
[----:B------:R-:W4:Y:S04]  /*7080*/  LD.E R37, desc[UR10][R36.64] ;  /* 0x0000000a24257980 */ /* 0x000f28000c101900 */
[----:B------:R0:W4:Y:S04]  /*7090*/  LD.E R57, desc[UR10][R22.64] ;  /* 0x0000000a16397980 */ /* 0x000128000c101900 */
[----:B------:R-:W4:Y:S01]  /*70a0*/  LD.E R23, desc[UR10][R34.64] ;  /* 0x0000000a22177980 */ /* 0x000f22000c101900 */
[----:B------:R-:W-:Y:S01]  /*70b0*/  IADD3 R55, PT, PT, R54, R45, RZ ;  /* 0x0000002d36377210 */ /* 0x000fe20007ffe0ff */
[----:B------:R-:W-:-:S02]  /*70c0*/  MOV R54, R44 ;  /* 0x0000002c00367202 */ /* 0x000fc40000000f00 */
[----:B------:R-:W0:Y:S01]  /*70d0*/  LDC.64 R44, c[0x0][0x380] ;  /* 0x0000e000ff2c7b82 */ /* 0x000e220000000a00 */
[----:B------:R-:W-:Y:S02]  /*70e0*/  IADD3 R53, PT, PT, R13, R53, RZ ;  /* 0x000000350d357210 */ /* 0x000fe40007ffe0ff */
[----:B0-----:R-:W4:Y:S01]  /*70f0*/  LDG.E R13, desc[UR10][R44.64] ;  /* 0x0000000a2c0d7981 */ /* 0x001f22000c1e1900 */
[----:B-1----:R-:W-:Y:S02]  /*7100*/  IADD3 R31, PT, PT, R181, R231, RZ ;  /* 0x000000e7b51f7210 */ /* 0x002fe40007ffe0ff */
[----:B------:R-:W-:-:S03]  /*7110*/  IADD3 R29, PT, PT, R207, R205, RZ ;  /* 0x000000cdcf1d7210 */ /* 0x000fc60007ffe0ff */
[----:B------:R-:W-:Y:S02]  /*7120*/  ISETP.GE.U32.AND P4, PT, R31, 0x7f000001, PT ;  /* 0x7f0000011f00780c */ /* 0x000fe40003f86070 */
[----:B------:R-:W-:Y:S01]  /*7130*/  ISETP.GE.U32.AND P5, PT, R29, 0x7f000001, PT ;  /* 0x7f0000011d00780c */ /* 0x000fe20003fa6070 */
[----:B------:R-:W-:Y:S02]  /*7140*/  IADD3 R18, PT, PT, R85, R85, RZ ;  /* 0x0000005555127210 */ /* 0x000fe40007ffe0ff */
[----:B------:R-:W-:Y:S01]  /*7150*/  IADD3 R22, PT, PT, R79, R252, RZ ;  /* 0x000000fc4f167210 */ /* 0x000fe20007ffe0ff */
[----:B------:R-:W-:-:S04]  /*7160*/  ISETP.GE.U32.AND P3, PT, R27, 0x7f000001, PT ;  /* 0x7f0000011b00780c */ /* 0x000fc80003f66070 */
[----:B------:R-:W-:-:S03]  /*7170*/  ISETP.GE.U32.AND P2, PT, R22, 0x7f000001, PT ;  /* 0x7f0000011600780c */ /* 0x000fc60003f46070 */
[----:B------:R-:W-:Y:S02]  /*7180*/  @P4 IADD3 R31, PT, PT, R31, -0x7f000001, RZ ;  /* 0x80ffffff1f1f4810 */ /* 0x000fe40007ffe0ff */
[----:B------:R-:W-:-:S04]  /*7190*/  @P5 IADD3 R29, PT, PT, R29, -0x7f000001, RZ ;  /* 0x80ffffff1d1d5810 */ /* 0x000fc80007ffe0ff */
[----:B------:R-:W-:Y:S01]  /*71a0*/  IADD3 R26, PT, PT, R31, R29, RZ ;  /* 0x0000001d1f1a7210 */ /* 0x000fe20007ffe0ff */
[----:B------:R0:W-:Y:S03]  /*71b0*/  STL [R1+0x48c], R24 ;  /* 0x00048c1801007387 */ /* 0x0001e60000100800 */
[----:B------:R-:W-:Y:S02]  /*71c0*/  @P2 IADD3 R22, PT, PT, R22, -0x7f000001, RZ ;  /* 0x80ffffff16162810 */ /* 0x000fe40007ffe0ff */
[----:B------:R-:W-:Y:S02]  /*71d0*/  @P3 IADD3 R27, PT, PT, R27, -0x7f000001, RZ ;  /* 0x80ffffff1b1b3810 */ /* 0x000fe40007ffe0ff */
[----:B0-----:R-:W-:Y:S02]  /*71e0*/  IADD3 R24, PT, PT, R201, R229, RZ ;  /* 0x000000e5c9187210 */ /* 0x001fe40007ffe0ff */
[----:B------:R-:W-:-:S03]  /*71f0*/  IADD3 R30, PT, PT, R22, R27, RZ ;  /* 0x0000001b161e7210 */ /* 0x000fc60007ffe0ff */
[----:B------:R-:W-:Y:S01]  /*7200*/  ISETP.GE.U32.AND P2, PT, R24, 0x7f000001, PT ;  /* 0x7f0000011800780c */ /* 0x000fe20003f46070 */
[----:B------:R0:W-:Y:S01]  /*7210*/  STL [R1+0x480], R32 ;  /* 0x0004802001007387 */ /* 0x0001e20000100800 */
[----:B------:R-:W-:-:S03]  /*7220*/  IADD3 R28, PT, PT, R207, R207, RZ ;  /* 0x000000cfcf1c7210 */ /* 0x000fc60007ffe0ff */
[----:B0-----:R-:W4:Y:S08]  /*7230*/  LDG.E R32, desc[UR10][R44.64+0x4] ;  /* 0x0000040a2c207981 */ /* 0x001f30000c1e1900 */
[----:B------:R-:W-:Y:S01]  /*7240*/  @P2 IADD3 R24, PT, PT, R24, -0x7f000001, RZ ;  /* 0x80ffffff18182810 */ /* 0x000fe20007ffe0ff */
[----:B------:R0:W-:Y:S02]  /*7250*/  STL [R1+0x490], R25 ;  /* 0x0004901901007387 */ /* 0x0001e40000100800 */
[----:B0-----:R-:W-:-:S02]  /*7260*/  IADD3 R25, PT, PT, R3, R3, RZ ;  /* 0x0000000303197210 */ /* 0x001fc40007ffe0ff */
[----:B--2---:R0:W-:Y:S04]  /*7270*/  STL [R1+0x4e0], R15 ;  /* 0x0004e00f01007387 */ /* 0x0041e80000100800 */
[----:B---3--:R1:W-:Y:S01]  /*7280*/  STL [R1+0x4dc], R17 ;  /* 0x0004dc1101007387 */ /* 0x0083e20000100800 */
[----:B0-----:R-:W-:Y:S02]  /*7290*/  IADD3 R15, PT, PT, R4, R86, RZ ;  /* 0x00000056040f7210 */ /* 0x001fe40007ffe0ff */
[----:B-1----:R-:W-:-:S03]  /*72a0*/  IADD3 R17, PT, PT, R85, R84, RZ ;  /* 0x0000005455117210 */ /* 0x002fc60007ffe0ff */
[----:B------:R-:W-:Y:S02]  /*72b0*/  ISETP.GE.U32.AND P0, PT, R15, 0x7f000001, PT ;  /* 0x7f0000010f00780c */ /* 0x000fe40003f06070 */
[----:B------:R-:W-:-:S11]  /*72c0*/  ISETP.GE.U32.AND P1, PT, R17, 0x7f000001, PT ;  /* 0x7f0000011100780c */ /* 0x000fd60003f26070 */
[----:B------:R-:W-:Y:S02]  /*72d0*/  @P0 IADD3 R15, PT, PT, R15, -0x7f000001, RZ ;  /* 0x80ffffff0f0f0810 */ /* 0x000fe40007ffe0ff */
[----:B------:R-:W-:-:S04]  /*72e0*/  @P1 IADD3 R17, PT, PT, R17, -0x7f000001, RZ ;  /* 0x80ffffff11111810 */ /* 0x000fc80007ffe0ff */
[----:B------:R-:W-:-:S05]  /*72f0*/  IADD3 R56, PT, PT, R15, R17, RZ ;  /* 0x000000110f387210 */ /* 0x000fca0007ffe0ff */
[----:B------:R-:W-:Y:S01]  /*7300*/  ISETP.GE.U32.AND P0, PT, R56, 0x7f000001, PT ;  /* 0x7f0000013800780c */ /* 0x000fe20003f06070 */
[----:B------:R-:W-:Y:S01]  /*7310*/  ISETP.GE.U32.AND P1, PT, R18, 0x7f000001, PT ;  /* 0x7f0000011200780c */ /* 0x000fe20003f26070 */
[----:B----4-:R0:W-:Y:S11]  /*7320*/  STL [R1+0x488], R21 ;  /* 0x0004881501007387 */ /* 0x0101f60000100800 */
[----:B------:R-:W-:-:S04]  /*7330*/  @P0 IADD3 R56, PT, PT, R56, -0x7f000001, RZ ;  /* 0x80ffffff38380810 */ /* 0x000fc80007ffe0ff */
[----:B------:R-:W-:Y:S02]  /*7340*/  IADD3 R19, PT, PT, R86, R56, RZ ;  /* 0x0000003856137210 */ /* 0x000fe40007ffe0ff */
[----:B0-----:R-:W-:Y:S02]  /*7350*/  IADD3 R21, PT, PT, R227, R225, RZ ;  /* 0x000000e1e3157210 */ /* 0x001fe40007ffe0ff */
[----:B------:R-:W-:Y:S01]  /*7360*/  @P1 IADD3 R18, PT, PT, R18, -0x7f000001, RZ ;  /* 0x80ffffff12121810 */ /* 0x000fe20007ffe0ff */
[----:B------:R-:W-:Y:S01]  /*7370*/  ISETP.GE.U32.AND P0, PT, R19, 0x7f000001, PT ;  /* 0x7f0000011300780c */ /* 0x000fe20003f06070 */
[----:B------:R-:W-:Y:S01]  /*7380*/  ISETP.GE.U32.AND P1, PT, R26, 0x7f000001, PT ;  /* 0x7f0000011a00780c */ /* 0x000fe20003f26070 */
[----:B------:R-:W-:-:S11]  /*7390*/  ISETP.GE.U32.AND P3, PT, R21, 0x7f000001, PT ;  /* 0x7f0000011500780c */ /* 0x000fd60003f66070 */
[----:B------:R-:W-:Y:S01]  /*73a0*/  @P0 IADD3 R19, PT, PT, R19, -0x7f000001, RZ ;  /* 0x80ffffff13130810 */ /* 0x000fe20007ffe0ff */
[----:B------:R-:W-:Y:S01]  /*73b0*/  ISETP.GE.U32.AND P0, PT, R30, 0x7f000001, PT ;  /* 0x7f0000011e00780c */ /* 0x000fe20003f06070 */
[----:B------:R-:W-:Y:S02]  /*73c0*/  @P1 IADD3 R26, PT, PT, R26, -0x7f000001, RZ ;  /* 0x80ffffff1a1a1810 */ /* 0x000fe40007ffe0ff */
[----:B------:R-:W-:Y:S02]  /*73d0*/  @P3 IADD3 R21, PT, PT, R21, -0x7f000001, RZ ;  /* 0x80ffffff15153810 */ /* 0x000fe40007ffe0ff */
[----:B------:R-:W-:Y:S02]  /*73e0*/  IADD3 R33, PT, PT, R15, R19, RZ ;  /* 0x000000130f217210 */ /* 0x000fe40007ffe0ff */
[----:B------:R-:W-:Y:S02]  /*73f0*/  IADD3 R18, PT, PT, R19, R18, RZ ;  /* 0x0000001213127210 */ /* 0x000fe40007ffe0ff */
[----:B------:R-:W-:-:S02]  /*7400*/  IADD3 R15, PT, PT, R231, R26, RZ ;  /* 0x0000001ae70f7210 */ /* 0x000fc40007ffe0ff */
[----:B------:R-:W-:Y:S01]  /*7410*/  IADD3 R19, PT, PT, R24, R21, RZ ;  /* 0x0000001518137210 */ /* 0x000fe20007ffe0ff */
[----:B------:R-:W-:Y:S02]  /*7420*/  ISETP.GE.U32.AND P3, PT, R28, 0x7f000001, PT ;  /* 0x7f0000011c00780c */ /* 0x000fe40003f66070 */
[----:B------:R-:W-:Y:S02]  /*7430*/  ISETP.GE.U32.AND P2, PT, R15, 0x7f000001, PT ;  /* 0x7f0000010f00780c */ /* 0x000fe40003f46070 */
[----:B------:R-:W-:Y:S01]  /*7440*/  ISETP.GE.U32.AND P4, PT, R19, 0x7f000001, PT ;  /* 0x7f0000011300780c */ /* 0x000fe20003f86070 */
[----:B------:R-:W-:Y:S01]  /*7450*/  @P0 IADD3 R30, PT, PT, R30, -0x7f000001, RZ ;  /* 0x80ffffff1e1e0810 */ /* 0x000fe20007ffe0ff */
[----:B------:R0:W-:Y:S01]  /*7460*/  STL [R1+0x484], R20 ;  /* 0x0004841401007387 */ /* 0x0001e20000100800 */
[----:B------:R-:W-:Y:S02]  /*7470*/  ISETP.GE.U32.AND P1, PT, R25, 0x7f000001, PT ;  /* 0x7f0000011900780c */ /* 0x000fe40003f26070 */
[----:B0-----:R-:W-:-:S04]  /*7480*/  IADD3 R20, PT, PT, R252, R30, RZ ;  /* 0x0000001efc147210 */ /* 0x001fc80007ffe0ff */
[----:B------:R-:W-:Y:S02]  /*7490*/  @P3 IADD3 R28, PT, PT, R28, -0x7f000001, RZ ;  /* 0x80ffffff1c1c3810 */ /* 0x000fe40007ffe0ff */
[----:B------:R-:W-:Y:S01]  /*74a0*/  @P2 IADD3 R15, PT, PT, R15, -0x7f000001, RZ ;  /* 0x80ffffff0f0f2810 */ /* 0x000fe20007ffe0ff */
[----:B------:R-:W-:Y:S01]  /*74b0*/  ISETP.GE.U32.AND P0, PT, R20, 0x7f000001, PT ;  /* 0x7f0000011400780c */ /* 0x000fe20003f06070 */
[----:B------:R-:W-:Y:S01]  /*74c0*/  @P4 IADD3 R19, PT, PT, R19, -0x7f000001, RZ ;  /* 0x80ffffff13134810 */ /* 0x000fe20007ffe0ff */
[----:B------:R0:W-:Y:S01]  /*74d0*/  STL [R1+0x47c], R23 ;  /* 0x00047c1701007387 */ /* 0x0001e20000100800 */
[----:B------:R-:W-:Y:S02]  /*74e0*/  IADD3 R28, PT, PT, R15, R28, RZ ;  /* 0x0000001c0f1c7210 */ /* 0x000fe40007ffe0ff */
[----:B------:R-:W-:Y:S02]  /*74f0*/  IADD3 R31, PT, PT, R31, R15, RZ ;  /* 0x0000000f1f1f7210 */ /* 0x000fe40007ffe0ff */
[----:B------:R-:W-:-:S02]  /*7500*/  IADD3 R15, PT, PT, R229, R19, RZ ;  /* 0x00000013e50f7210 */ /* 0x000fc40007ffe0ff */
[----:B------:R-:W-:Y:S02]  /*7510*/  @P1 IADD3 R25, PT, PT, R25, -0x7f000001, RZ ;  /* 0x80ffffff19191810 */ /* 0x000fe40007ffe0ff */
[----:B0-----:R-:W-:Y:S02]  /*7520*/  IADD3 R23, PT, PT, R227, R227, RZ ;  /* 0x000000e3e3177210 */ /* 0x001fe40007ffe0ff */
[----:B------:R-:W-:Y:S01]  /*7530*/  @P0 IADD3 R20, PT, PT, R20, -0x7f000001, RZ ;  /* 0x80ffffff14140810 */ /* 0x000fe20007ffe0ff */
[----:B------:R-:W-:Y:S02]  /*7540*/  ISETP.GE.U32.AND P0, PT, R15, 0x7f000001, PT ;  /* 0x7f0000010f00780c */ /* 0x000fe40003f06070 */
[----:B------:R-:W-:Y:S01]  /*7550*/  ISETP.GE.U32.AND P1, PT, R23, 0x7f000001, PT ;  /* 0x7f0000011700780c */ /* 0x000fe20003f26070 */
[----:B------:R-:W-:Y:S02]  /*7560*/  IADD3 R25, PT, PT, R20, R25, RZ ;  /* 0x0000001914197210 */ /* 0x000fe40007ffe0ff */
[----:B------:R-:W-:-:S02]  /*7570*/  IADD3 R22, PT, PT, R22, R20, RZ ;  /* 0x0000001416167210 */ /* 0x000fc40007ffe0ff */
[----:B------:R-:W-:-:S06]  /*7580*/  IADD3 R20, PT, PT, R4, R4, RZ ;  /* 0x0000000404147210 */ /* 0x000fcc0007ffe0ff */
[----:B------:R-:W-:Y:S02]  /*7590*/  @P0 IADD3 R15, PT, PT, R15, -0x7f000001, RZ ;  /* 0x80ffffff0f0f0810 */ /* 0x000fe40007ffe0ff */
[----:B------:R-:W-:Y:S02]  /*75a0*/  @P1 IADD3 R23, PT, PT, R23, -0x7f000001, RZ ;  /* 0x80ffffff17171810 */ /* 0x000fe40007ffe0ff */
[----:B------:R-:W-:Y:S02]  /*75b0*/  IADD3 R24, PT, PT, R24, R15, RZ ;  /* 0x0000000f18187210 */ /* 0x000fe40007ffe0ff */
[----:B------:R-:W-:Y:S02]  /*75c0*/  IADD3 R23, PT, PT, R15, R23, RZ ;  /* 0x000000170f177210 */ /* 0x000fe40007ffe0ff */
[----:B------:R-:W-:Y:S01]  /*75d0*/  IADD3 R15, PT, PT, R84, R56, RZ ;  /* 0x00000038540f7210 */ /* 0x000fe20007ffe0ff */
[C---:B------:R-:W-:Y:S01]  /*75e0*/  ISETP.GE.U32.AND P1, PT, R20.reuse, 0x7f000001, PT ;  /* 0x7f0000011400780c */ /* 0x040fe20003f26070 */
[----:B------:R-:W-:Y:S01]  /*75f0*/  R2UR UR6, R13 ;  /* 0x000000000d0672ca */ /* 0x000fe200000e0000 */
[----:B------:R0:W-:Y:S02]  /*7600*/  STL [R1+0x494], R57 ;  /* 0x0004943901007387 */ /* 0x0001e40000100800 */
[----:B------:R-:W-:Y:S01]  /*7610*/  ISETP.GE.U32.AND P0, PT, R15, 0x7f000001, PT ;  /* 0x7f0000010f00780c */ /* 0x000fe20003f06070 */
[----:B------:R-:W-:Y:S01]  /*7620*/  IADD3 R19, PT, PT, R225, R19, RZ ;  /* 0x00000013e1137210 */ /* 0x000fe20007ffe0ff */
[----:B------:R-:W2:Y:S07]  /*7630*/  LD.E R56, desc[UR10][R42.64] ;  /* 0x0000000a2a387980 */ /* 0x000eae000c101900 */
[----:B------:R-:W-:-:S02]  /*7640*/  @P1 IADD3 R20, PT, PT, R20, -0x7f000001, RZ ;  /* 0x80ffffff14141810 */ /* 0x000fc40007ffe0ff */
[----:B------:R-:W-:Y:S01]  /*7650*/  IADD3 R13, PT, PT, R201, R201, RZ ;  /* 0x000000c9c90d7210 */ /* 0x000fe20007ffe0ff */
[----:B0-----:R-:W3:Y:S01]  /*7660*/  LD.E R57, desc[UR10][R40.64] ;  /* 0x0000000a28397980 */ /* 0x001ee2000c101900 */
[----:B------:R-:W-:Y:S01]  /*7670*/  @P0 IADD3 R15, PT, PT, R15, -0x7f000001, RZ ;  /* 0x80ffffff0f0f0810 */ /* 0x000fe20007ffe0ff */
[----:B------:R-:W-:Y:S02]  /*7680*/  ISETP.GE.U32.AND P3, PT, R19, 0x7f000001, PT ;  /* 0x7f0000011300780c */ /* 0x000fe40003f66070 */
[----:B------:R-:W4:Y:S01]  /*7690*/  LD.E R43, desc[UR10][R50.64] ;  /* 0x0000000a322b7980 */ /* 0x000f22000c101900 */
[----:B------:R-:W-:Y:S02]  /*76a0*/  IADD3 R20, PT, PT, R15, R20, RZ ;  /* 0x000000140f147210 */ /* 0x000fe40007ffe0ff */
[----:B------:R-:W-:Y:S02]  /*76b0*/  IADD3 R15, PT, PT, R17, R15, RZ ;  /* 0x0000000f110f7210 */ /* 0x000fe40007ffe0ff */
[----:B------:R-:W-:-:S02]  /*76c0*/  IADD3 R17, PT, PT, R0, R30, RZ ;  /* 0x0000001e00117210 */ /* 0x000fc40007ffe0ff */
[----:B------:R-:W-:Y:S01]  /*76d0*/  IADD3 R30, PT, PT, R79, R79, RZ ;  /* 0x0000004f4f1e7210 */ /* 0x000fe20007ffe0ff */
[----:B------:R-:W-:Y:S01]  /*76e0*/  ISETP.GE.U32.AND P4, PT, R13, 0x7f000001, PT ;  /* 0x7f0000010d00780c */ /* 0x000fe20003f86070 */
[----:B------:R-:W2:Y:S01]  /*76f0*/  LD.E R40, desc[UR10][R48.64] ;  /* 0x0000000a30287980 */ /* 0x000ea2000c101900 */
[----:B------:R-:W-:Y:S02]  /*7700*/  ISETP.GE.U32.AND P0, PT, R17, 0x7f000001, PT ;  /* 0x7f0000011100780c */ /* 0x000fe40003f06070 */
[----:B------:R-:W-:Y:S01]  /*7710*/  ISETP.GE.U32.AND P1, PT, R30, 0x7f000001, PT ;  /* 0x7f0000011e00780c */ /* 0x000fe20003f26070 */
[----:B------:R-:W-:Y:S01]  /*7720*/  @P3 IADD3 R19, PT, PT, R19, -0x7f000001, RZ ;  /* 0x80ffffff13133810 */ /* 0x000fe20007ffe0ff */
[----:B------:R-:W2:Y:S04]  /*7730*/  LD.E R41, desc[UR10][R54.64] ;  /* 0x0000000a36297980 */ /* 0x000ea8000c101900 */
[----:B------:R-:W2:Y:S03]  /*7740*/  LD.E R42, desc[UR10][R52.64] ;  /* 0x0000000a342a7980 */ /* 0x000ea6000c101900 */
[----:B------:R-:W-:Y:S01]  /*7750*/  @P4 IADD3 R13, PT, PT, R13, -0x7f000001, RZ ;  /* 0x80ffffff0d0d4810 */ /* 0x000fe20007ffe0ff */
[----:B------:R0:W-:Y:S01]  /*7760*/  STL [R1+0x498], R58 ;  /* 0x0004983a01007387 */ /* 0x0001e20000100800 */
[----:B------:R-:W-:-:S02]  /*7770*/  @P0 IADD3 R17, PT, PT, R17, -0x7f000001, RZ ;  /* 0x80ffffff11110810 */ /* 0x000fc40007ffe0ff */
[----:B------:R-:W-:Y:S02]  /*7780*/  @P1 IADD3 R30, PT, PT, R30, -0x7f000001, RZ ;  /* 0x80ffffff1e1e1810 */ /* 0x000fe40007ffe0ff */
[----:B------:R-:W-:Y:S01]  /*7790*/  IADD3 R21, PT, PT, R21, R19, RZ ;  /* 0x0000001315157210 */ /* 0x000fe20007ffe0ff */
[----:B------:R-:W-:Y:S01]  /*77a0*/  STL [R1+0x478], R37 ;  /* 0x0004782501007387 */ /* 0x000fe20000100800 */
[----:B------:R-:W-:Y:S02]  /*77b0*/  IADD3 R27, PT, PT, R27, R17, RZ ;  /* 0x000000111b1b7210 */ /* 0x000fe40007ffe0ff */
[----:B------:R-:W-:Y:S02]  /*77c0*/  IADD3 R30, PT, PT, R17, R30, RZ ;  /* 0x0000001e111e7210 */ /* 0x000fe40007ffe0ff */
[----:B------:R-:W-:Y:S02]  /*77d0*/  IADD3 R17, PT, PT, R205, R26, RZ ;  /* 0x0000001acd117210 */ /* 0x000fe40007ffe0ff */
[----:B------:R-:W-:Y:S01]  /*77e0*/  IADD3 R26, PT, PT, R181, R181, RZ ;  /* 0x000000b5b51a7210 */ /* 0x000fe20007ffe0ff */
[----:B------:R-:W-:Y:S01]  /*77f0*/  ISETP.GE.U32.AND P1, PT, R33, 0x7f000001, PT ;  /* 0x7f0000012100780c */ /* 0x000fe20003f26070 */
[----:B0-----:R0:W2:Y:S01]  /*7800*/  LD.E R58, desc[UR10][R38.64] ;  /* 0x0000000a263a7980 */ /* 0x0010a2000c101900 */
[----:B------:R-:W-:-:S02]  /*7810*/  ISETP.GE.U32.AND P0, PT, R17, 0x7f000001, PT ;  /* 0x7f0000011100780c */ /* 0x000fc40003f06070 */
[----:B------:R-:W-:Y:S01]  /*7820*/  ISETP.GE.U32.AND P2, PT, R26, 0x7f000001, PT ;  /* 0x7f0000011a00780c */ /* 0x000fe20003f46070 */
[----:B------:R1:W-:Y:S04]  /*7830*/  STL [R1+0x514], R70 ;  /* 0x0005144601007387 */ /* 0x0003e80000100800 */
[----:B------:R0:W-:Y:S04]  /*7840*/  STL [R1+0x4d4], R68 ;  /* 0x0004d44401007387 */ /* 0x0001e80000100800 */
[----:B------:R-:W-:Y:S01]  /*7850*/  @P1 IADD3 R33, PT, PT, R33, -0x7f000001, RZ ;  /* 0x80ffffff21211810 */ /* 0x000fe20007ffe0ff */
[----:B------:R0:W-:Y:S01]  /*7860*/  STL [R1+0x504], R76 ;  /* 0x0005044c01007387 */ /* 0x0001e20000100800 */
[----:B------:R-:W-:-:S02]  /*7870*/  @P0 IADD3 R17, PT, PT, R17, -0x7f000001, RZ ;  /* 0x80ffffff11110810 */ /* 0x000fc40007ffe0ff */
[----:B------:R-:W-:Y:S01]  /*7880*/  @P2 IADD3 R26, PT, PT, R26, -0x7f000001, RZ ;  /* 0x80ffffff1a1a2810 */ /* 0x000fe20007ffe0ff */
[----:B------:R-:W-:Y:S01]  /*7890*/  ISETP.GE.U32.AND P0, PT, R18, 0x7f000001, PT ;  /* 0x7f0000011200780c */ /* 0x000fe20003f06070 */
[----:B-1----:R-:W2:Y:S01]  /*78a0*/  LD.E R70, desc[UR10][R146.64] ;  /* 0x0000000a92467980 */ /* 0x002ea2000c101900 */
[----:B------:R-:W-:Y:S02]  /*78b0*/  IADD3 R29, PT, PT, R29, R17, RZ ;  /* 0x000000111d1d7210 */ /* 0x000fe40007ffe0ff */
[----:B------:R-:W-:Y:S02]  /*78c0*/  IADD3 R26, PT, PT, R17, R26, RZ ;  /* 0x0000001a111a7210 */ /* 0x000fe40007ffe0ff */
[----:B------:R-:W-:Y:S02]  /*78d0*/  IADD3 R17, PT, PT, R19, R13, RZ ;  /* 0x0000000d13117210 */ /* 0x000fe40007ffe0ff */
[----:B------:R-:W-:Y:S01]  /*78e0*/  IADD3 R13, PT, PT, R33, UR6, RZ ;  /* 0x00000006210d7c10 */ /* 0x000fe2000fffe0ff */
[----:B------:R-:W-:Y:S01]  /*78f0*/  ISETP.GE.U32.AND P1, PT, R22, 0x7f000001, PT ;  /* 0x7f0000011600780c */ /* 0x000fe20003f26070 */
[----:B------:R1:W-:Y:S03]  /*7900*/  STL [R1+0x4fc], R75 ;  /* 0x0004fc4b01007387 */ /* 0x0003e60000100800 */
[----:B------:R-:W-:Y:S01]  /*7910*/  ISETP.GE.U32.AND P2, PT, R13, 0x7f000001, PT ;  /* 0x7f0000010d00780c */ /* 0x000fe20003f46070 */
[----:B------:R1:W-:Y:S01]  /*7920*/  STL [R1+0x4ec], R71 ;  /* 0x0004ec4701007387 */ /* 0x0003e20000100800 */
[----:B------:R-:W-:-:S03]  /*7930*/  @P0 IADD3 R18, PT, PT, R18, -0x7f000001, RZ ;  /* 0x80ffffff12120810 */ /* 0x000fc60007ffe0ff */
[----:B------:R1:W-:Y:S01]  /*7940*/  STL [R1+0x4e4], R69 ;  /* 0x0004e44501007387 */ /* 0x0003e20000100800 */
[----:B------:R-:W-:Y:S01]  /*7950*/  IADD3 R19, PT, PT, R18, UR6, RZ ;  /* 0x0000000612137c10 */ /* 0x000fe2000fffe0ff */
[----:B------:R-:W-:Y:S02]  /*7960*/  ISETP.GE.U32.AND P0, PT, R25, 0x7f000001, PT ;  /* 0x7f0000011900780c */ /* 0x000fe40003f06070 */
[----:B------:R-:W-:Y:S01]  /*7970*/  @P1 IADD3 R22, PT, PT, R22, -0x7f000001, RZ ;  /* 0x80ffffff16161810 */ /* 0x000fe20007ffe0ff */
[----:B0-----:R-:W2:Y:S01]  /*7980*/  LD.E R68, desc[UR10][R62.64] ;  /* 0x0000000a3e447980 */ /* 0x001ea2000c101900 */
[----:B------:R-:W-:Y:S02]  /*7990*/  ISETP.GE.U32.AND P3, PT, R19, 0x7f000001, PT ;  /* 0x7f0000011300780c */ /* 0x000fe40003f66070 */
[----:B------:R-:W-:Y:S01]  /*79a0*/  @P2 IADD3 R13, PT, PT, R13, -0x7f000001, RZ ;  /* 0x80ffffff0d0d2810 */ /* 0x000fe20007ffe0ff */
[----:B------:R-:W2:Y:S03]  /*79b0*/  LD.E R76, desc[UR10][R164.64] ;  /* 0x0000000aa44c7980 */ /* 0x000ea6000c101900 */
[----:B------:R-:W-:Y:S01]  /*79c0*/  IADD3 R13, PT, PT, R22, R13, RZ ;  /* 0x0000000d160d7210 */ /* 0x000fe20007ffe0ff */
[----:B------:R-:W-:Y:S01]  /*79d0*/  ISETP.GE.U32.AND P1, PT, R31, 0x7f000001, PT ;  /* 0x7f0000011f00780c */ /* 0x000fe20003f26070 */
[----:B-1----:R-:W2:Y:S03]  /*79e0*/  LD.E R75, desc[UR10][R166.64] ;  /* 0x0000000aa64b7980 */ /* 0x002ea6000c101900 */
[----:B------:R-:W-:Y:S01]  /*79f0*/  ISETP.GE.U32.AND P2, PT, R13, 0x7f000001, PT ;  /* 0x7f0000010d00780c */ /* 0x000fe20003f46070 */
[----:B------:R-:W-:-:S02]  /*7a00*/  @P0 IADD3 R25, PT, PT, R25, -0x7f000001, RZ ;  /* 0x80ffffff19190810 */ /* 0x000fc40007ffe0ff */
[----:B------:R-:W-:Y:S01]  /*7a10*/  @P3 IADD3 R19, PT, PT, R19, -0x7f000001, RZ ;  /* 0x80ffffff13133810 */ /* 0x000fe20007ffe0ff */
[----:B------:R-:W2:Y:S03]  /*7a20*/  LD.E R71, desc[UR10][R174.64] ;  /* 0x0000000aae477980 */ /* 0x000ea6000c101900 */
[----:B------:R-:W-:Y:S01]  /*7a30*/  IADD3 R19, PT, PT, R25, R19, RZ ;  /* 0x0000001319137210 */ /* 0x000fe20007ffe0ff */
[----:B------:R-:W-:Y:S01]  /*7a40*/  ISETP.GE.U32.AND P0, PT, R28, 0x7f000001, PT ;  /* 0x7f0000011c00780c */ /* 0x000fe20003f06070 */
[----:B------:R-:W-:Y:S01]  /*7a50*/  @P1 IADD3 R31, PT, PT, R31, -0x7f000001, RZ ;  /* 0x80ffffff1f1f1810 */ /* 0x000fe20007ffe0ff */
[----:B------:R-:W2:Y:S02]  /*7a60*/  LD.E R69, desc[UR10][R168.64] ;  /* 0x0000000aa8457980 */ /* 0x000ea4000c101900 */
[----:B------:R-:W-:Y:S01]  /*7a70*/  ISETP.GE.U32.AND P3, PT, R19, 0x7f000001, PT ;  /* 0x7f0000011300780c */ /* 0x000fe20003f66070 */
[----:B------:R-:W-:Y:S01]  /*7a80*/  @P2 IADD3 R13, PT, PT, R13, -0x7f000001, RZ ;  /* 0x80ffffff0d0d2810 */ /* 0x000fe20007ffe0ff */
[----:B------:R-:W2:Y:S03]  /*7a90*/  LD.E R63, desc[UR10][R170.64] ;  /* 0x0000000aaa3f7980 */ /* 0x000ea6000c101900 */
[----:B------:R-:W-:Y:S01]  /*7aa0*/  IADD3 R13, PT, PT, R31, R13, RZ ;  /* 0x0000000d1f0d7210 */ /* 0x000fe20007ffe0ff */
[----:B------:R-:W-:Y:S01]  /*7ab0*/  ISETP.GE.U32.AND P1, PT, R24, 0x7f000001, PT ;  /* 0x7f0000011800780c */ /* 0x000fe20003f26070 */
[----:B------:R-:W2:Y:S03]  /*7ac0*/  LD.E R62, desc[UR10][R66.64] ;  /* 0x0000000a423e7980 */ /* 0x000ea6000c101900 */
[----:B------:R-:W-:Y:S01]  /*7ad0*/  ISETP.GE.U32.AND P2, PT, R13, 0x7f000001, PT ;  /* 0x7f0000010d00780c */ /* 0x000fe20003f46070 */
[----:B------:R-:W-:-:S02]  /*7ae0*/  @P0 IADD3 R28, PT, PT, R28, -0x7f000001, RZ ;  /* 0x80ffffff1c1c0810 */ /* 0x000fc40007ffe0ff */
[----:B------:R-:W-:Y:S01]  /*7af0*/  @P3 IADD3 R19, PT, PT, R19, -0x7f000001, RZ ;  /* 0x80ffffff13133810 */ /* 0x000fe20007ffe0ff */
[----:B------:R-:W-:Y:S01]  /*7b00*/  ISETP.GE.U32.AND P0, PT, R23, 0x7f000001, PT ;  /* 0x7f0000011700780c */ /* 0x000fe20003f06070 */
[----:B------:R0:W-:Y:S02]  /*7b10*/  STL [R1+0x4b0], R64 ;  /* 0x0004b04001007387 */ /* 0x0001e40000100800 */
[----:B------:R-:W-:Y:S02]  /*7b20*/  IADD3 R19, PT, PT, R28, R19, RZ ;  /* 0x000000131c137210 */ /* 0x000fe40007ffe0ff */
[----:B------:R1:W-:Y:S01]  /*7b30*/  STL [R1+0x49c], R59 ;  /* 0x00049c3b01007387 */ /* 0x0003e20000100800 */
[----:B------:R-:W-:Y:S02]  /*7b40*/  @P1 IADD3 R24, PT, PT, R24, -0x7f000001, RZ ;  /* 0x80ffffff18181810 */ /* 0x000fe40007ffe0ff */
[----:B------:R-:W-:Y:S01]  /*7b50*/  ISETP.GE.U32.AND P3, PT, R19, 0x7f000001, PT ;  /* 0x7f0000011300780c */ /* 0x000fe20003f66070 */
[----:B------:R-:W-:Y:S01]  /*7b60*/  @P2 IADD3 R13, PT, PT, R13, -0x7f000001, RZ ;  /* 0x80ffffff0d0d2810 */ /* 0x000fe20007ffe0ff */
[----:B0-----:R-:W2:Y:S03]  /*7b70*/  LDL.LU R64, [R1+0x260] ;  /* 0x0002600001407983 */ /* 0x001ea60000300800 */
[----:B------:R-:W-:-:S02]  /*7b80*/  IADD3 R13, PT, PT, R24, R13, RZ ;  /* 0x0000000d180d7210 */ /* 0x000fc40007ffe0ff */
[----:B------:R-:W-:Y:S01]  /*7b90*/  @P0 IADD3 R23, PT, PT, R23, -0x7f000001, RZ ;  /* 0x80ffffff17170810 */ /* 0x000fe20007ffe0ff */
[----:B-1----:R-:W2:Y:S02]  /*7ba0*/  LDL.LU R59, [R1+0x268] ;  /* 0x00026800013b7983 */ /* 0x002ea40000300800 */
[----:B------:R-:W-:Y:S02]  /*7bb0*/  ISETP.GE.U32.AND P0, PT, R13, 0x7f000001, PT ;  /* 0x7f0000010d00780c */ /* 0x000fe40003f06070 */
[----:B------:R-:W2:Y:S01]  /*7bc0*/  LDL.LU R53, [R1+0x27c] ;  /* 0x00027c0001357983 */ /* 0x000ea20000300800 */
[----:B------:R-:W-:-:S03]  /*7bd0*/  @P3 IADD3 R19, PT, PT, R19, -0x7f000001, RZ ;  /* 0x80ffffff13133810 */ /* 0x000fc60007ffe0ff */
[----:B------:R-:W2:Y:S01]  /*7be0*/  LDL.LU R49, [R1+0x278] ;  /* 0x0002780001317983 */ /* 0x000ea20000300800 */
[----:B------:R-:W-:Y:S01]  /*7bf0*/  IADD3 R19, PT, PT, R23, R19, RZ ;  /* 0x0000001317137210 */ /* 0x000fe20007ffe0ff */
[----:B------:R-:W-:Y:S02]  /*7c00*/  ISETP.GE.U32.AND P1, PT, R15, 0x7f000001, PT ;  /* 0x7f0000010f00780c */ /* 0x000fe40003f26070 */
[----:B------:R-:W2:Y:S02]  /*7c10*/  LDL.LU R48, [R1+0x1e4] ;  /* 0x0001e40001307983 */ /* 0x000ea40000300800 */
[----:B------:R-:W-:Y:S01]  /*7c20*/  ISETP.GE.U32.AND P2, PT, R19, 0x7f000001, PT ;  /* 0x7f0000011300780c */ /* 0x000fe20003f46070 */
[----:B------:R-:W-:Y:S01]  /*7c30*/  @P0 IADD3 R13, PT, PT, R13, -0x7f000001, RZ ;  /* 0x80ffffff0d0d0810 */ /* 0x000fe20007ffe0ff */
[----:B------:R-:W-:Y:S01]  /*7c40*/  ISETP.GE.U32.AND P0, PT, R20, 0x7f000001, PT ;  /* 0x7f0000011400780c */ /* 0x000fe20003f06070 */
[----:B------:R-:W2:Y:S02]  /*7c50*/  LDL.LU R52, [R1+0x284] ;  /* 0x0002840001347983 */ /* 0x000ea40000300800 */
[----:B------:R-:W-:-:S02]  /*7c60*/  IADD3 R33, PT, PT, R33, R13, RZ ;  /* 0x0000000d21217210 */ /* 0x000fc40007ffe0ff */
[----:B------:R-:W2:Y:S02]  /*7c70*/  LDL.LU R51, [R1+0x280] ;  /* 0x0002800001337983 */ /* 0x000ea40000300800 */
[----:B------:R-:W-:Y:S02]  /*7c80*/  @P1 IADD3 R15, PT, PT, R15, -0x7f000001, RZ ;  /* 0x80ffffff0f0f1810 */ /* 0x000fe40007ffe0ff */
[----:B------:R-:W2:Y:S02]  /*7c90*/  LDL.LU R50, [R1+0x1e0] ;  /* 0x0001e00001327983 */ /* 0x000ea40000300800 */
[----:B------:R-:W-:Y:S02]  /*7ca0*/  @P2 IADD3 R19, PT, PT, R19, -0x7f000001, RZ ;  /* 0x80ffffff13132810 */ /* 0x000fe40007ffe0ff */
[----:B------:R-:W-:Y:S02]  /*7cb0*/  @P0 IADD3 R20, PT, PT, R20, -0x7f000001, RZ ;  /* 0x80ffffff14140810 */ /* 0x000fe40007ffe0ff */
[----:B------:R-:W-:-:S02]  /*7cc0*/  IADD3 R22, PT, PT, R22, R13, RZ ;  /* 0x0000000d16167210 */ /* 0x000fc40007ffe0ff */
[-C--:B------:R-:W-:Y:S02]  /*7cd0*/  IADD3 R31, PT, PT, R31, R13.reuse, RZ ;  /* 0x0000000d1f1f7210 */ /* 0x080fe40007ffe0ff */
[----:B------:R-:W-:Y:S02]  /*7ce0*/  IADD3 R24, PT, PT, R24, R13, RZ ;  /* 0x0000000d18187210 */ /* 0x000fe40007ffe0ff */
[-C--:B------:R-:W-:Y:S02]  /*7cf0*/  IADD3 R13, PT, PT, R18, R19.reuse, RZ ;  /* 0x00000013120d7210 */ /* 0x080fe40007ffe0ff */
[-C--:B------:R-:W-:Y:S02]  /*7d00*/  IADD3 R25, PT, PT, R25, R19.reuse, RZ ;  /* 0x0000001319197210 */ /* 0x080fe40007ffe0ff */
[-C--:B------:R-:W-:Y:S02]  /*7d10*/  IADD3 R28, PT, PT, R28, R19.reuse, RZ ;  /* 0x000000131c1c7210 */ /* 0x080fe40007ffe0ff */
[----:B------:R-:W-:-:S02]  /*7d20*/  IADD3 R23, PT, PT, R23, R19, RZ ;  /* 0x0000001317177210 */ /* 0x000fc40007ffe0ff */
[----:B------:R-:W-:Y:S02]  /*7d30*/  IADD3 R19, PT, PT, R15, UR6, RZ ;  /* 0x000000060f137c10 */ /* 0x000fe4000fffe0ff */
[----:B------:R-:W-:Y:S01]  /*7d40*/  IADD3 R18, PT, PT, R20, UR6, RZ ;  /* 0x0000000614127c10 */ /* 0x000fe2000fffe0ff */
[----:B------:R-:W-:Y:S01]  /*7d50*/  ISETP.GE.U32.AND P1, PT, R27, 0x7f000001, PT ;  /* 0x7f0000011b00780c */ /* 0x000fe20003f26070 */
[----:B------:R-:W-:Y:S01]  /*7d60*/  ISETP.GE.U32.AND P0, PT, R30, 0x7f000001, PT ;  /* 0x7f0000011e00780c */ /* 0x000fe20003f06070 */
[----:B------:R-:W2:Y:S01]  /*7d70*/  LDL.LU R67, [R1+0x208] ;  /* 0x0002080001437983 */ /* 0x000ea20000300800 */
[----:B------:R-:W-:Y:S01]  /*7d80*/  ISETP.GE.U32.AND P2, PT, R19, 0x7f000001, PT ;  /* 0x7f0000011300780c */ /* 0x000fe20003f46070 */
[----:B------:R-:W-:Y:S02]  /*7d90*/  ISETP.GE.U32.AND P3, PT, R18, 0x7f000001, PT ;  /* 0x7f0000011200780c */ /* 0x000fe40003f66070 */
[----:B------:R-:W2:Y:S07]  /*7da0*/  LDL.LU R66, [R1+0x1f4] ;  /* 0x0001f40001427983 */ /* 0x000eae0000300800 */
[----:B------:R-:W-:-:S02]  /*7db0*/  @P1 IADD3 R27, PT, PT, R27, -0x7f000001, RZ ;  /* 0x80ffffff1b1b1810 */ /* 0x000fc40007ffe0ff */
[----:B------:R-:W-:Y:S02]  /*7dc0*/  @P0 IADD3 R30, PT, PT, R30, -0x7f000001, RZ ;  /* 0x80ffffff1e1e0810 */ /* 0x000fe40007ffe0ff */
[----:B------:R-:W-:Y:S02]  /*7dd0*/  @P2 IADD3 R19, PT, PT, R19, -0x7f000001, RZ ;  /* 0x80ffffff13132810 */ /* 0x000fe40007ffe0ff */
[----:B------:R-:W-:Y:S02]  /*7de0*/  @P3 IADD3 R18, PT, PT, R18, -0x7f000001, RZ ;  /* 0x80ffffff12123810 */ /* 0x000fe40007ffe0ff */
[----:B------:R-:W-:Y:S02]  /*7df0*/  IADD3 R19, PT, PT, R27, R19, RZ ;  /* 0x000000131b137210 */ /* 0x000fe40007ffe0ff */
[----:B------:R-:W-:Y:S01]  /*7e00*/  IADD3 R18, PT, PT, R30, R18, RZ ;  /* 0x000000121e127210 */ /* 0x000fe20007ffe0ff */
[----:B------:R-:W-:Y:S01]  /*7e10*/  ISETP.GE.U32.AND P1, PT, R29, 0x7f000001, PT ;  /* 0x7f0000011d00780c */ /* 0x000fe20003f26070 */
[----:B------:R-:W-:Y:S01]  /*7e20*/  ISETP.GE.U32.AND P0, PT, R26, 0x7f000001, PT ;  /* 0x7f0000011a00780c */ /* 0x000fe20003f06070 */
[----:B------:R-:W-:-:S02]  /*7e30*/  ISETP.GE.U32.AND P2, PT, R19, 0x7f000001, PT ;  /* 0x7f0000011300780c */ /* 0x000fc40003f46070 */
[----:B------:R-:W-:-:S09]  /*7e40*/  ISETP.GE.U32.AND P3, PT, R18, 0x7f000001, PT ;  /* 0x7f0000011200780c */ /* 0x000fd20003f66070 */
[----:B------:R-:W-:Y:S02]  /*7e50*/  @P1 IADD3 R29, PT, PT, R29, -0x7f000001, RZ ;  /* 0x80ffffff1d1d1810 */ /* 0x000fe40007ffe0ff */
[----:B------:R-:W-:Y:S02]  /*7e60*/  @P0 IADD3 R26, PT, PT, R26, -0x7f000001, RZ ;  /* 0x80ffffff1a1a0810 */ /* 0x000fe40007ffe0ff */
[----:B------:R-:W-:Y:S02]  /*7e70*/  @P2 IADD3 R19, PT, PT, R19, -0x7f000001, RZ ;  /* 0x80ffffff13132810 */ /* 0x000fe40007ffe0ff */
[----:B------:R-:W-:Y:S02]  /*7e80*/  @P3 IADD3 R18, PT, PT, R18, -0x7f000001, RZ ;  /* 0x80ffffff12123810 */ /* 0x000fe40007ffe0ff */
[----:B------:R-:W-:Y:S02]  /*7e90*/  IADD3 R19, PT, PT, R29, R19, RZ ;  /* 0x000000131d137210 */ /* 0x000fe40007ffe0ff */
[----:B------:R-:W-:Y:S01]  /*7ea0*/  IADD3 R18, PT, PT, R26, R18, RZ ;  /* 0x000000121a127210 */ /* 0x000fe20007ffe0ff */
[----:B------:R-:W-:Y:S01]  /*7eb0*/  ISETP.GE.U32.AND P1, PT, R21, 0x7f000001, PT ;  /* 0x7f0000011500780c */ /* 0x000fe20003f26070 */
[----:B------:R-:W-:Y:S01]  /*7ec0*/  ISETP.GE.U32.AND P0, PT, R17, 0x7f000001, PT ;  /* 0x7f0000011100780c */ /* 0x000fe20003f06070 */
[----:B------:R-:W-:Y:S01]  /*7ed0*/  ISETP.GE.U32.AND P4, PT, R33, 0x7f000001, PT ;  /* 0x7f0000012100780c */ /* 0x000fe20003f86070 */
[----:B------:R-:W-:Y:S01]  /*7ee0*/  ISETP.GE.U32.AND P2, PT, R19, 0x7f000001, PT ;  /* 0x7f0000011300780c */ /* 0x000fe20003f46070 */
[----:B------:R-:W-:-:S09]  /*7ef0*/  ISETP.GE.U32.AND P3, PT, R18, 0x7f000001, PT ;  /* 0x7f0000011200780c */ /* 0x000fd20003f66070 */
[----:B------:R-:W-:Y:S02]  /*7f00*/  @P1 IADD3 R21, PT, PT, R21, -0x7f000001, RZ ;  /* 0x80ffffff15151810 */ /* 0x000fe40007ffe0ff */
[----:B------:R-:W-:Y:S02]  /*7f10*/  @P0 IADD3 R17, PT, PT, R17, -0x7f000001, RZ ;  /* 0x80ffffff11110810 */ /* 0x000fe40007ffe0ff */
[----:B------:R-:W-:Y:S02]  /*7f20*/  @P4 IADD3 R33, PT, PT, R33, -0x7f000001, RZ ;  /* 0x80ffffff21214810 */ /* 0x000fe40007ffe0ff */
[----:B------:R-:W-:Y:S02]  /*7f30*/  @P2 IADD3 R19, PT, PT, R19, -0x7f000001, RZ ;  /* 0x80ffffff13132810 */ /* 0x000fe40007ffe0ff */
[----:B------:R-:W-:Y:S02]  /*7f40*/  @P3 IADD3 R18, PT, PT, R18, -0x7f000001, RZ ;  /* 0x80ffffff12123810 */ /* 0x000fe40007ffe0ff */
[----:B------:R-:W-:-:S02]  /*7f50*/  IADD3 R32, PT, PT, R33, R32, RZ ;  /* 0x0000002021207210 */ /* 0x000fc40007ffe0ff */
[----:B------:R-:W-:Y:S02]  /*7f60*/  IADD3 R19, PT, PT, R21, R19, RZ ;  /* 0x0000001315137210 */ /* 0x000fe40007ffe0ff */
[----:B------:R-:W-:Y:S01]  /*7f70*/  IADD3 R18, PT, PT, R17, R18, RZ ;  /* 0x0000001211127210 */ /* 0x000fe20007ffe0ff */
[----:B------:R-:W-:Y:S02]  /*7f80*/  ISETP.GE.U32.AND P2, PT, R32, 0x7f000001, PT ;  /* 0x7f0000012000780c */ /* 0x000fe40003f46070 */
[----:B------:R-:W-:Y:S02]  /*7f90*/  ISETP.GE.U32.AND P0, PT, R19, 0x7f000001, PT ;  /* 0x7f0000011300780c */ /* 0x000fe40003f06070 */
[----:B------:R-:W-:-:S09]  /*7fa0*/  ISETP.GE.U32.AND P1, PT, R18, 0x7f000001, PT ;  /* 0x7f0000011200780c */ /* 0x000fd20003f26070 */
[----:B------:R-:W-:Y:S02]  /*7fb0*/  @P2 IADD3 R32, PT, PT, R32, -0x7f000001, RZ ;  /* 0x80ffffff20202810 */ /* 0x000fe40007ffe0ff */
[----:B------:R-:W-:Y:S02]  /*7fc0*/  @P0 IADD3 R19, PT, PT, R19, -0x7f000001, RZ ;  /* 0x80ffffff13130810 */ /* 0x000fe40007ffe0ff */
[----:B------:R-:W-:Y:S02]  /*7fd0*/  @P1 IADD3 R18, PT, PT, R18, -0x7f000001, RZ ;  /* 0x80ffffff12121810 */ /* 0x000fe40007ffe0ff */
[-C--:B------:R-:W-:Y:S02]  /*7fe0*/  IADD3 R15, PT, PT, R15, R19.reuse, RZ ;  /* 0x000000130f0f7210 */ /* 0x080fe40007ffe0ff */
[-C--:B------:R-:W-:Y:S02]  /*7ff0*/  IADD3 R27, PT, PT, R27, R19.reuse, RZ ;  /* 0x000000131b1b7210 */ /* 0x080fe40007ffe0ff */
[----:B------:R-:W-:-:S02]  /*8000*/  IADD3 R29, PT, PT, R29, R19, RZ ;  /* 0x000000131d1d7210 */ /* 0x000fc40007ffe0ff */
[----:B------:R-:W-:Y:S02]  /*8010*/  IADD3 R21, PT, PT, R21, R19, RZ ;  /* 0x0000001315157210 */ /* 0x000fe40007ffe0ff */
[-C--:B------:R-:W-:Y:S02]  /*8020*/  IADD3 R20, PT, PT, R20, R18.reuse, RZ ;  /* 0x0000001214147210 */ /* 0x080fe40007ffe0ff */
[-C--:B------:R-:W-:Y:S02]  /*8030*/  IADD3 R30, PT, PT, R30, R18.reuse, RZ ;  /* 0x000000121e1e7210 */ /* 0x080fe40007ffe0ff */
[-C--:B------:R-:W-:Y:S02]  /*8040*/  IADD3 R26, PT, PT, R26, R18.reuse, RZ ;  /* 0x000000121a1a7210 */ /* 0x080fe40007ffe0ff */
[----:B------:R-:W-:Y:S01]  /*8050*/  IADD3 R17, PT, PT, R17, R18, RZ ;  /* 0x0000001211117210 */ /* 0x000fe20007ffe0ff */
[----:B------:R-:W-:-:S04]  /*8060*/  IMAD.WIDE.U32 R18, R32, R32, RZ ;  /* 0x0000002020127225 */ /* 0x000fc800078e00ff */
[----:B------:R-:W-:-:S04]  /*8070*/  IMAD R33, R18, 0x7effffff, RZ ;  /* 0x7effffff12217824 */ /* 0x000fc800078e02ff */
[----:B------:R-:W-:Y:S02]  /*8080*/  IMAD.HI.U32 R18, R33, 0x7f000001, R18 ;  /* 0x7f00000121127827 */ /* 0x000fe400078e0012 */
[----:B------:R-:W2:Y:S01]  /*8090*/  LDG.E R33, desc[UR10][R44.64+0x8] ;  /* 0x0000080a2c217981 */ /* 0x000ea2000c1e1900 */
[----:B------:R-:W-:Y:S02]  /*80a0*/  ISETP.GE.U32.AND P0, PT, R13, 0x7f000001, PT ;  /* 0x7f0000010d00780c */ /* 0x000fe40003f06070 */
[----:B------:R-:W-:-:S11]  /*80b0*/  ISETP.GE.U32.AND P1, PT, R18, 0x7f000001, PT ;  /* 0x7f0000011200780c */ /* 0x000fd60003f26070 */
[----:B------:R-:W-:Y:S02]  /*80c0*/  @P0 IADD3 R13, PT, PT, R13, -0x7f000001, RZ ;  /* 0x80ffffff0d0d0810 */ /* 0x000fe40007ffe0ff */
[----:B------:R-:W-:-:S05]  /*80d0*/  @P1 IADD3 R18, PT, PT, R18, -0x7f000001, RZ ;  /* 0x80ffffff12121810 */ /* 0x000fca0007ffe0ff */
[----:B------:R-:W-:Y:S01]  /*80e0*/  IMAD.WIDE.U32 R18, R18, R32, RZ ;  /* 0x0000002012127225 */ /* 0x000fe200078e00ff */
[----:B--2---:R-:W-:-:S05]  /*80f0*/  IADD3 R33, PT, PT, R13, R33, RZ ;  /* 0x000000210d217210 */ /* 0x004fca0007ffe0ff */
[----:B------:R-:W-:Y:S01]  /*8100*/  ISETP.GE.U32.AND P0, PT, R33, 0x7f000001, PT ;  /* 0x7f0000012100780c */ /* 0x000fe20003f06070 */
[----:B------:R-:W-:-:S04]  /*8110*/  IMAD R13, R18, 0x7effffff, RZ ;  /* 0x7effffff120d7824 */ /* 0x000fc800078e02ff */
[----:B------:R-:W-:-:S08]  /*8120*/  IMAD.HI.U32 R13, R13, 0x7f000001, R18 ;  /* 0x7f0000010d0d7827 */ /* 0x000fd000078e0012 */
[----:B------:R-:W-:-:S05]  /*8130*/  @P0 IADD3 R33, PT, PT, R33, -0x7f000001, RZ ;  /* 0x80ffffff21210810 */ /* 0x000fca0007ffe0ff */
        /* <DEDUP_REMOVED lines=189> */
[----:B------:R-:W-:Y:S02]  /*8d10*/  @P1 IADD3 R18, PT, PT, R18, -0x7f000001, RZ ;  /* 0x80ffffff12121810 */ /* 0x000fe40007ffe0ff */
[----:B--2---:R-:W-:-:S05]  /*8d20*/  IADD3 R17, PT, PT, R17, R19, RZ ;  /* 0x0000001311117210 */ /* 0x004fca0007ffe0ff */
[----:B------:R-:W-:Y:S01]  /*8d30*/  ISETP.GE.U32.AND P0, PT, R17, 0x7f000001, PT ;  /* 0x7f0000011100780c */ /* 0x000fe20003f06070 */
[----:B------:R-:W-:-:S04]  /*8d40*/  IMAD.WIDE.U32 R18, R18, R32, RZ ;  /* 0x0000002012127225 */ /* 0x000fc800078e00ff */
[----:B------:R-:W-:-:S04]  /*8d50*/  IMAD R32, R18, 0x7effffff, RZ ;  /* 0x7effffff12207824 */ /* 0x000fc800078e02ff */
[----:B------:R-:W-:-:S04]  /*8d60*/  IMAD.HI.U32 R32, R32, 0x7f000001, R18 ;  /* 0x7f00000120207827 */ /* 0x000fc800078e0012 */
[----:B------:R-:W-:-:S05]  /*8d70*/  @P0 IADD3 R17, PT, PT, R17, -0x7f000001, RZ ;  /* 0x80ffffff11110810 */ /* 0x000fca0007ffe0ff */
[----:B------:R-:W-:-:S04]  /*8d80*/  IMAD.WIDE.U32 R18, R17, R17, RZ ;  /* 0x0000001111127225 */ /* 0x000fc800078e00ff */
[----:B------:R-:W-:-:S04]  /*8d90*/  IMAD R33, R18, 0x7effffff, RZ ;  /* 0x7effffff12217824 */ /* 0x000fc800078e02ff */
[----:B------:R-:W-:-:S05]  /*8da0*/  IMAD.HI.U32 R18, R33, 0x7f000001, R18 ;  /* 0x7f00000121127827 */ /* 0x000fca00078e0012 */
[----:B------:R-:W-:-:S13]  /*8db0*/  ISETP.GE.U32.AND P0, PT, R18, 0x7f000001, PT ;  /* 0x7f0000011200780c */ /* 0x000fda0003f06070 */
[----:B------:R-:W-:-:S05]  /*8dc0*/  @P0 IADD3 R18, PT, PT, R18, -0x7f000001, RZ ;  /* 0x80ffffff12120810 */ /* 0x000fca0007ffe0ff */
[----:B------:R-:W-:-:S04]  /*8dd0*/  IMAD.WIDE.U32 R18, R18, R17, RZ ;  /* 0x0000001112127225 */ /* 0x000fc800078e00ff */
[----:B------:R-:W-:-:S04]  /*8de0*/  IMAD R33, R18, 0x7effffff, RZ ;  /* 0x7effffff12217824 */ /* 0x000fc800078e02ff */
[----:B------:R-:W-:Y:S02]  /*8df0*/  IMAD.HI.U32 R33, R33, 0x7f000001, R18 ;  /* 0x7f00000121217827 */ /* 0x000fe400078e0012 */
[----:B------:R-:W2:Y:S01]  /*8e00*/  LDL.64 R18, [R1+0x100] ;  /* 0x0001000001127983 */ /* 0x000ea20000100a00 */
[----:B------:R-:W-:Y:S01]  /*8e10*/  ISETP.GE.U32.AND P0, PT, R13, 0x7f000001, PT ;  /* 0x7f0000010d00780c */ /* 0x000fe20003f06070 */
[----:B------:R-:W-:Y:S01]  /*8e20*/  ISETP.GE.U32.AND P1, PT, R15, 0x7f000001, PT ;  /* 0x7f0000010f00780c */ /* 0x000fe20003f26070 */
[----:B------:R-:W-:Y:S01]  /*8e30*/  ISETP.GE.U32.AND P2, PT, R20, 0x7f000001, PT ;  /* 0x7f0000011400780c */ /* 0x000fe20003f46070 */
[----:B------:R-:W-:-:S10]  /*8e40*/  ISETP.GE.U32.AND P3, PT, R22, 0x7f000001, PT ;  /* 0x7f0000011600780c */ /* 0x000fd40003f66070 */
[----:B------:R-:W-:Y:S02]  /*8e50*/  @P0 IADD3 R13, PT, PT, R13, -0x7f000001, RZ ;  /* 0x80ffffff0d0d0810 */ /* 0x000fe40007ffe0ff */
[----:B------:R-:W-:Y:S02]  /*8e60*/  @P1 IADD3 R15, PT, PT, R15, -0x7f000001, RZ ;  /* 0x80ffffff0f0f1810 */ /* 0x000fe40007ffe0ff */
[----:B------:R-:W-:Y:S02]  /*8e70*/  @P2 IADD3 R20, PT, PT, R20, -0x7f000001, RZ ;  /* 0x80ffffff14142810 */ /* 0x000fe40007ffe0ff */
[----:B------:R-:W-:Y:S02]  /*8e80*/  @P3 IADD3 R22, PT, PT, R22, -0x7f000001, RZ ;  /* 0x80ffffff16163810 */ /* 0x000fe40007ffe0ff */
[----:B------:R-:W-:Y:S02]  /*8e90*/  IADD3 R35, PT, PT, R13, R15, RZ ;  /* 0x0000000f0d237210 */ /* 0x000fe40007ffe0ff */
[----:B------:R-:W-:-:S03]  /*8ea0*/  IADD3 R36, PT, PT, R20, R22, RZ ;  /* 0x0000001614247210 */ /* 0x000fc60007ffe0ff */
[----:B------:R-:W-:Y:S02]  /*8eb0*/  ISETP.GE.U32.AND P4, PT, R35, 0x7f000001, PT ;  /* 0x7f0000012300780c */ /* 0x000fe40003f86070 */
[----:B------:R-:W-:Y:S01]  /*8ec0*/  ISETP.GE.U32.AND P5, PT, R36, 0x7f000001, PT ;  /* 0x7f0000012400780c */ /* 0x000fe20003fa6070 */
[----:B------:R-:W-:Y:S01]  /*8ed0*/  ISETP.GE.U32.AND P0, PT, R25, 0x7f000001, PT ;  /* 0x7f0000011900780c */ /* 0x000fe20003f06070 */
[----:B------:R-:W-:Y:S01]  /*8ee0*/  ISETP.GE.U32.AND P1, PT, R27, 0x7f000001, PT ;  /* 0x7f0000011b00780c */ /* 0x000fe20003f26070 */
[----:B------:R-:W-:Y:S01]  /*8ef0*/  ISETP.GE.U32.AND P2, PT, R30, 0x7f000001, PT ;  /* 0x7f0000011e00780c */ /* 0x000fe20003f46070 */
[----:B------:R-:W-:-:S07]  /*8f00*/  ISETP.GE.U32.AND P3, PT, R31, 0x7f000001, PT ;  /* 0x7f0000011f00780c */ /* 0x000fce0003f66070 */
[----:B------:R-:W-:Y:S02]  /*8f10*/  @P4 IADD3 R35, PT, PT, R35, -0x7f000001, RZ ;  /* 0x80ffffff23234810 */ /* 0x000fe40007ffe0ff */
[----:B------:R-:W-:Y:S02]  /*8f20*/  @P5 IADD3 R36, PT, PT, R36, -0x7f000001, RZ ;  /* 0x80ffffff24245810 */ /* 0x000fe40007ffe0ff */
[----:B------:R-:W-:Y:S02]  /*8f30*/  @P0 IADD3 R25, PT, PT, R25, -0x7f000001, RZ ;  /* 0x80ffffff19190810 */ /* 0x000fe40007ffe0ff */
[----:B------:R-:W-:Y:S02]  /*8f40*/  IADD3 R17, PT, PT, R35, R36, RZ ;  /* 0x0000002423117210 */ /* 0x000fe40007ffe0ff */
[----:B------:R-:W-:Y:S02]  /*8f50*/  @P1 IADD3 R27, PT, PT, R27, -0x7f000001, RZ ;  /* 0x80ffffff1b1b1810 */ /* 0x000fe40007ffe0ff */
[----:B------:R-:W-:-:S02]  /*8f60*/  @P2 IADD3 R30, PT, PT, R30, -0x7f000001, RZ ;  /* 0x80ffffff1e1e2810 */ /* 0x000fc40007ffe0ff */
[----:B------:R-:W-:Y:S01]  /*8f70*/  @P3 IADD3 R31, PT, PT, R31, -0x7f000001, RZ ;  /* 0x80ffffff1f1f3810 */ /* 0x000fe20007ffe0ff */
[----:B------:R-:W-:Y:S01]  /*8f80*/  ISETP.GE.U32.AND P0, PT, R17, 0x7f000001, PT ;  /* 0x7f0000011100780c */ /* 0x000fe20003f06070 */
[----:B------:R-:W-:Y:S02]  /*8f90*/  IADD3 R38, PT, PT, R25, R27, RZ ;  /* 0x0000001b19267210 */ /* 0x000fe40007ffe0ff */
[----:B------:R-:W-:-:S03]  /*8fa0*/  IADD3 R39, PT, PT, R30, R31, RZ ;  /* 0x0000001f1e277210 */ /* 0x000fc60007ffe0ff */
[----:B------:R-:W-:Y:S02]  /*8fb0*/  ISETP.GE.U32.AND P1, PT, R38, 0x7f000001, PT ;  /* 0x7f0000012600780c */ /* 0x000fe40003f26070 */
[----:B------:R-:W-:-:S05]  /*8fc0*/  ISETP.GE.U32.AND P2, PT, R39, 0x7f000001, PT ;  /* 0x7f0000012700780c */ /* 0x000fca0003f46070 */
[----:B------:R-:W-:Y:S02]  /*8fd0*/  @P0 IADD3 R17, PT, PT, R17, -0x7f000001, RZ ;  /* 0x80ffffff11110810 */ /* 0x000fe40007ffe0ff */
[----:B------:R-:W-:Y:S02]  /*8fe0*/  IADD3 R37, PT, PT, R13, R13, RZ ;  /* 0x0000000d0d257210 */ /* 0x000fe40007ffe0ff */
[----:B------:R-:W-:Y:S02]  /*8ff0*/  IADD3 R22, PT, PT, R22, R17, RZ ;  /* 0x0000001116167210 */ /* 0x000fe40007ffe0ff */
[----:B------:R-:W-:Y:S01]  /*9000*/  @P1 IADD3 R38, PT, PT, R38, -0x7f000001, RZ ;  /* 0x80ffffff26261810 */ /* 0x000fe20007ffe0ff */
[----:B------:R-:W-:Y:S01]  /*9010*/  ISETP.GE.U32.AND P5, PT, R37, 0x7f000001, PT ;  /* 0x7f0000012500780c */ /* 0x000fe20003fa6070 */
[----:B------:R-:W-:Y:S01]  /*9020*/  @P2 IADD3 R39, PT, PT, R39, -0x7f000001, RZ ;  /* 0x80ffffff27272810 */ /* 0x000fe20007ffe0ff */
[----:B------:R-:W-:Y:S01]  /*9030*/  ISETP.GE.U32.AND P1, PT, R28, 0x7f000001, PT ;  /* 0x7f0000011c00780c */ /* 0x000fe20003f26070 */
[----:B------:R-:W-:Y:S01]  /*9040*/  ISETP.GE.U32.AND P0, PT, R22, 0x7f000001, PT ;  /* 0x7f0000011600780c */ /* 0x000fe20003f06070 */
[----:B------:R-:W-:Y:S01]  /*9050*/  ISETP.GE.U32.AND P2, PT, R29, 0x7f000001, PT ;  /* 0x7f0000011d00780c */ /* 0x000fe20003f46070 */
[----:B------:R-:W-:Y:S01]  /*9060*/  ISETP.GE.U32.AND P3, PT, R26, 0x7f000001, PT ;  /* 0x7f0000011a00780c */ /* 0x000fe20003f66070 */
[----:B------:R-:W-:Y:S01]  /*9070*/  ISETP.GE.U32.AND P4, PT, R24, 0x7f000001, PT ;  /* 0x7f0000011800780c */ /* 0x000fe20003f86070 */
[----:B------:R-:W-:-:S05]  /*9080*/  IADD3 R13, PT, PT, R38, R39, RZ ;  /* 0x00000027260d7210 */ /* 0x000fca0007ffe0ff */
[----:B------:R-:W-:Y:S01]  /*9090*/  ISETP.GE.U32.AND P6, PT, R13, 0x7f000001, PT ;  /* 0x7f0000010d00780c */ /* 0x000fe20003fc6070 */
[----:B------:R-:W-:Y:S02]  /*90a0*/  @P5 IADD3 R37, PT, PT, R37, -0x7f000001, RZ ;  /* 0x80ffffff25255810 */ /* 0x000fe40007ffe0ff */
[----:B------:R-:W-:Y:S02]  /*90b0*/  @P1 IADD3 R28, PT, PT, R28, -0x7f000001, RZ ;  /* 0x80ffffff1c1c1810 */ /* 0x000fe40007ffe0ff */
[----:B------:R-:W-:Y:S02]  /*90c0*/  @P0 IADD3 R22, PT, PT, R22, -0x7f000001, RZ ;  /* 0x80ffffff16160810 */ /* 0x000fe40007ffe0ff */
[----:B------:R-:W-:Y:S02]  /*90d0*/  @P2 IADD3 R29, PT, PT, R29, -0x7f000001, RZ ;  /* 0x80ffffff1d1d2810 */ /* 0x000fe40007ffe0ff */
[----:B------:R-:W-:Y:S02]  /*90e0*/  @P3 IADD3 R26, PT, PT, R26, -0x7f000001, RZ ;  /* 0x80ffffff1a1a3810 */ /* 0x000fe40007ffe0ff */
[----:B------:R-:W-:Y:S01]  /*90f0*/  @P4 IADD3 R24, PT, PT, R24, -0x7f000001, RZ ;  /* 0x80ffffff18184810 */ /* 0x000fe20007ffe0ff */
[----:B------:R0:W-:Y:S01]  /*9100*/  STL [R1+0x468], R40 ;  /* 0x0004682801007387 */ /* 0x0001e20000100800 */
[----:B------:R-:W-:Y:S01]  /*9110*/  ISETP.GE.U32.AND P0, PT, R23, 0x7f000001, PT ;  /* 0x7f0000011700780c */ /* 0x000fe20003f06070 */
[----:B------:R-:W-:Y:S01]  /*9120*/  ISETP.GE.U32.AND P1, PT, R21, 0x7f000001, PT ;  /* 0x7f0000011500780c */ /* 0x000fe20003f26070 */
[----:B0-----:R-:W-:-:S02]  /*9130*/  IADD3 R40, PT, PT, R15, R17, RZ ;  /* 0x000000110f287210 */ /* 0x001fc40007ffe0ff */
[----:B------:R-:W-:Y:S02]  /*9140*/  IADD3 R17, PT, PT, R22, R37, RZ ;  /* 0x0000002516117210 */ /* 0x000fe40007ffe0ff */
[----:B------:R-:W-:Y:S02]  /*9150*/  IADD3 R15, PT, PT, R36, R22, RZ ;  /* 0x00000016240f7210 */ /* 0x000fe40007ffe0ff */
[----:B------:R-:W-:Y:S02]  /*9160*/  IADD3 R22, PT, PT, R28, R29, RZ ;  /* 0x0000001d1c167210 */ /* 0x000fe40007ffe0ff */
[----:B------:R-:W-:Y:S02]  /*9170*/  IADD3 R36, PT, PT, R26, R24, RZ ;  /* 0x000000181a247210 */ /* 0x000fe40007ffe0ff */
[----:B------:R-:W-:Y:S01]  /*9180*/  @P6 IADD3 R13, PT, PT, R13, -0x7f000001, RZ ;  /* 0x80ffffff0d0d6810 */ /* 0x000fe20007ffe0ff */
[----:B------:R-:W-:Y:S01]  /*9190*/  ISETP.GE.U32.AND P5, PT, R32, 0x7f000001, PT ;  /* 0x7f0000012000780c */ /* 0x000fe20003fa6070 */
[----:B------:R-:W-:Y:S01]  /*91a0*/  ISETP.GE.U32.AND P6, PT, R33, 0x7f000001, PT ;  /* 0x7f0000012100780c */ /* 0x000fe20003fc6070 */
[----:B------:R-:W-:Y:S01]  /*91b0*/  ISETP.GE.U32.AND P3, PT, R22, 0x7f000001, PT ;  /* 0x7f0000011600780c */ /* 0x000fe20003f66070 */
[----:B------:R-:W-:Y:S01]  /*91c0*/  ISETP.GE.U32.AND P4, PT, R36, 0x7f000001, PT ;  /* 0x7f0000012400780c */ /* 0x000fe20003f86070 */
[----:B------:R-:W-:Y:S01]  /*91d0*/  ISETP.GE.U32.AND P2, PT, R40, 0x7f000001, PT ;  /* 0x7f0000012800780c */ /* 0x000fe20003f46070 */
[----:B------:R-:W-:-:S02]  /*91e0*/  IADD3 R27, PT, PT, R27, R13, RZ ;  /* 0x0000000d1b1b7210 */ /* 0x000fc40007ffe0ff */
[----:B------:R-:W-:Y:S02]  /*91f0*/  IADD3 R31, PT, PT, R31, R13, RZ ;  /* 0x0000000d1f1f7210 */ /* 0x000fe40007ffe0ff */
[----:B------:R-:W-:Y:S02]  /*9200*/  IADD3 R13, PT, PT, R20, R20, RZ ;  /* 0x00000014140d7210 */ /* 0x000fe40007ffe0ff */
[----:B------:R-:W-:Y:S02]  /*9210*/  IADD3 R25, PT, PT, R25, R25, RZ ;  /* 0x0000001919197210 */ /* 0x000fe40007ffe0ff */
[----:B------:R-:W-:Y:S02]  /*9220*/  @P0 IADD3 R23, PT, PT, R23, -0x7f000001, RZ ;  /* 0x80ffffff17170810 */ /* 0x000fe40007ffe0ff */
[----:B------:R-:W-:Y:S01]  /*9230*/  @P1 IADD3 R21, PT, PT, R21, -0x7f000001, RZ ;  /* 0x80ffffff15151810 */ /* 0x000fe20007ffe0ff */
[----:B------:R-:W-:Y:S01]  /*9240*/  ISETP.GE.U32.AND P1, PT, R13, 0x7f000001, PT ;  /* 0x7f0000010d00780c */ /* 0x000fe20003f26070 */
[----:B------:R-:W-:Y:S01]  /*9250*/  ISETP.GE.U32.AND P0, PT, R25, 0x7f000001, PT ;  /* 0x7f0000011900780c */ /* 0x000fe20003f06070 */
[----:B------:R-:W-:-:S02]  /*9260*/  @P5 IADD3 R32, PT, PT, R32, -0x7f000001, RZ ;  /* 0x80ffffff20205810 */ /* 0x000fc40007ffe0ff */
[----:B------:R-:W-:Y:S02]  /*9270*/  @P3 IADD3 R22, PT, PT, R22, -0x7f000001, RZ ;  /* 0x80ffffff16163810 */ /* 0x000fe40007ffe0ff */
[----:B------:R-:W-:Y:S02]  /*9280*/  @P4 IADD3 R36, PT, PT, R36, -0x7f000001, RZ ;  /* 0x80ffffff24244810 */ /* 0x000fe40007ffe0ff */
[----:B------:R-:W-:Y:S02]  /*9290*/  @P6 IADD3 R33, PT, PT, R33, -0x7f000001, RZ ;  /* 0x80ffffff21216810 */ /* 0x000fe40007ffe0ff */
[----:B------:R-:W-:Y:S01]  /*92a0*/  @P2 IADD3 R40, PT, PT, R40, -0x7f000001, RZ ;  /* 0x80ffffff28282810 */ /* 0x000fe20007ffe0ff */
[----:B----4-:R0:W-:Y:S01]  /*92b0*/  STL [R1+0x460], R43 ;  /* 0x0004602b01007387 */ /* 0x0101e20000100800 */
[----:B------:R-:W-:Y:S02]  /*92c0*/  IADD3 R20, PT, PT, R22, R36, RZ ;  /* 0x0000002416147210 */ /* 0x000fe40007ffe0ff */
[----:B------:R-:W-:Y:S01]  /*92d0*/  IADD3 R37, PT, PT, R32, R33, RZ ;  /* 0x0000002120257210 */ /* 0x000fe20007ffe0ff */
[----:B------:R1:W-:Y:S01]  /*92e0*/  STL [R1+0x458], R41 ;  /* 0x0004582901007387 */ /* 0x0003e20000100800 */
[----:B------:R-:W-:-:S02]  /*92f0*/  @P1 IADD3 R13, PT, PT, R13, -0x7f000001, RZ ;  /* 0x80ffffff0d0d1810 */ /* 0x000fc40007ffe0ff */
[----:B0-----:R-:W-:Y:S02]  /*9300*/  IADD3 R43, PT, PT, R23, R21, RZ ;  /* 0x00000015172b7210 */ /* 0x001fe40007ffe0ff */
[----:B-1----:R-:W-:Y:S01]  /*9310*/  IADD3 R41, PT, PT, R35, R40, RZ ;  /* 0x0000002823297210 */ /* 0x002fe20007ffe0ff */
[----:B------:R-:W-:Y:S01]  /*9320*/  ISETP.GE.U32.AND P4, PT, R20, 0x7f000001, PT ;  /* 0x7f0000011400780c */ /* 0x000fe20003f86070 */
[----:B------:R-:W-:Y:S01]  /*9330*/  @P0 IADD3 R25, PT, PT, R25, -0x7f000001, RZ ;  /* 0x80ffffff19190810 */ /* 0x000fe20007ffe0ff */
[----:B------:R-:W-:Y:S01]  /*9340*/  ISETP.GE.U32.AND P5, PT, R43, 0x7f000001, PT ;  /* 0x7f0000012b00780c */ /* 0x000fe20003fa6070 */
[----:B------:R-:W-:Y:S01]  /*9350*/  ISETP.GE.U32.AND P2, PT, R37, 0x7f000001, PT ;  /* 0x7f0000012500780c */ /* 0x000fe20003f46070 */
[----:B------:R-:W-:Y:S01]  /*9360*/  ISETP.GE.U32.AND P1, PT, R27, 0x7f000001, PT ;  /* 0x7f0000011b00780c */ /* 0x000fe20003f26070 */
[----:B------:R-:W-:Y:S01]  /*9370*/  ISETP.GE.U32.AND P0, PT, R41, 0x7f000001, PT ;  /* 0x7f0000012900780c */ /* 0x000fe20003f06070 */
[----:B--2---:R-:W2:Y:S01]  /*9380*/  LD.E R34, desc[UR10][R18.64] ;  /* 0x0000000a12227980 */ /* 0x004ea2000c101900 */
[----:B------:R-:W-:-:S06]  /*9390*/  ISETP.GE.U32.AND P3, PT, R31, 0x7f000001, PT ;  /* 0x7f0000011f00780c */ /* 0x000fcc0003f66070 */
[----:B------:R-:W-:Y:S02]  /*93a0*/  @P4 IADD3 R20, PT, PT, R20, -0x7f000001, RZ ;  /* 0x80ffffff14144810 */ /* 0x000fe40007ffe0ff */
[----:B------:R-:W-:Y:S02]  /*93b0*/  @P5 IADD3 R43, PT, PT, R43, -0x7f000001, RZ ;  /* 0x80ffffff2b2b5810 */ /* 0x000fe40007ffe0ff */
[----:B------:R-:W-:Y:S02]  /*93c0*/  @P2 IADD3 R37, PT, PT, R37, -0x7f000001, RZ ;  /* 0x80ffffff25252810 */ /* 0x000fe40007ffe0ff */
[----:B------:R-:W-:Y:S02]  /*93d0*/  @P1 IADD3 R27, PT, PT, R27, -0x7f000001, RZ ;  /* 0x80ffffff1b1b1810 */ /* 0x000fe40007ffe0ff */
[----:B------:R-:W-:Y:S02]  /*93e0*/  @P0 IADD3 R41, PT, PT, R41, -0x7f000001, RZ ;  /* 0x80ffffff29290810 */ /* 0x000fe40007ffe0ff */
[----:B------:R-:W-:Y:S01]  /*93f0*/  IADD3 R13, PT, PT, R40, R13, RZ ;  /* 0x0000000d280d7210 */ /* 0x000fe20007ffe0ff */
[----:B------:R0:W-:Y:S01]  /*9400*/  STL [R1+0x45c], R42 ;  /* 0x00045c2a01007387 */ /* 0x0001e20000100800 */
[----:B------:R-:W-:-:S02]  /*9410*/  IADD3 R40, PT, PT, R29, R20, RZ ;  /* 0x000000141d287210 */ /* 0x000fc40007ffe0ff */
[----:B------:R-:W-:Y:S02]  /*9420*/  IADD3 R29, PT, PT, R38, R27, RZ ;  /* 0x0000001b261d7210 */ /* 0x000fe40007ffe0ff */
[----:B------:R-:W-:Y:S02]  /*9430*/  IADD3 R35, PT, PT, R41, UR6, RZ ;  /* 0x0000000629237c10 */ /* 0x000fe4000fffe0ff */
[----:B------:R-:W-:Y:S02]  /*9440*/  @P3 IADD3 R31, PT, PT, R31, -0x7f000001, RZ ;  /* 0x80ffffff1f1f3810 */ /* 0x000fe40007ffe0ff */
[----:B0-----:R-:W-:Y:S01]  /*9450*/  IADD3 R42, PT, PT, R43, R37, RZ ;  /* 0x000000252b2a7210 */ /* 0x001fe20007ffe0ff */
[----:B------:R-:W-:Y:S01]  /*9460*/  ISETP.GE.U32.AND P1, PT, R40, 0x7f000001, PT ;  /* 0x7f0000012800780c */ /* 0x000fe20003f26070 */
[----:B------:R-:W-:Y:S01]  /*9470*/  ISETP.GE.U32.AND P0, PT, R29, 0x7f000001, PT ;  /* 0x7f0000011d00780c */ /* 0x000fe20003f06070 */
[----:B------:R-:W-:Y:S02]  /*9480*/  ISETP.GE.U32.AND P3, PT, R35, 0x7f000001, PT ;  /* 0x7f0000012300780c */ /* 0x000fe40003f66070 */
[----:B------:R-:W-:Y:S01]  /*9490*/  ISETP.GE.U32.AND P2, PT, R42, 0x7f000001, PT ;  /* 0x7f0000012a00780c */ /* 0x000fe20003f46070 */
[----:B------:R-:W-:-:S02]  /*94a0*/  IADD3 R25, PT, PT, R31, R25, RZ ;  /* 0x000000191f197210 */ /* 0x000fc40007ffe0ff */
[----:B------:R-:W-:-:S06]  /*94b0*/  IADD3 R31, PT, PT, R39, R31, RZ ;  /* 0x0000001f271f7210 */ /* 0x000fcc0007ffe0ff */
[----:B------:R-:W-:Y:S02]  /*94c0*/  @P1 IADD3 R40, PT, PT, R40, -0x7f000001, RZ ;  /* 0x80ffffff28281810 */ /* 0x000fe40007ffe0ff */
[----:B------:R-:W-:Y:S02]  /*94d0*/  @P0 IADD3 R29, PT, PT, R29, -0x7f000001, RZ ;  /* 0x80ffffff1d1d0810 */ /* 0x000fe40007ffe0ff */
[----:B------:R-:W-:Y:S02]  /*94e0*/  @P3 IADD3 R35, PT, PT, R35, -0x7f000001, RZ ;  /* 0x80ffffff23233810 */ /* 0x000fe40007ffe0ff */
[----:B------:R-:W-:Y:S02]  /*94f0*/  @P2 IADD3 R42, PT, PT, R42, -0x7f000001, RZ ;  /* 0x80ffffff2a2a2810 */ /* 0x000fe40007ffe0ff */
[----:B------:R-:W-:Y:S02]  /*9500*/  IADD3 R38, PT, PT, R22, R40, RZ ;  /* 0x0000002816267210 */ /* 0x000fe40007ffe0ff */
[----:B------:R-:W-:-:S02]  /*9510*/  IADD3 R35, PT, PT, R29, R35, RZ ;  /* 0x000000231d237210 */ /* 0x000fc40007ffe0ff */
[----:B------:R-:W-:Y:S01]  /*9520*/  IADD3 R39, PT, PT, R21, R42, RZ ;  /* 0x0000002a15277210 */ /* 0x000fe20007ffe0ff */
[----:B------:R-:W-:Y:S02]  /*9530*/  ISETP.GE.U32.AND P0, PT, R38, 0x7f000001, PT ;  /* 0x7f0000012600780c */ /* 0x000fe40003f06070 */
[----:B------:R-:W-:Y:S02]  /*9540*/  ISETP.GE.U32.AND P2, PT, R35, 0x7f000001, PT ;  /* 0x7f0000012300780c */ /* 0x000fe40003f46070 */
[----:B------:R-:W-:-:S09]  /*9550*/  ISETP.GE.U32.AND P1, PT, R39, 0x7f000001, PT ;  /* 0x7f0000012700780c */ /* 0x000fd20003f26070 */
[----:B------:R-:W-:Y:S02]  /*9560*/  @P0 IADD3 R38, PT, PT, R38, -0x7f000001, RZ ;  /* 0x80ffffff26260810 */ /* 0x000fe40007ffe0ff */
[----:B------:R-:W-:Y:S02]  /*9570*/  @P2 IADD3 R35, PT, PT, R35, -0x7f000001, RZ ;  /* 0x80ffffff23232810 */ /* 0x000fe40007ffe0ff */
[----:B------:R-:W-:Y:S02]  /*9580*/  @P1 IADD3 R39, PT, PT, R39, -0x7f000001, RZ ;  /* 0x80ffffff27271810 */ /* 0x000fe40007ffe0ff */
[----:B------:R-:W-:Y:S02]  /*9590*/  IADD3 R35, PT, PT, R38, R35, RZ ;  /* 0x0000002326237210 */ /* 0x000fe40007ffe0ff */
[----:B------:R-:W-:-:S03]  /*95a0*/  IADD3 R22, PT, PT, R43, R39, RZ ;  /* 0x000000272b167210 */ /* 0x000fc60007ffe0ff */
[----:B------:R-:W-:Y:S02]  /*95b0*/  ISETP.GE.U32.AND P1, PT, R35, 0x7f000001, PT ;  /* 0x7f0000012300780c */ /* 0x000fe40003f26070 */
[----:B------:R-:W-:-:S11]  /*95c0*/  ISETP.GE.U32.AND P0, PT, R22, 0x7f000001, PT ;  /* 0x7f0000011600780c */ /* 0x000fd60003f06070 */
[----:B------:R-:W-:Y:S02]  /*95d0*/  @P1 IADD3 R35, PT, PT, R35, -0x7f000001, RZ ;  /* 0x80ffffff23231810 */ /* 0x000fe40007ffe0ff */
[----:B------:R-:W-:-:S04]  /*95e0*/  @P0 IADD3 R22, PT, PT, R22, -0x7f000001, RZ ;  /* 0x80ffffff16160810 */ /* 0x000fc80007ffe0ff */
[----:B------:R-:W-:-:S05]  /*95f0*/  IADD3 R35, PT, PT, R22, R35, RZ ;  /* 0x0000002316237210 */ /* 0x000fca0007ffe0ff */
[----:B------:R-:W-:-:S13]  /*9600*/  ISETP.GE.U32.AND P0, PT, R35, 0x7f000001, PT ;  /* 0x7f0000012300780c */ /* 0x000fda0003f06070 */
[----:B------:R-:W-:-:S04]  /*9610*/  @P0 IADD3 R35, PT, PT, R35, -0x7f000001, RZ ;  /* 0x80ffffff23230810 */ /* 0x000fc80007ffe0ff */
[----:B------:R-:W-:-:S05]  /*9620*/  IADD3 R41, PT, PT, R41, R35, RZ ;  /* 0x0000002329297210 */ /* 0x000fca0007ffe0ff */
[----:B------:R-:W-:Y:S01]  /*9630*/  ISETP.GE.U32.AND P0, PT, R41, 0x7f000001, PT ;  /* 0x7f0000012900780c */ /* 0x000fe20003f06070 */
[----:B------:R-:W-:-:S12]  /*9640*/  IADD3 R30, PT, PT, R30, R30, RZ ;  /* 0x0000001e1e1e7210 */ /* 0x000fd80007ffe0ff */
[----:B------:R-:W-:Y:S01]  /*9650*/  @P0 IADD3 R41, PT, PT, R41, -0x7f000001, RZ ;  /* 0x80ffffff29290810 */ /* 0x000fe20007ffe0ff */
[----:B------:R-:W-:-:S04]  /*9660*/  ISETP.GE.U32.AND P0, PT, R30, 0x7f000001, PT ;  /* 0x7f0000011e00780c */ /* 0x000fc80003f06070 */
[----:B------:R-:W-:Y:S01]  /*9670*/  ISETP.GE.U32.AND P1, PT, R41, R65, PT ;  /* 0x000000412900720c */ /* 0x000fe20003f26070 */
[----:B------:R-:W-:-:S08]  /*9680*/  IADD3 R41, PT, PT, -R65, R41, RZ ;  /* 0x0000002941297210 */ /* 0x000fd00007ffe1ff */
[----:B------:R-:W-:-:S04]  /*9690*/  @P0 IADD3 R30, PT, PT, R30, -0x7f000001, RZ ;  /* 0x80ffffff1e1e0810 */ /* 0x000fc80007ffe0ff */
[----:B------:R-:W-:Y:S02]  /*96a0*/  @!P1 IADD3 R41, PT, PT, R41, 0x7f000001, RZ ;  /* 0x7f00000129299810 */ /* 0x000fe40007ffe0ff */
[----:B------:R-:W-:Y:S02]  /*96b0*/  IADD3 R27, PT, PT, R27, R30, RZ ;  /* 0x0000001e1b1b7210 */ /* 0x000fe40007ffe0ff */
[----:B------:R-:W-:Y:S01]  /*96c0*/  IADD3 R30, PT, PT, R24, R20, RZ ;  /* 0x00000014181e7210 */ /* 0x000fe20007ffe0ff */
[----:B--2---:R-:W-:-:S04]  /*96d0*/  IMAD.WIDE.U32 R20, R34, R41, RZ ;  /* 0x0000002922147225 */ /* 0x004fc800078e00ff */
[----:B------:R-:W-:-:S04]  /*96e0*/  IMAD R24, R20, 0x7effffff, RZ ;  /* 0x7effffff14187824 */ /* 0x000fc800078e02ff */
[----:B------:R-:W-:Y:S02]  /*96f0*/  IMAD.HI.U32 R24, R24, 0x7f000001, R20 ;  /* 0x7f00000118187827 */ /* 0x000fe400078e0014 */
[----:B------:R-:W2:Y:S02]  /*9700*/  LD.E R20, desc[UR10][R18.64+0x4] ;  /* 0x0000040a12147980 */ /* 0x000ea4000c101900 */
[----:B--2---:R-:W-:-:S04]  /*9710*/  IMAD.WIDE.U32 R20, R20, R41, RZ ;  /* 0x0000002914147225 */ /* 0x004fc800078e00ff */
[----:B------:R-:W-:-:S04]  /*9720*/  IMAD R34, R20, 0x7effffff, RZ ;  /* 0x7effffff14227824 */ /* 0x000fc800078e02ff */
[----:B------:R-:W-:Y:S02]  /*9730*/  IMAD.HI.U32 R20, R34, 0x7f000001, R20 ;  /* 0x7f00000122147827 */ /* 0x000fe400078e0014 */
[----:B------:R-:W2:Y:S04]  /*9740*/  LD.E R21, desc[UR10][R18.64+0x8] ;  /* 0x0000080a12157980 */ /* 0x000ea8000c101900 */
[----:B------:R2:W4:Y:S01]  /*9750*/  LD.E R34, desc[UR10][R18.64+0xc] ;  /* 0x00000c0a12227980 */ /* 0x000522000c101900 */
[----:B------:R-:W-:-:S13]  /*9760*/  ISETP.GE.U32.AND P0, PT, R30, 0x7f000001, PT ;  /* 0x7f0000011e00780c */ /* 0x000fda0003f06070 */
[----:B------:R-:W-:Y:S01]  /*9770*/  @P0 IADD3 R30, PT, PT, R30, -0x7f000001, RZ ;  /* 0x80ffffff1e1e0810 */ /* 0x000fe20007ffe0ff */
[----:B--2---:R-:W-:-:S04]  /*9780*/  IMAD.WIDE.U32 R18, R21, R41, RZ ;  /* 0x0000002915127225 */ /* 0x004fc800078e00ff */
[----:B------:R-:W-:-:S04]  /*9790*/  IMAD R21, R18, 0x7effffff, RZ ;  /* 0x7effffff12157824 */ /* 0x000fc800078e02ff */
[----:B------:R-:W-:-:S04]  /*97a0*/  IMAD.HI.U32 R21, R21, 0x7f000001, R18 ;  /* 0x7f00000115157827 */ /* 0x000fc800078e0012 */
[----:B----4-:R-:W-:-:S04]  /*97b0*/  IMAD.WIDE.U32 R18, R34, R41, RZ ;  /* 0x0000002922127225 */ /* 0x010fc800078e00ff */
[----:B------:R-:W-:-:S04]  /*97c0*/  IMAD R41, R18, 0x7effffff, RZ ;  /* 0x7effffff12297824 */ /* 0x000fc800078e02ff */
[----:B------:R-:W-:Y:S02]  /*97d0*/  IMAD.HI.U32 R41, R41, 0x7f000001, R18 ;  /* 0x7f00000129297827 */ /* 0x000fe400078e0012 */
[----:B------:R-:W2:Y:S01]  /*97e0*/  LDL.64 R18, [R1+0xa0] ;  /* 0x0000a00001127983 */ /* 0x000ea20000100a00 */
[----:B------:R-:W-:-:S05]  /*97f0*/  IADD3 R34, PT, PT, R28, R28, RZ ;  /* 0x0000001c1c227210 */ /* 0x000fca0007ffe0ff */
[----:B------:R-:W-:Y:S01]  /*9800*/  ISETP.GE.U32.AND P1, PT, R34, 0x7f000001, PT ;  /* 0x7f0000012200780c */ /* 0x000fe20003f26070 */
[----:B------:R-:W-:Y:S02]  /*9810*/  IADD3 R28, PT, PT, R26, R26, RZ ;  /* 0x0000001a1a1c7210 */ /* 0x000fe40007ffe0ff */
[----:B------:R-:W-:-:S10]  /*9820*/  IADD3 R26, PT, PT, R32, R32, RZ ;  /* 0x00000020201a7210 */ /* 0x000fd40007ffe0ff */
[----:B------:R-:W-:-:S04]  /*9830*/  @P1 IADD3 R34, PT, PT, R34, -0x7f000001, RZ ;  /* 0x80ffffff22221810 */ /* 0x000fc80007ffe0ff */
[----:B------:R-:W-:Y:S02]  /*9840*/  IADD3 R32, PT, PT, R30, R34, RZ ;  /* 0x000000221e207210 */ /* 0x000fe40007ffe0ff */
[----:B------:R-:W-:Y:S02]  /*9850*/  IADD3 R34, PT, PT, R36, R30, RZ ;  /* 0x0000001e24227210 */ /* 0x000fe40007ffe0ff */
[----:B------:R-:W4:Y:S01]  /*9860*/  LDL R36, [R1+0x110] ;  /* 0x0001100001247983 */ /* 0x000f220000100800 */
[----:B------:R-:W-:Y:S01]  /*9870*/  ISETP.GE.U32.AND P0, PT, R24, 0x7f000001, PT ;  /* 0x7f0000011800780c */ /* 0x000fe20003f06070 */
[----:B------:R-:W-:-:S12]  /*9880*/  ISETP.GE.U32.AND P2, PT, R28, 0x7f000001, PT ;  /* 0x7f0000011c00780c */ /* 0x000fd80003f46070 */
[----:B------:R-:W-:Y:S01]  /*9890*/  @P0 IADD3 R24, PT, PT, R24, -0x7f000001, RZ ;  /* 0x80ffffff18180810 */ /* 0x000fe20007ffe0ff */
[----:B--2---:R-:W2:Y:S04]  /*98a0*/  LD.E R141, desc[UR10][R18.64] ;  /* 0x0000000a128d7980 */ /* 0x004ea8000c101900 */
[----:B------:R-:W2:Y:S04]  /*98b0*/  LD.E R78, desc[UR10][R18.64+0x4] ;  /* 0x0000040a124e7980 */ /* 0x000ea8000c101900 */
[----:B------:R-:W2:Y:S04]  /*98c0*/  LD.E R139, desc[UR10][R18.64+0x8] ;  /* 0x0000080a128b7980 */ /* 0x000ea8000c101900 */
[----:B------:R-:W2:Y:S04]  /*98d0*/  LD.E R157, desc[UR10][R18.64+0xc] ;  /* 0x00000c0a129d7980 */ /* 0x000ea8000c101900 */
[----:B------:R-:W2:Y:S04]  /*98e0*/  LD.E R149, desc[UR10][R18.64+0x10] ;  /* 0x0000100a12957980 */ /* 0x000ea8000c101900 */
[----:B------:R-:W2:Y:S04]  /*98f0*/  LD.E R148, desc[UR10][R18.64+0x14] ;  /* 0x0000140a12947980 */ /* 0x000ea8000c101900 */
[----:B------:R-:W2:Y:S04]  /*9900*/  LD.E R147, desc[UR10][R18.64+0x18] ;  /* 0x0000180a12937980 */ /* 0x000ea8000c101900 */
[----:B------:R-:W2:Y:S04]  /*9910*/  LD.E R146, desc[UR10][R18.64+0x1c] ;  /* 0x00001c0a12927980 */ /* 0x000ea8000c101900 */
[----:B------:R-:W2:Y:S01]  /*9920*/  LDL R18, [R1+0x114] ;  /* 0x0001140001127983 */ /* 0x000ea20000100800 */
[----:B----4-:R-:W-:-:S02]  /*9930*/  IADD3 R36, PT, PT, R24, R36, RZ ;  /* 0x0000002418247210 */ /* 0x010fc40007ffe0ff */
[----:B------:R-:W-:Y:S02]  /*9940*/  @P2 IADD3 R28, PT, PT, R28, -0x7f000001, RZ ;  /* 0x80ffffff1c1c2810 */ /* 0x000fe40007ffe0ff */
[----:B------:R-:W-:Y:S01]  /*9950*/  IADD3 R33, PT, PT, R33, R42, RZ ;  /* 0x0000002a21217210 */ /* 0x000fe20007ffe0ff */
[----:B------:R0:W-:Y:S01]  /*9960*/  STL [R1+0x4e8], R70 ;  /* 0x0004e84601007387 */ /* 0x0001e20000100800 */
[----:B------:R-:W-:Y:S01]  /*9970*/  ISETP.GE.U32.AND P0, PT, R36, 0x7f000001, PT ;  /* 0x7f0000012400780c */ /* 0x000fe20003f06070 */
[----:B------:R-:W-:Y:S02]  /*9980*/  IADD3 R42, PT, PT, R23, R23, RZ ;  /* 0x00000017172a7210 */ /* 0x000fe40007ffe0ff */
[----:B------:R-:W-:Y:S01]  /*9990*/  IADD3 R23, PT, PT, R40, R28, RZ ;  /* 0x0000001c28177210 */ /* 0x000fe20007ffe0ff */
[----:B------:R-:W4:Y:S04]  /*99a0*/  LDL R24, [R1+0x118] ;  /* 0x0001180001187983 */ /* 0x000f280000100800 */
[----:B------:R-:W3:Y:S04]  /*99b0*/  LDL R28, [R1+0x11c] ;  /* 0x00011c00011c7983 */ /* 0x000ee80000100800 */
[----:B0-----:R-:W3:Y:S04]  /*99c0*/  LD.E R70, desc[UR10][R60.64] ;  /* 0x0000000a3c467980 */ /* 0x001ee8000c101900 */
[----:B------:R-:W3:Y:S04]  /*99d0*/  LD.E R61, desc[UR10][R178.64] ;  /* 0x0000000ab23d7980 */ /* 0x000ee8000c101900 */
[----:B------:R-:W3:Y:S04]  /*99e0*/  LD.E R60, desc[UR10][R176.64] ;  /* 0x0000000ab03c7980 */ /* 0x000ee8000c101900 */
[----:B------:R0:W-:Y:S02]  /*99f0*/  STL [R1+0x110], R36 ;  /* 0x0001102401007387 */ /* 0x0001e40000100800 */
[----:B0-----:R-:W-:Y:S01]  /*9a00*/  @P0 IADD3 R36, PT, PT, R36, -0x7f000001, RZ ;  /* 0x80ffffff24240810 */ /* 0x001fe20007ffe0ff */
[----:B------:R-:W-:-:S13]  /*9a10*/  ISETP.GE.U32.AND P0, PT, R20, 0x7f000001, PT ;  /* 0x7f0000011400780c */ /* 0x000fda0003f06070 */
[----:B------:R-:W-:-:S04]  /*9a20*/  @P0 IADD3 R20, PT, PT, R20, -0x7f000001, RZ ;  /* 0x80ffffff14140810 */ /* 0x000fc80007ffe0ff */
[----:B--2---:R-:W-:Y:S02]  /*9a30*/  IADD3 R20, PT, PT, R20, R18, RZ ;  /* 0x0000001214147210 */ /* 0x004fe40007ffe0ff */
[----:B------:R-:W2:Y:S03]  /*9a40*/  LDL.64 R18, [R1+0x100] ;  /* 0x0001000001127983 */ /* 0x000ea60000100a00 */
[----:B------:R-:W-:Y:S01]  /*9a50*/  ISETP.GE.U32.AND P0, PT, R20, 0x7f000001, PT ;  /* 0x7f0000011400780c */ /* 0x000fe20003f06070 */
[----:B------:R0:W-:-:S12]  /*9a60*/  STL [R1+0x114], R20 ;  /* 0x0001141401007387 */ /* 0x0001d80000100800 */
[----:B0-----:R-:W-:Y:S01]  /*9a70*/  @P0 IADD3 R20, PT, PT, R20, -0x7f000001, RZ ;  /* 0x80ffffff14140810 */ /* 0x001fe20007ffe0ff */
[----:B------:R-:W-:-:S13]  /*9a80*/  ISETP.GE.U32.AND P0, PT, R21, 0x7f000001, PT ;  /* 0x7f0000011500780c */ /* 0x000fda0003f06070 */
[----:B------:R-:W-:Y:S01]  /*9a90*/  @P0 IADD3 R21, PT, PT, R21, -0x7f000001, RZ ;  /* 0x80ffffff15150810 */ /* 0x000fe20007ffe0ff */
[----:B------:R-:W-:-:S03]  /*9aa0*/  ISETP.GE.U32.AND P0, PT, R41, 0x7f000001, PT ;  /* 0x7f0000012900780c */ /* 0x000fc60003f06070 */
[----:B----4-:R-:W-:-:S10]  /*9ab0*/  IADD3 R21, PT, PT, R21, R24, RZ ;  /* 0x0000001815157210 */ /* 0x010fd40007ffe0ff */
[----:B------:R-:W-:-:S04]  /*9ac0*/  @P0 IADD3 R41, PT, PT, R41, -0x7f000001, RZ ;  /* 0x80ffffff29290810 */ /* 0x000fc80007ffe0ff */
[----:B---3--:R-:W-:Y:S01]  /*9ad0*/  IADD3 R28, PT, PT, R41, R28, RZ ;  /* 0x0000001c291c7210 */ /* 0x008fe20007ffe0ff */
[----:B------:R-:W-:-:S04]  /*9ae0*/  ISETP.GE.U32.AND P0, PT, R21, 0x7f000001, PT ;  /* 0x7f0000011500780c */ /* 0x000fc80003f06070 */
[----:B------:R-:W-:Y:S01]  /*9af0*/  ISETP.GE.U32.AND P1, PT, R28, 0x7f000001, PT ;  /* 0x7f0000011c00780c */ /* 0x000fe20003f26070 */
[----:B------:R0:W-:Y:S04]  /*9b00*/  STL [R1+0x118], R21 ;  /* 0x0001181501007387 */ /* 0x0001e80000100800 */
[----:B------:R1:W-:Y:S04]  /*9b10*/  STL [R1+0x11c], R28 ;  /* 0x00011c1c01007387 */ /* 0x0003e80000100800 */
[----:B0-----:R-:W-:-:S04]  /*9b20*/  @P0 IADD3 R21, PT, PT, R21, -0x7f000001, RZ ;  /* 0x80ffffff15150810 */ /* 0x001fc80007ffe0ff */
[----:B-1----:R-:W-:Y:S01]  /*9b30*/  @P1 IADD3 R28, PT, PT, R28, -0x7f000001, RZ ;  /* 0x80ffffff1c1c1810 */ /* 0x002fe20007ffe0ff */
[----:B------:R-:W-:Y:S04]  /*9b40*/  STL [R1+0x110], R36 ;  /* 0x0001102401007387 */ /* 0x000fe80000100800 */
[----:B------:R-:W-:Y:S04]  /*9b50*/  STL [R1+0x114], R20 ;  /* 0x0001141401007387 */ /* 0x000fe80000100800 */
[----:B------:R0:W-:Y:S04]  /*9b60*/  STL [R1+0x118], R21 ;  /* 0x0001181501007387 */ /* 0x0001e80000100800 */
[----:B------:R1:W-:Y:S01]  /*9b70*/  STL [R1+0x11c], R28 ;  /* 0x00011c1c01007387 */ /* 0x0003e20000100800 */
[----:B------:R-:W-:-:S13]  /*9b80*/  ISETP.GE.U32.AND P0, PT, R13, 0x7f000001, PT ;  /* 0x7f0000010d00780c */ /* 0x000fda0003f06070 */
[----:B------:R-:W-:-:S04]  /*9b90*/  @P0 IADD3 R13, PT, PT, R13, -0x7f000001, RZ ;  /* 0x80ffffff0d0d0810 */ /* 0x000fc80007ffe0ff */
[----:B0-----:R-:W-:Y:S01]  /*9ba0*/  IADD3 R21, PT, PT, R13, UR6, RZ ;  /* 0x000000060d157c10 */ /* 0x001fe2000fffe0ff */
[----:B------:R-:W-:-:S04]  /*9bb0*/  ISETP.GE.U32.AND P0, PT, R27, 0x7f000001, PT ;  /* 0x7f0000011b00780c */ /* 0x000fc80003f06070 */
[----:B------:R-:W-:-:S09]  /*9bc0*/  ISETP.GE.U32.AND P1, PT, R21, 0x7f000001, PT ;  /* 0x7f0000011500780c */ /* 0x000fd20003f26070 */
[----:B------:R-:W-:Y:S01]  /*9bd0*/  @P0 IADD3 R27, PT, PT, R27, -0x7f000001, RZ ;  /* 0x80ffffff1b1b0810 */ /* 0x000fe20007ffe0ff */
[----:B--2---:R-:W2:Y:S03]  /*9be0*/  LD.E R20, desc[UR10][R18.64+0x10] ;  /* 0x0000100a12147980 */ /* 0x004ea6000c101900 */
[----:B------:R-:W-:Y:S01]  /*9bf0*/  @P1 IADD3 R21, PT, PT, R21, -0x7f000001, RZ ;  /* 0x80ffffff15151810 */ /* 0x000fe20007ffe0ff */
[----:B------:R-:W-:Y:S01]  /*9c00*/  ISETP.GE.U32.AND P5, PT, R26, 0x7f000001, PT ;  /* 0x7f0000011a00780c */ /* 0x000fe20003fa6070 */
[----:B------:R-:W3:Y:S02]  /*9c10*/  LD.E R36, desc[UR10][R18.64+0x1c] ;  /* 0x00001c0a12247980 */ /* 0x000ee4000c101900 */
[----:B------:R-:W-:Y:S01]  /*9c20*/  IADD3 R21, PT, PT, R27, R21, RZ ;  /* 0x000000151b157210 */ /* 0x000fe20007ffe0ff */
[----:B------:R-:W-:-:S04]  /*9c30*/  ISETP.GE.U32.AND P0, PT, R23, 0x7f000001, PT ;  /* 0x7f0000011700780c */ /* 0x000fc80003f06070 */
[----:B------:R-:W-:-:S05]  /*9c40*/  ISETP.GE.U32.AND P1, PT, R21, 0x7f000001, PT ;  /* 0x7f0000011500780c */ /* 0x000fca0003f26070 */
[----:B------:R-:W-:-:S04]  /*9c50*/  @P5 IADD3 R26, PT, PT, R26, -0x7f000001, RZ ;  /* 0x80ffffff1a1a5810 */ /* 0x000fc80007ffe0ff */
[----:B------:R-:W-:-:S04]  /*9c60*/  @P0 IADD3 R23, PT, PT, R23, -0x7f000001, RZ ;  /* 0x80ffffff17170810 */ /* 0x000fc80007ffe0ff */
        /* <DEDUP_REMOVED lines=11> */
[----:B------:R-:W-:-:S13]  /*9d20*/  ISETP.GE.U32.AND P0, PT, R13, 0x7f000001, PT ;  /* 0x7f0000010d00780c */ /* 0x000fda0003f06070 */
[----:B------:R-:W-:-:S05]  /*9d30*/  @P0 IADD3 R13, PT, PT, R13, -0x7f000001, RZ ;  /* 0x80ffffff0d0d0810 */ /* 0x000fca0007ffe0ff */
[----:B------:R-:W-:Y:S01]  /*9d40*/  ISETP.GE.U32.AND P0, PT, R13, R64, PT ;  /* 0x000000400d00720c */ /* 0x000fe20003f06070 */
[----:B------:R-:W-:Y:S02]  /*9d50*/  IADD3 R24, PT, PT, -R64, R13, RZ ;  /* 0x0000000d40187210 */ /* 0x000fe40007ffe1ff */
[-C--:B------:R-:W-:Y:S02]  /*9d60*/  IADD3 R27, PT, PT, R27, R21.reuse, RZ ;  /* 0x000000151b1b7210 */ /* 0x080fe40007ffe0ff */
[-C--:B------:R-:W-:Y:S02]  /*9d70*/  IADD3 R23, PT, PT, R23, R21.reuse, RZ ;  /* 0x0000001517177210 */ /* 0x080fe40007ffe0ff */
[----:B------:R-:W-:-:S06]  /*9d80*/  IADD3 R13, PT, PT, R39, R21, RZ ;  /* 0x00000015270d7210 */ /* 0x000fcc0007ffe0ff */
[----:B------:R-:W-:-:S05]  /*9d90*/  @!P0 IADD3 R24, PT, PT, R24, 0x7f000001, RZ ;  /* 0x7f00000118188810 */ /* 0x000fca0007ffe0ff */
[----:B--2---:R-:W-:-:S04]  /*9da0*/  IMAD.WIDE.U32 R20, R20, R24, RZ ;  /* 0x0000001814147225 */ /* 0x004fc800078e00ff */
[----:B-1----:R-:W-:-:S04]  /*9db0*/  IMAD R28, R20, 0x7effffff, RZ ;  /* 0x7effffff141c7824 */ /* 0x002fc800078e02ff */
[----:B------:R-:W-:Y:S02]  /*9dc0*/  IMAD.HI.U32 R20, R28, 0x7f000001, R20 ;  /* 0x7f0000011c147827 */ /* 0x000fe400078e0014 */
[----:B------:R-:W2:Y:S04]  /*9dd0*/  LD.E R21, desc[UR10][R18.64+0x14] ;  /* 0x0000140a12157980 */ /* 0x000ea8000c101900 */
[----:B------:R2:W4:Y:S04]  /*9de0*/  LD.E R28, desc[UR10][R18.64+0x18] ;  /* 0x0000180a121c7980 */ /* 0x000528000c101900 */
[----:B------:R-:W2:Y:S01]  /*9df0*/  LDL R18, [R1+0x110] ;  /* 0x0001100001127983 */ /* 0x000ea20000100800 */
[----:B------:R-:W-:Y:S01]  /*9e00*/  ISETP.GE.U32.AND P0, PT, R20, 0x7f000001, PT ;  /* 0x7f0000011400780c */ /* 0x000fe20003f06070 */
[----:B------:R-:W-:-:S12]  /*9e10*/  IADD3 R26, PT, PT, R38, R35, RZ ;  /* 0x00000023261a7210 */ /* 0x000fd80007ffe0ff */
[----:B------:R-:W-:Y:S02]  /*9e20*/  @P0 IADD3 R20, PT, PT, R20, -0x7f000001, RZ ;  /* 0x80ffffff14140810 */ /* 0x000fe40007ffe0ff */
[-C--:B------:R-:W-:Y:S02]  /*9e30*/  IADD3 R29, PT, PT, R29, R35.reuse, RZ ;  /* 0x000000231d1d7210 */ /* 0x080fe40007ffe0ff */
[----:B------:R-:W-:Y:S02]  /*9e40*/  IADD3 R22, PT, PT, R22, R35, RZ ;  /* 0x0000002316167210 */ /* 0x000fe40007ffe0ff */
[----:B------:R-:W3:Y:S01]  /*9e50*/  LDL R35, [R1+0x118] ;  /* 0x0001180001237983 */ /* 0x000ee20000100800 */
[----:B--2---:R-:W-:Y:S01]  /*9e60*/  IADD3 R38, PT, PT, R20, R18, RZ ;  /* 0x0000001214267210 */ /* 0x004fe20007ffe0ff */
[----:B------:R-:W-:Y:S02]  /*9e70*/  IMAD.WIDE.U32 R18, R21, R24, RZ ;  /* 0x0000001815127225 */ /* 0x000fe400078e00ff */
[----:B------:R-:W2:Y:S02]  /*9e80*/  LDL R21, [R1+0x114] ;  /* 0x0001140001157983 */ /* 0x000ea40000100800 */
[----:B------:R-:W-:-:S04]  /*9e90*/  IMAD R20, R18, 0x7effffff, RZ ;  /* 0x7effffff12147824 */ /* 0x000fc800078e02ff */
[----:B------:R-:W-:-:S04]  /*9ea0*/  IMAD.HI.U32 R20, R20, 0x7f000001, R18 ;  /* 0x7f00000114147827 */ /* 0x000fc800078e0012 */
[----:B----4-:R-:W-:-:S04]  /*9eb0*/  IMAD.WIDE.U32 R18, R28, R24, RZ ;  /* 0x000000181c127225 */ /* 0x010fc800078e00ff */
[----:B------:R-:W-:-:S04]  /*9ec0*/  IMAD R28, R18, 0x7effffff, RZ ;  /* 0x7effffff121c7824 */ /* 0x000fc800078e02ff */
[----:B------:R-:W-:-:S04]  /*9ed0*/  IMAD.HI.U32 R28, R28, 0x7f000001, R18 ;  /* 0x7f0000011c1c7827 */ /* 0x000fc800078e0012 */
[----:B---3--:R-:W-:Y:S02]  /*9ee0*/  IMAD.WIDE.U32 R18, R36, R24, RZ ;  /* 0x0000001824127225 */ /* 0x008fe400078e00ff */
[----:B------:R-:W3:Y:S02]  /*9ef0*/  LDL R36, [R1+0x11c] ;  /* 0x00011c0001247983 */ /* 0x000ee40000100800 */
[----:B------:R-:W-:-:S04]  /*9f00*/  IMAD R24, R18, 0x7effffff, RZ ;  /* 0x7effffff12187824 */ /* 0x000fc800078e02ff */
[----:B------:R-:W-:Y:S02]  /*9f10*/  IMAD.HI.U32 R24, R24, 0x7f000001, R18 ;  /* 0x7f00000118187827 */ /* 0x000fe400078e0012 */
[----:B------:R-:W4:Y:S01]  /*9f20*/  LDL.64 R18, [R1+0x100] ;  /* 0x0001000001127983 */ /* 0x000f220000100a00 */
[----:B------:R-:W-:-:S03]  /*9f30*/  ISETP.GE.U32.AND P0, PT, R38, 0x7f000001, PT ;  /* 0x7f0000012600780c */ /* 0x000fc60003f06070 */
[----:B------:R0:W-:Y:S10]  /*9f40*/  STL [R1+0x110], R38 ;  /* 0x0001102601007387 */ /* 0x0001f40000100800 */
[----:B0-----:R-:W-:Y:S01]  /*9f50*/  @P0 IADD3 R38, PT, PT, R38, -0x7f000001, RZ ;  /* 0x80ffffff26260810 */ /* 0x001fe20007ffe0ff */
[----:B------:R-:W-:-:S13]  /*9f60*/  ISETP.GE.U32.AND P0, PT, R20, 0x7f000001, PT ;  /* 0x7f0000011400780c */ /* 0x000fda0003f06070 */
[----:B------:R-:W-:Y:S01]  /*9f70*/  @P0 IADD3 R20, PT, PT, R20, -0x7f000001, RZ ;  /* 0x80ffffff14140810 */ /* 0x000fe20007ffe0ff */
[----:B------:R0:W-:Y:S04]  /*9f80*/  STL [R1+0x4ac], R63 ;  /* 0x0004ac3f01007387 */ /* 0x0001e80000100800 */
[----:B0-----:R-:W4:Y:S04]  /*9f90*/  LDL.LU R63, [R1+0x254] ;  /* 0x00025400013f7983 */ /* 0x001f280000300800 */
[----:B------:R-:W-:Y:S01]  /*9fa0*/  STL [R1+0x110], R38 ;  /* 0x0001102601007387 */ /* 0x000fe20000100800 */
[----:B--2---:R-:W-:-:S05]  /*9fb0*/  IADD3 R20, PT, PT, R20, R21, RZ ;  /* 0x0000001514147210 */ /* 0x004fca0007ffe0ff */
[----:B------:R-:W-:Y:S01]  /*9fc0*/  ISETP.GE.U32.AND P0, PT, R20, 0x7f000001, PT ;  /* 0x7f0000011400780c */ /* 0x000fe20003f06070 */
[----:B------:R0:W-:-:S12]  /*9fd0*/  STL [R1+0x114], R20 ;  /* 0x0001141401007387 */ /* 0x0001d80000100800 */
[----:B0-----:R-:W-:Y:S01]  /*9fe0*/  @P0 IADD3 R20, PT, PT, R20, -0x7f000001, RZ ;  /* 0x80ffffff14140810 */ /* 0x001fe20007ffe0ff */
[----:B------:R-:W-:-:S13]  /*9ff0*/  ISETP.GE.U32.AND P0, PT, R28, 0x7f000001, PT ;  /* 0x7f0000011c00780c */ /* 0x000fda0003f06070 */
[----:B------:R-:W-:Y:S01]  /*a000*/  @P0 IADD3 R28, PT, PT, R28, -0x7f000001, RZ ;  /* 0x80ffffff1c1c0810 */ /* 0x000fe20007ffe0ff */
[----:B------:R-:W-:-:S03]  /*a010*/  ISETP.GE.U32.AND P0, PT, R24, 0x7f000001, PT ;  /* 0x7f0000011800780c */ /* 0x000fc60003f06070 */
[----:B------:R-:W-:-:S10]  /*a020*/  IADD3 R28, PT, PT, R28, R35, RZ ;  /* 0x000000231c1c7210 */ /* 0x000fd40007ffe0ff */
        /* <DEDUP_REMOVED lines=8> */
[----:B------:R4:W-:Y:S04]  /*a0b0*/  STL [R1+0x114], R20 ;  /* 0x0001141401007387 */ /* 0x0009e80000100800 */
[----:B------:R-:W-:Y:S04]  /*a0c0*/  STL [R1+0x118], R28 ;  /* 0x0001181c01007387 */ /* 0x000fe80000100800 */
[----:B------:R-:W-:Y:S04]  /*a0d0*/  STL [R1+0x11c], R24 ;  /* 0x00011c1801007387 */ /* 0x000fe80000100800 */
[----:B----4-:R-:W2:Y:S04]  /*a0e0*/  LD.E R20, desc[UR10][R18.64+0x20] ;  /* 0x0000200a12147980 */ /* 0x010ea8000c101900 */
[----:B------:R-:W3:Y:S01]  /*a0f0*/  LD.E R36, desc[UR10][R18.64+0x24] ;  /* 0x0000240a12247980 */ /* 0x000ee2000c101900 */
[----:B------:R-:W-:-:S13]  /*a100*/  ISETP.GE.U32.AND P0, PT, R15, 0x7f000001, PT ;  /* 0x7f0000010f00780c */ /* 0x000fda0003f06070 */
[----:B------:R-:W-:-:S04]  /*a110*/  @P0 IADD3 R15, PT, PT, R15, -0x7f000001, RZ ;  /* 0x80ffffff0f0f0810 */ /* 0x000fc80007ffe0ff */
[----:B------:R-:W-:Y:S01]  /*a120*/  IADD3 R21, PT, PT, R15, UR6, RZ ;  /* 0x000000060f157c10 */ /* 0x000fe2000fffe0ff */
[----:B------:R-:W-:-:S04]  /*a130*/  ISETP.GE.U32.AND P0, PT, R31, 0x7f000001, PT ;  /* 0x7f0000011f00780c */ /* 0x000fc80003f06070 */
[----:B------:R-:W-:-:S09]  /*a140*/  ISETP.GE.U32.AND P1, PT, R21, 0x7f000001, PT ;  /* 0x7f0000011500780c */ /* 0x000fd20003f26070 */
[----:B------:R-:W-:-:S04]  /*a150*/  @P0 IADD3 R31, PT, PT, R31, -0x7f000001, RZ ;  /* 0x80ffffff1f1f0810 */ /* 0x000fc80007ffe0ff */
[----:B------:R-:W-:Y:S01]  /*a160*/  @P1 IADD3 R21, PT, PT, R21, -0x7f000001, RZ ;  /* 0x80ffffff15151810 */ /* 0x000fe20007ffe0ff */
[----:B------:R-:W-:-:S03]  /*a170*/  ISETP.GE.U32.AND P4, PT, R42, 0x7f000001, PT ;  /* 0x7f0000012a00780c */ /* 0x000fc60003f86070 */
[----:B------:R-:W-:Y:S01]  /*a180*/  IADD3 R21, PT, PT, R31, R21, RZ ;  /* 0x000000151f157210 */ /* 0x000fe20007ffe0ff */
[----:B------:R-:W-:Y:S01]  /*a190*/  ISETP.GE.U32.AND P3, PT, R33, 0x7f000001, PT ;  /* 0x7f0000012100780c */ /* 0x000fe20003f66070 */
[----:B------:R-:W-:-:S03]  /*a1a0*/  ISETP.GE.U32.AND P0, PT, R34, 0x7f000001, PT ;  /* 0x7f0000012200780c */ /* 0x000fc60003f06070 */
[----:B------:R-:W-:-:S05]  /*a1b0*/  ISETP.GE.U32.AND P1, PT, R21, 0x7f000001, PT ;  /* 0x7f0000011500780c */ /* 0x000fca0003f26070 */
[----:B------:R-:W-:-:S04]  /*a1c0*/  @P4 IADD3 R42, PT, PT, R42, -0x7f000001, RZ ;  /* 0x80ffffff2a2a4810 */ /* 0x000fc80007ffe0ff */
[----:B------:R-:W-:Y:S02]  /*a1d0*/  @P3 IADD3 R33, PT, PT, R33, -0x7f000001, RZ ;  /* 0x80ffffff21213810 */ /* 0x000fe40007ffe0ff */
[----:B------:R-:W-:Y:S02]  /*a1e0*/  @P0 IADD3 R34, PT, PT, R34, -0x7f000001, RZ ;  /* 0x80ffffff22220810 */ /* 0x000fe40007ffe0ff */
[----:B------:R-:W-:Y:S02]  /*a1f0*/  @P1 IADD3 R21, PT, PT, R21, -0x7f000001, RZ ;  /* 0x80ffffff15151810 */ /* 0x000fe40007ffe0ff */
[----:B------:R-:W-:Y:S02]  /*a200*/  IADD3 R30, PT, PT, R33, R42, RZ ;  /* 0x0000002a211e7210 */ /* 0x000fe40007ffe0ff */
[----:B------:R-:W-:Y:S01]  /*a210*/  IADD3 R33, PT, PT, R37, R33, RZ ;  /* 0x0000002125217210 */ /* 0x000fe20007ffe0ff */
[----:B------:R0:W-:Y:S01]  /*a220*/  STL [R1+0x4a8], R62 ;  /* 0x0004a83e01007387 */ /* 0x0001e20000100800 */
[----:B------:R-:W-:-:S03]  /*a230*/  IADD3 R21, PT, PT, R34, R21, RZ ;  /* 0x0000001522157210 */ /* 0x000fc60007ffe0ff */
[----:B------:R-:W-:Y:S01]  /*a240*/  ISETP.GE.U32.AND P0, PT, R33, 0x7f000001, PT ;  /* 0x7f0000012100780c */ /* 0x000fe20003f06070 */
[----:B------:R1:W-:Y:S01]  /*a250*/  STL [R1+0x4a4], R61 ;  /* 0x0004a43d01007387 */ /* 0x0003e20000100800 */
[----:B------:R-:W-:-:S03]  /*a260*/  ISETP.GE.U32.AND P1, PT, R21, 0x7f000001, PT ;  /* 0x7f0000011500780c */ /* 0x000fc60003f26070 */
[----:B------:R4:W-:Y:S04]  /*a270*/  STL [R1+0x4a0], R60 ;  /* 0x0004a03c01007387 */ /* 0x0009e80000100800 */
[----:B0-----:R-:W3:Y:S04]  /*a280*/  LDL.LU R62, [R1+0x26c] ;  /* 0x00026c00013e7983 */ /* 0x001ee80000300800 */
[----:B------:R-:W-:Y:S01]  /*a290*/  @P0 IADD3 R33, PT, PT, R33, -0x7f000001, RZ ;  /* 0x80ffffff21210810 */ /* 0x000fe20007ffe0ff */
[----:B-1----:R-:W3:Y:S01]  /*a2a0*/  LDL.LU R61, [R1+0x25c] ;  /* 0x00025c00013d7983 */ /* 0x002ee20000300800 */
[----:B------:R-:W-:-:S03]  /*a2b0*/  @P1 IADD3 R21, PT, PT, R21, -0x7f000001, RZ ;  /* 0x80ffffff15151810 */ /* 0x000fc60007ffe0ff */
[----:B----4-:R-:W4:Y:S01]  /*a2c0*/  LDL.LU R60, [R1+0x258] ;  /* 0x00025800013c7983 */ /* 0x010f220000300800 */
[----:B------:R-:W-:-:S03]  /*a2d0*/  IADD3 R21, PT, PT, R33, R21, RZ ;  /* 0x0000001521157210 */ /* 0x000fc60007ffe0ff */
[----:B------:R0:W-:Y:S02]  /*a2e0*/  STL [R1+0x474], R58 ;  /* 0x0004743a01007387 */ /* 0x0001e40000100800 */
[C---:B------:R-:W-:Y:S02]  /*a2f0*/  ISETP.GE.U32.AND P0, PT, R21.reuse, 0x7f000001, PT ;  /* 0x7f0000011500780c */ /* 0x040fe40003f06070 */
[----:B------:R1:W-:Y:S04]  /*a300*/  STL [R1+0x470], R57 ;  /* 0x0004703901007387 */ /* 0x0003e80000100800 */
[----:B------:R1:W-:Y:S04]  /*a310*/  STL [R1+0x46c], R56 ;  /* 0x00046c3801007387 */ /* 0x0003e80000100800 */
[----:B0-----:R-:W4:Y:S03]  /*a320*/  LDL.LU R58, [R1+0x264] ;  /* 0x00026400013a7983 */ /* 0x001f260000300800 */
[----:B------:R-:W-:Y:S01]  /*a330*/  @P0 IADD3 R21, PT, PT, R21, -0x7f000001, RZ ;  /* 0x80ffffff15150810 */ /* 0x000fe20007ffe0ff */
[----:B-1----:R-:W4:Y:S03]  /*a340*/  LDL.LU R57, [R1+0x274] ;  /* 0x0002740001397983 */ /* 0x002f260000300800 */
[----:B------:R-:W-:Y:S01]  /*a350*/  IADD3 R15, PT, PT, R15, R21, RZ ;  /* 0x000000150f0f7210 */ /* 0x000fe20007ffe0ff */
[----:B------:R-:W4:Y:S04]  /*a360*/  LDL.LU R56, [R1+0x270] ;  /* 0x0002700001387983 */ /* 0x000f280000300800 */
[----:B------:R-:W-:Y:S01]  /*a370*/  ISETP.GE.U32.AND P0, PT, R15, 0x7f000001, PT ;  /* 0x7f0000010f00780c */ /* 0x000fe20003f06070 */
[----:B------:R-:W4:-:S12]  /*a380*/  LDG.E R42, desc[UR10][R44.64+0x80] ;  /* 0x0000800a2c2a7981 */ /* 0x000f18000c1e1900 */
[----:B------:R-:W-:-:S05]  /*a390*/  @P0 IADD3 R15, PT, PT, R15, -0x7f000001, RZ ;  /* 0x80ffffff0f0f0810 */ /* 0x000fca0007ffe0ff */
[----:B------:R-:W-:Y:S01]  /*a3a0*/  ISETP.GE.U32.AND P0, PT, R15, R63, PT ;  /* 0x0000003f0f00720c */ /* 0x000fe20003f06070 */
[----:B------:R-:W-:Y:S02]  /*a3b0*/  IADD3 R35, PT, PT, -R63, R15, RZ ;  /* 0x0000000f3f237210 */ /* 0x000fe40007ffe1ff */
[-C--:B------:R-:W-:Y:S02]  /*a3c0*/  IADD3 R28, PT, PT, R31, R21.reuse, RZ ;  /* 0x000000151f1c7210 */ /* 0x080fe40007ffe0ff */
[-C--:B------:R-:W-:Y:S02]  /*a3d0*/  IADD3 R24, PT, PT, R34, R21.reuse, RZ ;  /* 0x0000001522187210 */ /* 0x080fe40007ffe0ff */
[----:B------:R-:W-:Y:S01]  /*a3e0*/  IADD3 R15, PT, PT, R33, R21, RZ ;  /* 0x00000015210f7210 */ /* 0x000fe20007ffe0ff */
[----:B------:R-:W4:Y:S05]  /*a3f0*/  LDL R34, [R1+0x114] ;  /* 0x0001140001227983 */ /* 0x000f2a0000100800 */
[----:B------:R-:W-:-:S05]  /*a400*/  @!P0 IADD3 R35, PT, PT, R35, 0x7f000001, RZ ;  /* 0x7f00000123238810 */ /* 0x000fca0007ffe0ff */
[----:B--2---:R-:W-:-:S04]  /*a410*/  IMAD.WIDE.U32 R20, R20, R35, RZ ;  /* 0x0000002314147225 */ /* 0x004fc800078e00ff */
[----:B------:R-:W-:-:S04]  /*a420*/  IMAD R31, R20, 0x7effffff, RZ ;  /* 0x7effffff141f7824 */ /* 0x000fc800078e02ff */
[----:B------:R-:W-:-:S04]  /*a430*/  IMAD.HI.U32 R31, R31, 0x7f000001, R20 ;  /* 0x7f0000011f1f7827 */ /* 0x000fc800078e0014 */
[----:B---3--:R-:W-:Y:S02]  /*a440*/  IMAD.WIDE.U32 R20, R36, R35, RZ ;  /* 0x0000002324147225 */ /* 0x008fe400078e00ff */
[----:B------:R-:W2:Y:S02]  /*a450*/  LDL R36, [R1+0x110] ;  /* 0x0001100001247983 */ /* 0x000ea40000100800 */
[----:B------:R-:W-:-:S04]  /*a460*/  IMAD R33, R20, 0x7effffff, RZ ;  /* 0x7effffff14217824 */ /* 0x000fc800078e02ff */
[----:B------:R-:W-:Y:S02]  /*a470*/  IMAD.HI.U32 R20, R33, 0x7f000001, R20 ;  /* 0x7f00000121147827 */ /* 0x000fe400078e0014 */
[----:B------:R-:W3:Y:S04]  /*a480*/  LD.E R21, desc[UR10][R18.64+0x28] ;  /* 0x0000280a12157980 */ /* 0x000ee8000c101900 */
[----:B------:R3:W2:Y:S01]  /*a490*/  LD.E R33, desc[UR10][R18.64+0x2c] ;  /* 0x00002c0a12217980 */ /* 0x0006a2000c101900 */
[----:B------:R-:W-:-:S13]  /*a4a0*/  ISETP.GE.U32.AND P0, PT, R31, 0x7f000001, PT ;  /* 0x7f0000011f00780c */ /* 0x000fda0003f06070 */
[----:B------:R-:W-:Y:S01]  /*a4b0*/  @P0 IADD3 R31, PT, PT, R31, -0x7f000001, RZ ;  /* 0x80ffffff1f1f0810 */ /* 0x000fe20007ffe0ff */
[----:B------:R-:W-:Y:S01]  /*a4c0*/  ISETP.GE.U32.AND P0, PT, R20, 0x7f000001, PT ;  /* 0x7f0000011400780c */ /* 0x000fe20003f06070 */
[----:B---3--:R-:W-:-:S04]  /*a4d0*/  IMAD.WIDE.U32 R18, R21, R35, RZ ;  /* 0x0000002315127225 */ /* 0x008fc800078e00ff */
[----:B------:R-:W-:Y:S01]  /*a4e0*/  IMAD R21, R18, 0x7effffff, RZ ;  /* 0x7effffff12157824 */ /* 0x000fe200078e02ff */
[----:B--2---:R-:W-:Y:S02]  /*a4f0*/  IADD3 R31, PT, PT, R31, R36, RZ ;  /* 0x000000241f1f7210 */ /* 0x004fe40007ffe0ff */
[----:B------:R-:W2:Y:S01]  /*a500*/  LDL R36, [R1+0x11c] ;  /* 0x00011c0001247983 */ /* 0x000ea20000100800 */
[----:B------:R-:W-:-:S04]  /*a510*/  IMAD.HI.U32 R21, R21, 0x7f000001, R18 ;  /* 0x7f00000115157827 */ /* 0x000fc800078e0012 */
[----:B------:R-:W-:Y:S02]  /*a520*/  IMAD.WIDE.U32 R18, R33, R35, RZ ;  /* 0x0000002321127225 */ /* 0x000fe400078e00ff */
[----:B------:R-:W3:Y:S02]  /*a530*/  LDL R35, [R1+0x118] ;  /* 0x0001180001237983 */ /* 0x000ee40000100800 */
[----:B------:R-:W-:-:S04]  /*a540*/  IMAD R33, R18, 0x7effffff, RZ ;  /* 0x7effffff12217824 */ /* 0x000fc800078e02ff */
[----:B------:R-:W-:Y:S02]  /*a550*/  IMAD.HI.U32 R33, R33, 0x7f000001, R18 ;  /* 0x7f00000121217827 */ /* 0x000fe400078e0012 */
[----:B------:R-:W3:Y:S01]  /*a560*/  LDL.64 R18, [R1+0x100] ;  /* 0x0001000001127983 */ /* 0x000ee20000100a00 */
[----:B------:R-:W-:Y:S01]  /*a570*/  @P0 IADD3 R20, PT, PT, R20, -0x7f000001, RZ ;  /* 0x80ffffff14140810 */ /* 0x000fe20007ffe0ff */
[----:B------:R-:W-:-:S13]  /*a580*/  ISETP.GE.U32.AND P0, PT, R21, 0x7f000001, PT ;  /* 0x7f0000011500780c */ /* 0x000fda0003f06070 */
[----:B------:R-:W-:Y:S01]  /*a590*/  @P0 IADD3 R21, PT, PT, R21, -0x7f000001, RZ ;  /* 0x80ffffff15150810 */ /* 0x000fe20007ffe0ff */
[----:B------:R-:W-:Y:S01]  /*a5a0*/  ISETP.GE.U32.AND P0, PT, R33, 0x7f000001, PT ;  /* 0x7f0000012100780c */ /* 0x000fe20003f06070 */
[----:B----4-:R-:W-:-:S12]  /*a5b0*/  IADD3 R20, PT, PT, R20, R34, RZ ;  /* 0x0000002214147210 */ /* 0x010fd80007ffe0ff */
[----:B------:R-:W-:Y:S01]  /*a5c0*/  @P0 IADD3 R33, PT, PT, R33, -0x7f000001, RZ ;  /* 0x80ffffff21210810 */ /* 0x000fe20007ffe0ff */
[C---:B------:R-:W-:Y:S01]  /*a5d0*/  ISETP.GE.U32.AND P0, PT, R31.reuse, 0x7f000001, PT ;  /* 0x7f0000011f00780c */ /* 0x040fe20003f06070 */
[----:B------:R-:W-:Y:S01]  /*a5e0*/  ISETP.GE.U32.AND P1, PT, R20, 0x7f000001, PT ;  /* 0x7f0000011400780c */ /* 0x000fe20003f26070 */
[----:B------:R0:W-:Y:S04]  /*a5f0*/  STL [R1+0x110], R31 ;  /* 0x0001101f01007387 */ /* 0x0001e80000100800 */
[----:B------:R1:W-:Y:S07]  /*a600*/  STL [R1+0x114], R20 ;  /* 0x0001141401007387 */ /* 0x0003ee0000100800 */
[----:B0-----:R-:W-:-:S02]  /*a610*/  @P0 IADD3 R31, PT, PT, R31, -0x7f000001, RZ ;  /* 0x80ffffff1f1f0810 */ /* 0x001fc40007ffe0ff */
[----:B-1----:R-:W-:-:S03]  /*a620*/  @P1 IADD3 R20, PT, PT, R20, -0x7f000001, RZ ;  /* 0x80ffffff14141810 */ /* 0x002fc60007ffe0ff */
[----:B------:R-:W-:Y:S04]  /*a630*/  STL [R1+0x110], R31 ;  /* 0x0001101f01007387 */ /* 0x000fe80000100800 */
[----:B------:R-:W-:Y:S01]  /*a640*/  STL [R1+0x114], R20 ;  /* 0x0001141401007387 */ /* 0x000fe20000100800 */
[----:B------:R-:W-:-:S13]  /*a650*/  ISETP.GE.U32.AND P0, PT, R17, 0x7f000001, PT ;  /* 0x7f0000011100780c */ /* 0x000fda0003f06070 */
[----:B------:R-:W-:Y:S01]  /*a660*/  @P0 IADD3 R17, PT, PT, R17, -0x7f000001, RZ ;  /* 0x80ffffff11110810 */ /* 0x000fe20007ffe0ff */
[----:B------:R-:W-:Y:S01]  /*a670*/  ISETP.GE.U32.AND P0, PT, R25, 0x7f000001, PT ;  /* 0x7f0000011900780c */ /* 0x000fe20003f06070 */
[----:B--2---:R-:W-:Y:S02]  /*a680*/  IADD3 R33, PT, PT, R33, R36, RZ ;  /* 0x0000002421217210 */ /* 0x004fe40007ffe0ff */
[----:B---3--:R-:W-:-:S03]  /*a690*/  IADD3 R21, PT, PT, R21, R35, RZ ;  /* 0x0000002315157210 */ /* 0x008fc60007ffe0ff */
[----:B------:R-:W-:Y:S02]  /*a6a0*/  ISETP.GE.U32.AND P3, PT, R33, 0x7f000001, PT ;  /* 0x7f0000012100780c */ /* 0x000fe40003f66070 */
[C---:B------:R-:W-:Y:S01]  /*a6b0*/  ISETP.GE.U32.AND P2, PT, R21.reuse, 0x7f000001, PT ;  /* 0x7f0000011500780c */ /* 0x040fe20003f46070 */
[----:B------:R0:W-:Y:S04]  /*a6c0*/  STL [R1+0x118], R21 ;  /* 0x0001181501007387 */ /* 0x0001e80000100800 */
[----:B------:R1:W-:Y:S08]  /*a6d0*/  STL [R1+0x11c], R33 ;  /* 0x00011c2101007387 */ /* 0x0003f00000100800 */
[----:B0-----:R-:W-:-:S02]  /*a6e0*/  @P2 IADD3 R21, PT, PT, R21, -0x7f000001, RZ ;  /* 0x80ffffff15152810 */ /* 0x001fc40007ffe0ff */
[----:B-1----:R-:W-:-:S03]  /*a6f0*/  @P3 IADD3 R33, PT, PT, R33, -0x7f000001, RZ ;  /* 0x80ffffff21213810 */ /* 0x002fc60007ffe0ff */
[----:B------:R-:W-:Y:S04]  /*a700*/  STL [R1+0x118], R21 ;  /* 0x0001181501007387 */ /* 0x000fe80000100800 */
[----:B------:R0:W-:Y:S04]  /*a710*/  STL [R1+0x11c], R33 ;  /* 0x00011c2101007387 */ /* 0x0001e80000100800 */
[----:B------:R-:W2:Y:S04]  /*a720*/  LD.E R20, desc[UR10][R18.64+0x30] ;  /* 0x0000300a12147980 */ /* 0x000ea8000c101900 */
[----:B------:R-:W3:Y:S04]  /*a730*/  LD.E R37, desc[UR10][R18.64+0x34] ;  /* 0x0000340a12257980 */ /* 0x000ee8000c101900 */
[----:B------:R-:W4:Y:S04]  /*a740*/  LD.E R35, desc[UR10][R18.64+0x38] ;  /* 0x0000380a12237980 */ /* 0x000f28000c101900 */
[----:B0-----:R-:W3:Y:S04]  /*a750*/  LDL R33, [R1+0x110] ;  /* 0x0001100001217983 */ /* 0x001ee80000100800 */
[----:B------:R3:W4:Y:S01]  /*a760*/  LD.E R36, desc[UR10][R18.64+0x3c] ;  /* 0x00003c0a12247980 */ /* 0x000722000c101900 */
[----:B------:R-:W-:-:S05]  /*a770*/  IADD3 R21, PT, PT, R17, UR6, RZ ;  /* 0x0000000611157c10 */ /* 0x000fca000fffe0ff */
[----:B------:R-:W-:Y:S01]  /*a780*/  ISETP.GE.U32.AND P1, PT, R21, 0x7f000001, PT ;  /* 0x7f0000011500780c */ /* 0x000fe20003f26070 */
[----:B------:R-:W-:Y:S01]  /*a790*/  @P0 IADD3 R25, PT, PT, R25, -0x7f000001, RZ ;  /* 0x80ffffff19190810 */ /* 0x000fe20007ffe0ff */
[----:B------:R-:W-:-:S11]  /*a7a0*/  ISETP.GE.U32.AND P0, PT, R32, 0x7f000001, PT ;  /* 0x7f0000012000780c */ /* 0x000fd60003f06070 */
[----:B------:R-:W-:-:S04]  /*a7b0*/  @P1 IADD3 R21, PT, PT, R21, -0x7f000001, RZ ;  /* 0x80ffffff15151810 */ /* 0x000fc80007ffe0ff */
[----:B------:R-:W-:-:S05]  /*a7c0*/  IADD3 R21, PT, PT, R25, R21, RZ ;  /* 0x0000001519157210 */ /* 0x000fca0007ffe0ff */
[----:B------:R-:W-:Y:S01]  /*a7d0*/  ISETP.GE.U32.AND P1, PT, R21, 0x7f000001, PT ;  /* 0x7f0000011500780c */ /* 0x000fe20003f26070 */
[----:B------:R-:W-:Y:S01]  /*a7e0*/  @P0 IADD3 R32, PT, PT, R32, -0x7f000001, RZ ;  /* 0x80ffffff20200810 */ /* 0x000fe20007ffe0ff */
[----:B------:R-:W-:-:S11]  /*a7f0*/  ISETP.GE.U32.AND P0, PT, R30, 0x7f000001, PT ;  /* 0x7f0000011e00780c */ /* 0x000fd60003f06070 */
[----:B------:R-:W-:-:S04]  /*a800*/  @P1 IADD3 R21, PT, PT, R21, -0x7f000001, RZ ;  /* 0x80ffffff15151810 */ /* 0x000fc80007ffe0ff */
[----:B------:R-:W-:-:S05]  /*a810*/  IADD3 R21, PT, PT, R32, R21, RZ ;  /* 0x0000001520157210 */ /* 0x000fca0007ffe0ff */
[----:B------:R-:W-:Y:S01]  /*a820*/  ISETP.GE.U32.AND P1, PT, R21, 0x7f000001, PT ;  /* 0x7f0000011500780c */ /* 0x000fe20003f26070 */
[----:B------:R-:W-:-:S12]  /*a830*/  @P0 IADD3 R30, PT, PT, R30, -0x7f000001, RZ ;  /* 0x80ffffff1e1e0810 */ /* 0x000fd80007ffe0ff */
        /* <DEDUP_REMOVED lines=8> */
[----:B------:R-:W-:-:S12]  /*a8c0*/  IADD3 R31, PT, PT, -R62, R17, RZ ;  /* 0x000000113e1f7210 */ /* 0x000fd80007ffe1ff */
[----:B------:R-:W-:-:S05]  /*a8d0*/  @!P0 IADD3 R31, PT, PT, R31, 0x7f000001, RZ ;  /* 0x7f0000011f1f8810 */ /* 0x000fca0007ffe0ff */
[----:B--2---:R-:W-:-:S04]  /*a8e0*/  IMAD.WIDE.U32 R20, R20, R31, RZ ;  /* 0x0000001f14147225 */ /* 0x004fc800078e00ff */
[----:B------:R-:W-:-:S04]  /*a8f0*/  IMAD R17, R20, 0x7effffff, RZ ;  /* 0x7effffff14117824 */ /* 0x000fc800078e02ff */
[----:B------:R-:W-:-:S05]  /*a900*/  IMAD.HI.U32 R21, R17, 0x7f000001, R20 ;  /* 0x7f00000111157827 */ /* 0x000fca00078e0014 */
[----:B------:R-:W-:Y:S01]  /*a910*/  ISETP.GE.U32.AND P0, PT, R21, 0x7f000001, PT ;  /* 0x7f0000011500780c */ /* 0x000fe20003f06070 */
[----:B---3--:R-:W-:Y:S01]  /*a920*/  IMAD.WIDE.U32 R18, R37, R31, RZ ;  /* 0x0000001f25127225 */ /* 0x008fe200078e00ff */
[----:B------:R-:W-:-:S03]  /*a930*/  IADD3 R17, PT, PT, R30, R34, RZ ;  /* 0x000000221e117210 */ /* 0x000fc60007ffe0ff */
[----:B------:R-:W-:Y:S01]  /*a940*/  IMAD R30, R18, 0x7effffff, RZ ;  /* 0x7effffff121e7824 */ /* 0x000fe200078e02ff */
[-C--:B------:R-:W-:Y:S02]  /*a950*/  IADD3 R20, PT, PT, R25, R34.reuse, RZ ;  /* 0x0000002219147210 */ /* 0x080fe40007ffe0ff */
[----:B------:R-:W-:Y:S01]  /*a960*/  IADD3 R25, PT, PT, R32, R34, RZ ;  /* 0x0000002220197210 */ /* 0x000fe20007ffe0ff */
[----:B------:R-:W-:Y:S01]  /*a970*/  IMAD.HI.U32 R30, R30, 0x7f000001, R18 ;  /* 0x7f0000011e1e7827 */ /* 0x000fe200078e0012 */
[----:B------:R-:W2:Y:S03]  /*a980*/  LDL R34, [R1+0x118] ;  /* 0x0001180001227983 */ /* 0x000ea60000100800 */
[----:B------:R-:W-:Y:S01]  /*a990*/  @P0 IADD3 R21, PT, PT, R21, -0x7f000001, RZ ;  /* 0x80ffffff15150810 */ /* 0x000fe20007ffe0ff */
[----:B----4-:R-:W-:Y:S02]  /*a9a0*/  IMAD.WIDE.U32 R18, R35, R31, RZ ;  /* 0x0000001f23127225 */ /* 0x010fe400078e00ff */
[----:B------:R-:W3:Y:S01]  /*a9b0*/  LDL R35, [R1+0x114] ;  /* 0x0001140001237983 */ /* 0x000ee20000100800 */
[----:B------:R-:W-:-:S03]  /*a9c0*/  IADD3 R21, PT, PT, R21, R33, RZ ;  /* 0x0000002115157210 */ /* 0x000fc60007ffe0ff */
[----:B------:R-:W4:Y:S01]  /*a9d0*/  LDL R33, [R1+0x11c] ;  /* 0x00011c0001217983 */ /* 0x000f220000100800 */
[----:B------:R-:W-:-:S04]  /*a9e0*/  IMAD R32, R18, 0x7effffff, RZ ;  /* 0x7effffff12207824 */ /* 0x000fc800078e02ff */
[----:B------:R-:W-:-:S04]  /*a9f0*/  IMAD.HI.U32 R32, R32, 0x7f000001, R18 ;  /* 0x7f00000120207827 */ /* 0x000fc800078e0012 */
[----:B------:R-:W-:-:S04]  /*aa00*/  IMAD.WIDE.U32 R18, R36, R31, RZ ;  /* 0x0000001f24127225 */ /* 0x000fc800078e00ff */
[----:B------:R-:W-:-:S04]  /*aa10*/  IMAD R31, R18, 0x7effffff, RZ ;  /* 0x7effffff121f7824 */ /* 0x000fc800078e02ff */
[----:B------:R-:W-:Y:S02]  /*aa20*/  IMAD.HI.U32 R31, R31, 0x7f000001, R18 ;  /* 0x7f0000011f1f7827 */ /* 0x000fe400078e0012 */
[----:B------:R-:W4:Y:S01]  /*aa30*/  LDL.64 R18, [R1+0x100] ;  /* 0x0001000001127983 */ /* 0x000f220000100a00 */
[----:B------:R-:W-:-:S13]  /*aa40*/  ISETP.GE.U32.AND P0, PT, R30, 0x7f000001, PT ;  /* 0x7f0000011e00780c */ /* 0x000fda0003f06070 */
[----:B------:R-:W-:Y:S01]  /*aa50*/  @P0 IADD3 R30, PT, PT, R30, -0x7f000001, RZ ;  /* 0x80ffffff1e1e0810 */ /* 0x000fe20007ffe0ff */
[----:B------:R-:W-:-:S13]  /*aa60*/  ISETP.GE.U32.AND P0, PT, R32, 0x7f000001, PT ;  /* 0x7f0000012000780c */ /* 0x000fda0003f06070 */
[----:B------:R-:W-:Y:S01]  /*aa70*/  @P0 IADD3 R32, PT, PT, R32, -0x7f000001, RZ ;  /* 0x80ffffff20200810 */ /* 0x000fe20007ffe0ff */
[----:B------:R-:W-:Y:S01]  /*aa80*/  ISETP.GE.U32.AND P0, PT, R31, 0x7f000001, PT ;  /* 0x7f0000011f00780c */ /* 0x000fe20003f06070 */
[----:B------:R-:W-:-:S12]  /*aa90*/  ISETP.GE.U32.AND P1, PT, R21, 0x7f000001, PT ;  /* 0x7f0000011500780c */ /* 0x000fd80003f26070 */
[----:B------:R-:W-:Y:S01]  /*aaa0*/  @P0 IADD3 R31, PT, PT, R31, -0x7f000001, RZ ;  /* 0x80ffffff1f1f0810 */ /* 0x000fe20007ffe0ff */
[----:B------:R0:W-:Y:S02]  /*aab0*/  STL [R1+0x110], R21 ;  /* 0x0001101501007387 */ /* 0x0001e40000100800 */
[----:B0-----:R-:W-:-:S05]  /*aac0*/  @P1 IADD3 R21, PT, PT, R21, -0x7f000001, RZ ;  /* 0x80ffffff15151810 */ /* 0x001fca0007ffe0ff */
[----:B------:R0:W-:Y:S04]  /*aad0*/  STL [R1+0x110], R21 ;  /* 0x0001101501007387 */ /* 0x0001e80000100800 */
[----:B0-----:R-:W4:Y:S01]  /*aae0*/  LDL R21, [R1+0x110] ;  /* 0x0001100001157983 */ /* 0x001f220000100800 */
[----:B--2---:R-:W-:Y:S02]  /*aaf0*/  IADD3 R32, PT, PT, R32, R34, RZ ;  /* 0x0000002220207210 */ /* 0x004fe40007ffe0ff */
[----:B---3--:R-:W-:Y:S02]  /*ab00*/  IADD3 R30, PT, PT, R30, R35, RZ ;  /* 0x000000231e1e7210 */ /* 0x008fe40007ffe0ff */
[----:B----4-:R-:W-:-:S03]  /*ab10*/  IADD3 R31, PT, PT, R31, R33, RZ ;  /* 0x000000211f1f7210 */ /* 0x010fc60007ffe0ff */
[----:B------:R-:W-:Y:S01]  /*ab20*/  ISETP.GE.U32.AND P0, PT, R30, 0x7f000001, PT ;  /* 0x7f0000011e00780c */ /* 0x000fe20003f06070 */
[----:B------:R-:W-:Y:S01]  /*ab30*/  ISETP.GE.U32.AND P2, PT, R32, 0x7f000001, PT ;  /* 0x7f0000012000780c */ /* 0x000fe20003f46070 */
[----:B------:R-:W-:Y:S01]  /*ab40*/  ISETP.GE.U32.AND P3, PT, R31, 0x7f000001, PT ;  /* 0x7f0000011f00780c */ /* 0x000fe20003f66070 */
[----:B------:R0:W-:Y:S04]  /*ab50*/  STL [R1+0x114], R30 ;  /* 0x0001141e01007387 */ /* 0x0001e80000100800 */
[----:B------:R1:W-:Y:S04]  /*ab60*/  STL [R1+0x118], R32 ;  /* 0x0001182001007387 */ /* 0x0003e80000100800 */
[----:B------:R2:W-:Y:S02]  /*ab70*/  STL [R1+0x11c], R31 ;  /* 0x00011c1f01007387 */ /* 0x0005e40000100800 */
[----:B0-----:R-:W-:-:S02]  /*ab80*/  @P0 IADD3 R30, PT, PT, R30, -0x7f000001, RZ ;  /* 0x80ffffff1e1e0810 */ /* 0x001fc40007ffe0ff */
[----:B-1----:R-:W-:Y:S02]  /*ab90*/  @P2 IADD3 R32, PT, PT, R32, -0x7f000001, RZ ;  /* 0x80ffffff20202810 */ /* 0x002fe40007ffe0ff */
[----:B--2---:R-:W-:Y:S01]  /*aba0*/  @P3 IADD3 R31, PT, PT, R31, -0x7f000001, RZ ;  /* 0x80ffffff1f1f3810 */ /* 0x004fe20007ffe0ff */
[----:B------:R-:W-:Y:S04]  /*abb0*/  STL [R1+0x114], R30 ;  /* 0x0001141e01007387 */ /* 0x000fe80000100800 */
[----:B------:R0:W-:Y:S04]  /*abc0*/  STL [R1+0x118], R32 ;  /* 0x0001182001007387 */ /* 0x0001e80000100800 */
[----:B------:R1:W-:Y:S04]  /*abd0*/  STL [R1+0x11c], R31 ;  /* 0x00011c1f01007387 */ /* 0x0003e80000100800 */
[----:B------:R-:W2:Y:S04]  /*abe0*/  LD.E R33, desc[UR10][R18.64+0x44] ;  /* 0x0000440a12217980 */ /* 0x000ea8000c101900 */
[----:B0-----:R-:W3:Y:S04]  /*abf0*/  LD.E R32, desc[UR10][R18.64+0x40] ;  /* 0x0000400a12207980 */ /* 0x001ee8000c101900 */
[----:B-1----:R-:W4:Y:S04]  /*ac00*/  LD.E R31, desc[UR10][R18.64+0x48] ;  /* 0x0000480a121f7980 */ /* 0x002f28000c101900 */
[----:B------:R3:W2:Y:S01]  /*ac10*/  LD.E R30, desc[UR10][R18.64+0x4c] ;  /* 0x00004c0a121e7980 */ /* 0x0006a2000c101900 */
[----:B------:R-:W-:-:S03]  /*ac20*/  ISETP.GE.U32.AND P0, PT, R29, 0x7f000001, PT ;  /* 0x7f0000011d00780c */ /* 0x000fc60003f06070 */
[----:B------:R-:W2:Y:S04]  /*ac30*/  LDL R34, [R1+0x114] ;  /* 0x0001140001227983 */ /* 0x000ea80000100800 */
[----:B------:R-:W4:Y:S06]  /*ac40*/  LDL R35, [R1+0x11c] ;  /* 0x00011c0001237983 */ /* 0x000f2c0000100800 */
[----:B------:R-:W-:-:S05]  /*ac50*/  @P0 IADD3 R29, PT, PT, R29, -0x7f000001, RZ ;  /* 0x80ffffff1d1d0810 */ /* 0x000fca0007ffe0ff */
[----:B------:R-:W-:Y:S01]  /*ac60*/  ISETP.GE.U32.AND P0, PT, R29, R61, PT ;  /* 0x0000003d1d00720c */ /* 0x000fe20003f06070 */
[----:B------:R-:W-:-:S12]  /*ac70*/  IADD3 R29, PT, PT, -R61, R29, RZ ;  /* 0x0000001d3d1d7210 */ /* 0x000fd80007ffe1ff */
[----:B------:R-:W-:-:S05]  /*ac80*/  @!P0 IADD3 R29, PT, PT, R29, 0x7f000001, RZ ;  /* 0x7f0000011d1d8810 */ /* 0x000fca0007ffe0ff */
[----:B---3--:R-:W-:-:S04]  /*ac90*/  IMAD.WIDE.U32 R18, R32, R29, RZ ;  /* 0x0000001d20127225 */ /* 0x008fc800078e00ff */
[----:B------:R-:W-:-:S04]  /*aca0*/  IMAD R32, R18, 0x7effffff, RZ ;  /* 0x7effffff12207824 */ /* 0x000fc800078e02ff */
[----:B------:R-:W-:-:S04]  /*acb0*/  IMAD.HI.U32 R32, R32, 0x7f000001, R18 ;  /* 0x7f00000120207827 */ /* 0x000fc800078e0012 */
[----:B--2---:R-:W-:-:S04]  /*acc0*/  IMAD.WIDE.U32 R18, R33, R29, RZ ;  /* 0x0000001d21127225 */ /* 0x004fc800078e00ff */
[----:B------:R-:W-:-:S04]  /*acd0*/  IMAD R33, R18, 0x7effffff, RZ ;  /* 0x7effffff12217824 */ /* 0x000fc800078e02ff */
[----:B------:R-:W-:-:S04]  /*ace0*/  IMAD.HI.U32 R33, R33, 0x7f000001, R18 ;  /* 0x7f00000121217827 */ /* 0x000fc800078e0012 */
[----:B----4-:R-:W-:-:S04]  /*acf0*/  IMAD.WIDE.U32 R18, R31, R29, RZ ;  /* 0x0000001d1f127225 */ /* 0x010fc800078e00ff */
[----:B------:R-:W-:-:S04]  /*ad00*/  IMAD R31, R18, 0x7effffff, RZ ;  /* 0x7effffff121f7824 */ /* 0x000fc800078e02ff */
[----:B------:R-:W-:-:S04]  /*ad10*/  IMAD.HI.U32 R31, R31, 0x7f000001, R18 ;  /* 0x7f0000011f1f7827 */ /* 0x000fc800078e0012 */
[----:B------:R-:W-:Y:S02]  /*ad20*/  IMAD.WIDE.U32 R18, R30, R29, RZ ;  /* 0x0000001d1e127225 */ /* 0x000fe400078e00ff */
[----:B------:R-:W2:Y:S02]  /*ad30*/  LDL R30, [R1+0x118] ;  /* 0x00011800011e7983 */ /* 0x000ea40000100800 */
[----:B------:R-:W-:-:S04]  /*ad40*/  IMAD R29, R18, 0x7effffff, RZ ;  /* 0x7effffff121d7824 */ /* 0x000fc800078e02ff */
[----:B------:R-:W-:Y:S02]  /*ad50*/  IMAD.HI.U32 R29, R29, 0x7f000001, R18 ;  /* 0x7f0000011d1d7827 */ /* 0x000fe400078e0012 */
[----:B------:R-:W3:Y:S01]  /*ad60*/  LDL.64 R18, [R1+0x100] ;  /* 0x0001000001127983 */ /* 0x000ee20000100a00 */
[----:B------:R-:W-:-:S13]  /*ad70*/  ISETP.GE.U32.AND P0, PT, R32, 0x7f000001, PT ;  /* 0x7f0000012000780c */ /* 0x000fda0003f06070 */
[----:B------:R-:W-:Y:S01]  /*ad80*/  @P0 IADD3 R32, PT, PT, R32, -0x7f000001, RZ ;  /* 0x80ffffff20200810 */ /* 0x000fe20007ffe0ff */
[----:B------:R-:W-:Y:S01]  /*ad90*/  ISETP.GE.U32.AND P0, PT, R33, 0x7f000001, PT ;  /* 0x7f0000012100780c */ /* 0x000fe20003f06070 */
[----:B------:R-:W-:-:S12]  /*ada0*/  ISETP.GE.U32.AND P1, PT, R29, 0x7f000001, PT ;  /* 0x7f0000011d00780c */ /* 0x000fd80003f26070 */
[----:B------:R-:W-:Y:S01]  /*adb0*/  @P0 IADD3 R33, PT, PT, R33, -0x7f000001, RZ ;  /* 0x80ffffff21210810 */ /* 0x000fe20007ffe0ff */
[----:B------:R-:W-:Y:S01]  /*adc0*/  ISETP.GE.U32.AND P0, PT, R31, 0x7f000001, PT ;  /* 0x7f0000011f00780c */ /* 0x000fe20003f06070 */
[----:B------:R-:W-:Y:S02]  /*add0*/  @P1 IADD3 R29, PT, PT, R29, -0x7f000001, RZ ;  /* 0x80ffffff1d1d1810 */ /* 0x000fe40007ffe0ff */
[----:B------:R-:W-:Y:S02]  /*ade0*/  IADD3 R21, PT, PT, R32, R21, RZ ;  /* 0x0000001520157210 */ /* 0x000fe40007ffe0ff */
[----:B------:R-:W-:Y:S02]  /*adf0*/  IADD3 R33, PT, PT, R33, R34, RZ ;  /* 0x0000002221217210 */ /* 0x000fe40007ffe0ff */
[----:B------:R-:W-:-:S06]  /*ae00*/  IADD3 R29, PT, PT, R29, R35, RZ ;  /* 0x000000231d1d7210 */ /* 0x000fcc0007ffe0ff */
[----:B------:R-:W-:Y:S01]  /*ae10*/  @P0 IADD3 R31, PT, PT, R31, -0x7f000001, RZ ;  /* 0x80ffffff1f1f0810 */ /* 0x000fe20007ffe0ff */
        /* <DEDUP_REMOVED lines=8> */
[----:B----4-:R-:W-:Y:S01]  /*aea0*/  @P3 IADD3 R29, PT, PT, R29, -0x7f000001, RZ ;  /* 0x80ffffff1d1d3810 */ /* 0x010fe20007ffe0ff */
[----:B------:R0:W-:Y:S04]  /*aeb0*/  STL [R1+0x110], R21 ;  /* 0x0001101501007387 */ /* 0x0001e80000100800 */
[----:B------:R1:W-:Y:S04]  /*aec0*/  STL [R1+0x114], R33 ;  /* 0x0001142101007387 */ /* 0x0003e80000100800 */
[----:B------:R-:W-:Y:S01]  /*aed0*/  STL [R1+0x11c], R29 ;  /* 0x00011c1d01007387 */ /* 0x000fe20000100800 */
[----:B--2---:R-:W-:Y:S01]  /*aee0*/  IADD3 R30, PT, PT, R31, R30, RZ ;  /* 0x0000001e1f1e7210 */ /* 0x004fe20007ffe0ff */
[----:B------:R-:W-:-:S02]  /*aef0*/  ISETP.GE.U32.AND P0, PT, R27, 0x7f000001, PT ;  /* 0x7f0000011b00780c */ /* 0x000fc40003f06070 */
[----:B0-----:R-:W2:Y:S02]  /*af00*/  LDL R21, [R1+0x110] ;  /* 0x0001100001157983 */ /* 0x001ea40000100800 */
[C---:B------:R-:W-:Y:S02]  /*af10*/  ISETP.GE.U32.AND P2, PT, R30.reuse, 0x7f000001, PT ;  /* 0x7f0000011e00780c */ /* 0x040fe40003f46070 */
[----:B------:R0:W-:Y:S04]  /*af20*/  STL [R1+0x118], R30 ;  /* 0x0001181e01007387 */ /* 0x0001e80000100800 */
[----:B------:R-:W4:Y:S04]  /*af30*/  LDL R34, [R1+0x114] ;  /* 0x0001140001227983 */ /* 0x000f280000100800 */
[----:B-1----:R-:W2:Y:S03]  /*af40*/  LDL R33, [R1+0x11c] ;  /* 0x00011c0001217983 */ /* 0x002ea60000100800 */
[----:B0-----:R-:W-:-:S05]  /*af50*/  @P2 IADD3 R30, PT, PT, R30, -0x7f000001, RZ ;  /* 0x80ffffff1e1e2810 */ /* 0x001fca0007ffe0ff */
[----:B------:R0:W-:Y:S04]  /*af60*/  STL [R1+0x118], R30 ;  /* 0x0001181e01007387 */ /* 0x0001e80000100800 */
[----:B---3--:R-:W3:Y:S04]  /*af70*/  LD.E R31, desc[UR10][R18.64+0x50] ;  /* 0x0000500a121f7980 */ /* 0x008ee8000c101900 */
[----:B------:R-:W2:Y:S04]  /*af80*/  LD.E R32, desc[UR10][R18.64+0x54] ;  /* 0x0000540a12207980 */ /* 0x000ea8000c101900 */
[----:B0-----:R-:W2:Y:S04]  /*af90*/  LD.E R30, desc[UR10][R18.64+0x58] ;  /* 0x0000580a121e7980 */ /* 0x001ea8000c101900 */
[----:B------:R3:W2:Y:S01]  /*afa0*/  LD.E R29, desc[UR10][R18.64+0x5c] ;  /* 0x00005c0a121d7980 */ /* 0x0006a2000c101900 */
        /* <DEDUP_REMOVED lines=10> */
[----:B------:R-:W-:-:S04]  /*b050*/  IMAD.WIDE.U32 R18, R30, R27, RZ ;  /* 0x0000001b1e127225 */ /* 0x000fc800078e00ff */
[----:B------:R-:W-:-:S04]  /*b060*/  IMAD R30, R18, 0x7effffff, RZ ;  /* 0x7effffff121e7824 */ /* 0x000fc800078e02ff */
[----:B------:R-:W-:-:S04]  /*b070*/  IMAD.HI.U32 R30, R30, 0x7f000001, R18 ;  /* 0x7f0000011e1e7827 */ /* 0x000fc800078e0012 */
[----:B------:R-:W-:Y:S02]  /*b080*/  IMAD.WIDE.U32 R18, R29, R27, RZ ;  /* 0x0000001b1d127225 */ /* 0x000fe400078e00ff */
[----:B------:R-:W2:Y:S02]  /*b090*/  LDL R29, [R1+0x118] ;  /* 0x00011800011d7983 */ /* 0x000ea40000100800 */
[----:B------:R-:W-:-:S04]  /*b0a0*/  IMAD R27, R18, 0x7effffff, RZ ;  /* 0x7effffff121b7824 */ /* 0x000fc800078e02ff */
[----:B------:R-:W-:Y:S02]  /*b0b0*/  IMAD.HI.U32 R27, R27, 0x7f000001, R18 ;  /* 0x7f0000011b1b7827 */ /* 0x000fe400078e0012 */
[----:B------:R-:W3:Y:S01]  /*b0c0*/  LDL.64 R18, [R1+0x100] ;  /* 0x0001000001127983 */ /* 0x000ee20000100a00 */
        /* <DEDUP_REMOVED lines=8> */
[----:B------:R-:W-:-:S06]  /*b150*/  IADD3 R27, PT, PT, R27, R33, RZ ;  /* 0x000000211b1b7210 */ /* 0x000fcc0007ffe0ff */
[----:B------:R-:W-:-:S04]  /*b160*/  @P0 IADD3 R32, PT, PT, R32, -0x7f000001, RZ ;  /* 0x80ffffff20200810 */ /* 0x000fc80007ffe0ff */
[----:B----4-:R-:W-:Y:S01]  /*b170*/  IADD3 R32, PT, PT, R32, R34, RZ ;  /* 0x0000002220207210 */ /* 0x010fe20007ffe0ff */
[----:B------:R-:W-:Y:S01]  /*b180*/  ISETP.GE.U32.AND P0, PT, R21, 0x7f000001, PT ;  /* 0x7f0000011500780c */ /* 0x000fe20003f06070 */
[----:B------:R-:W-:-:S03]  /*b190*/  ISETP.GE.U32.AND P3, PT, R27, 0x7f000001, PT ;  /* 0x7f0000011b00780c */ /* 0x000fc60003f66070 */
[----:B------:R-:W-:Y:S01]  /*b1a0*/  ISETP.GE.U32.AND P1, PT, R32, 0x7f000001, PT ;  /* 0x7f0000012000780c */ /* 0x000fe20003f26070 */
[----:B------:R0:W-:Y:S04]  /*b1b0*/  STL [R1+0x110], R21 ;  /* 0x0001101501007387 */ /* 0x0001e80000100800 */
[----:B------:R1:W-:Y:S04]  /*b1c0*/  STL [R1+0x114], R32 ;  /* 0x0001142001007387 */ /* 0x0003e80000100800 */
[----:B------:R4:W-:Y:S01]  /*b1d0*/  STL [R1+0x11c], R27 ;  /* 0x00011c1b01007387 */ /* 0x0009e20000100800 */
[----:B0-----:R-:W-:-:S03]  /*b1e0*/  @P0 IADD3 R21, PT, PT, R21, -0x7f000001, RZ ;  /* 0x80ffffff15150810 */ /* 0x001fc60007ffe0ff */
[----:B-1----:R-:W-:Y:S02]  /*b1f0*/  @P1 IADD3 R32, PT, PT, R32, -0x7f000001, RZ ;  /* 0x80ffffff20201810 */ /* 0x002fe40007ffe0ff */
[----:B----4-:R-:W-:Y:S01]  /*b200*/  @P3 IADD3 R27, PT, PT, R27, -0x7f000001, RZ ;  /* 0x80ffffff1b1b3810 */ /* 0x010fe20007ffe0ff */
[----:B------:R-:W-:Y:S04]  /*b210*/  STL [R1+0x110], R21 ;  /* 0x0001101501007387 */ /* 0x000fe80000100800 */
[----:B------:R0:W-:Y:S04]  /*b220*/  STL [R1+0x114], R32 ;  /* 0x0001142001007387 */ /* 0x0001e80000100800 */
[----:B------:R-:W-:Y:S01]  /*b230*/  STL [R1+0x11c], R27 ;  /* 0x00011c1b01007387 */ /* 0x000fe20000100800 */
[----:B--2---:R-:W-:Y:S01]  /*b240*/  IADD3 R29, PT, PT, R30, R29, RZ ;  /* 0x0000001d1e1d7210 */ /* 0x004fe20007ffe0ff */
[----:B------:R-:W-:-:S02]  /*b250*/  ISETP.GE.U32.AND P0, PT, R28, 0x7f000001, PT ;  /* 0x7f0000011c00780c */ /* 0x000fc40003f06070 */
[----:B0-----:R-:W2:Y:S02]  /*b260*/  LDL R32, [R1+0x114] ;  /* 0x0001140001207983 */ /* 0x001ea40000100800 */
[C---:B------:R-:W-:Y:S02]  /*b270*/  ISETP.GE.U32.AND P2, PT, R29.reuse, 0x7f000001, PT ;  /* 0x7f0000011d00780c */ /* 0x040fe40003f46070 */
[----:B------:R0:W-:Y:S04]  /*b280*/  STL [R1+0x118], R29 ;  /* 0x0001181d01007387 */ /* 0x0001e80000100800 */
[----:B------:R-:W4:Y:S07]  /*b290*/  LDL R34, [R1+0x11c] ;  /* 0x00011c0001227983 */ /* 0x000f2e0000100800 */
[----:B0-----:R-:W-:-:S05]  /*b2a0*/  @P2 IADD3 R29, PT, PT, R29, -0x7f000001, RZ ;  /* 0x80ffffff1d1d2810 */ /* 0x001fca0007ffe0ff */
[----:B------:R0:W-:Y:S04]  /*b2b0*/  STL [R1+0x118], R29 ;  /* 0x0001181d01007387 */ /* 0x0001e80000100800 */
[----:B---3--:R-:W3:Y:S04]  /*b2c0*/  LD.E R21, desc[UR10][R18.64+0x60] ;  /* 0x0000600a12157980 */ /* 0x008ee8000c101900 */
[----:B------:R-:W2:Y:S04]  /*b2d0*/  LD.E R31, desc[UR10][R18.64+0x64] ;  /* 0x0000640a121f7980 */ /* 0x000ea8000c101900 */
[----:B------:R-:W2:Y:S04]  /*b2e0*/  LD.E R30, desc[UR10][R18.64+0x68] ;  /* 0x0000680a121e7980 */ /* 0x000ea8000c101900 */
[----:B------:R3:W2:Y:S01]  /*b2f0*/  LD.E R27, desc[UR10][R18.64+0x6c] ;  /* 0x00006c0a121b7980 */ /* 0x0006a2000c101900 */
[----:B------:R-:W-:-:S03]  /*b300*/  @P0 IADD3 R28, PT, PT, R28, -0x7f000001, RZ ;  /* 0x80ffffff1c1c0810 */ /* 0x000fc60007ffe0ff */
[----:B------:R-:W4:Y:S02]  /*b310*/  LDL R33, [R1+0x118] ;  /* 0x0001180001217983 */ /* 0x000f240000100800 */
[----:B------:R-:W-:Y:S01]  /*b320*/  ISETP.GE.U32.AND P0, PT, R28, R59, PT ;  /* 0x0000003b1c00720c */ /* 0x000fe20003f06070 */
[----:B0-----:R-:W-:-:S12]  /*b330*/  IADD3 R29, PT, PT, -R59, R28, RZ ;  /* 0x0000001c3b1d7210 */ /* 0x001fd80007ffe1ff */
[----:B------:R-:W-:-:S05]  /*b340*/  @!P0 IADD3 R29, PT, PT, R29, 0x7f000001, RZ ;  /* 0x7f0000011d1d8810 */ /* 0x000fca0007ffe0ff */
[----:B---3--:R-:W-:-:S04]  /*b350*/  IMAD.WIDE.U32 R18, R21, R29, RZ ;  /* 0x0000001d15127225 */ /* 0x008fc800078e00ff */
[----:B------:R-:W-:-:S04]  /*b360*/  IMAD R21, R18, 0x7effffff, RZ ;  /* 0x7effffff12157824 */ /* 0x000fc800078e02ff */
[----:B------:R-:W-:-:S04]  /*b370*/  IMAD.HI.U32 R21, R21, 0x7f000001, R18 ;  /* 0x7f00000115157827 */ /* 0x000fc800078e0012 */
[----:B--2---:R-:W-:Y:S02]  /*b380*/  IMAD.WIDE.U32 R18, R31, R29, RZ ;  /* 0x0000001d1f127225 */ /* 0x004fe400078e00ff */
[----:B------:R-:W2:Y:S02]  /*b390*/  LDL R31, [R1+0x110] ;  /* 0x00011000011f7983 */ /* 0x000ea40000100800 */
[----:B------:R-:W-:-:S04]  /*b3a0*/  IMAD R28, R18, 0x7effffff, RZ ;  /* 0x7effffff121c7824 */ /* 0x000fc800078e02ff */
[----:B------:R-:W-:-:S04]  /*b3b0*/  IMAD.HI.U32 R28, R28, 0x7f000001, R18 ;  /* 0x7f0000011c1c7827 */ /* 0x000fc800078e0012 */
[----:B------:R-:W-:-:S04]  /*b3c0*/  IMAD.WIDE.U32 R18, R30, R29, RZ ;  /* 0x0000001d1e127225 */ /* 0x000fc800078e00ff */
[----:B------:R-:W-:-:S04]  /*b3d0*/  IMAD R30, R18, 0x7effffff, RZ ;  /* 0x7effffff121e7824 */ /* 0x000fc800078e02ff */
[----:B------:R-:W-:-:S04]  /*b3e0*/  IMAD.HI.U32 R30, R30, 0x7f000001, R18 ;  /* 0x7f0000011e1e7827 */ /* 0x000fc800078e0012 */
[----:B------:R-:W-:-:S04]  /*b3f0*/  IMAD.WIDE.U32 R18, R27, R29, RZ ;  /* 0x0000001d1b127225 */ /* 0x000fc800078e00ff */
[----:B------:R-:W-:-:S04]  /*b400*/  IMAD R27, R18, 0x7effffff, RZ ;  /* 0x7effffff121b7824 */ /* 0x000fc800078e02ff */
[----:B------:R-:W-:Y:S02]  /*b410*/  IMAD.HI.U32 R27, R27, 0x7f000001, R18 ;  /* 0x7f0000011b1b7827 */ /* 0x000fe400078e0012 */
[----:B------:R-:W3:Y:S01]  /*b420*/  LDL.64 R18, [R1+0x100] ;  /* 0x0001000001127983 */ /* 0x000ee20000100a00 */
        /* <DEDUP_REMOVED lines=9> */
[----:B----4-:R-:W-:-:S02]  /*b4c0*/  IADD3 R30, PT, PT, R30, R33, RZ ;  /* 0x000000211e1e7210 */ /* 0x010fc40007ffe0ff */
[----:B------:R-:W-:Y:S01]  /*b4d0*/  IADD3 R27, PT, PT, R27, R34, RZ ;  /* 0x000000221b1b7210 */ /* 0x000fe20007ffe0ff */
[----:B------:R-:W-:Y:S02]  /*b4e0*/  ISETP.GE.U32.AND P1, PT, R28, 0x7f000001, PT ;  /* 0x7f0000011c00780c */ /* 0x000fe40003f26070 */
[----:B------:R-:W-:Y:S02]  /*b4f0*/  ISETP.GE.U32.AND P2, PT, R30, 0x7f000001, PT ;  /* 0x7f0000011e00780c */ /* 0x000fe40003f46070 */
[----:B------:R-:W-:Y:S01]  /*b500*/  ISETP.GE.U32.AND P3, PT, R27, 0x7f000001, PT ;  /* 0x7f0000011b00780c */ /* 0x000fe20003f66070 */
[----:B------:R0:W-:Y:S04]  /*b510*/  STL [R1+0x114], R28 ;  /* 0x0001141c01007387 */ /* 0x0001e80000100800 */
[----:B------:R1:W-:Y:S04]  /*b520*/  STL [R1+0x118], R30 ;  /* 0x0001181e01007387 */ /* 0x0003e80000100800 */
[----:B------:R4:W-:Y:S01]  /*b530*/  STL [R1+0x11c], R27 ;  /* 0x00011c1b01007387 */ /* 0x0009e20000100800 */
[----:B0-----:R-:W-:-:S02]  /*b540*/  @P1 IADD3 R28, PT, PT, R28, -0x7f000001, RZ ;  /* 0x80ffffff1c1c1810 */ /* 0x001fc40007ffe0ff */
[----:B-1----:R-:W-:Y:S02]  /*b550*/  @P2 IADD3 R30, PT, PT, R30, -0x7f000001, RZ ;  /* 0x80ffffff1e1e2810 */ /* 0x002fe40007ffe0ff */
[----:B----4-:R-:W-:Y:S01]  /*b560*/  @P3 IADD3 R27, PT, PT, R27, -0x7f000001, RZ ;  /* 0x80ffffff1b1b3810 */ /* 0x010fe20007ffe0ff */
[----:B------:R-:W-:Y:S04]  /*b570*/  STL [R1+0x114], R28 ;  /* 0x0001141c01007387 */ /* 0x000fe80000100800 */
[----:B------:R-:W-:Y:S04]  /*b580*/  STL [R1+0x118], R30 ;  /* 0x0001181e01007387 */ /* 0x000fe80000100800 */
[----:B------:R-:W-:Y:S04]  /*b590*/  STL [R1+0x11c], R27 ;  /* 0x00011c1b01007387 */ /* 0x000fe80000100800 */
[----:B------:R-:W4:Y:S04]  /*b5a0*/  LDL R32, [R1+0x118] ;  /* 0x0001180001207983 */ /* 0x000f280000100800 */
[----:B------:R-:W4:Y:S01]  /*b5b0*/  LDL R33, [R1+0x11c] ;  /* 0x00011c0001217983 */ /* 0x000f220000100800 */
[----:B--2---:R-:W-:-:S05]  /*b5c0*/  IADD3 R21, PT, PT, R21, R31, RZ ;  /* 0x0000001f15157210 */ /* 0x004fca0007ffe0ff */
[----:B------:R-:W-:Y:S01]  /*b5d0*/  ISETP.GE.U32.AND P0, PT, R21, 0x7f000001, PT ;  /* 0x7f0000011500780c */ /* 0x000fe20003f06070 */
[----:B------:R0:W-:-:S12]  /*b5e0*/  STL [R1+0x110], R21 ;  /* 0x0001101501007387 */ /* 0x0001d80000100800 */
[----:B0-----:R-:W-:-:S05]  /*b5f0*/  @P0 IADD3 R21, PT, PT, R21, -0x7f000001, RZ ;  /* 0x80ffffff15150810 */ /* 0x001fca0007ffe0ff */
[----:B------:R0:W-:Y:S01]  /*b600*/  STL [R1+0x110], R21 ;  /* 0x0001101501007387 */ /* 0x0001e20000100800 */
[----:B------:R-:W-:-:S03]  /*b610*/  ISETP.GE.U32.AND P0, PT, R20, 0x7f000001, PT ;  /* 0x7f0000011400780c */ /* 0x000fc60003f06070 */
[----:B------:R-:W2:Y:S04]  /*b620*/  LDL R31, [R1+0x110] ;  /* 0x00011000011f7983 */ /* 0x000ea80000100800 */
[----:B---3--:R-:W3:Y:S04]  /*b630*/  LD.E R30, desc[UR10][R18.64+0x70] ;  /* 0x0000700a121e7980 */ /* 0x008ee8000c101900 */
[----:B------:R-:W2:Y:S04]  /*b640*/  LD.E R29, desc[UR10][R18.64+0x74] ;  /* 0x0000740a121d7980 */ /* 0x000ea8000c101900 */
[----:B------:R-:W2:Y:S04]  /*b650*/  LD.E R27, desc[UR10][R18.64+0x78] ;  /* 0x0000780a121b7980 */ /* 0x000ea8000c101900 */
[----:B0-----:R3:W2:Y:S01]  /*b660*/  LD.E R21, desc[UR10][R18.64+0x7c] ;  /* 0x00007c0a12157980 */ /* 0x0016a2000c101900 */
[----:B------:R-:W-:-:S05]  /*b670*/  @P0 IADD3 R20, PT, PT, R20, -0x7f000001, RZ ;  /* 0x80ffffff14140810 */ /* 0x000fca0007ffe0ff */
[----:B------:R-:W-:Y:S01]  /*b680*/  ISETP.GE.U32.AND P0, PT, R20, R58, PT ;  /* 0x0000003a1400720c */ /* 0x000fe20003f06070 */
[----:B------:R-:W-:-:S12]  /*b690*/  IADD3 R28, PT, PT, -R58, R20, RZ ;  /* 0x000000143a1c7210 */ /* 0x000fd80007ffe1ff */
[----:B------:R-:W-:-:S05]  /*b6a0*/  @!P0 IADD3 R28, PT, PT, R28, 0x7f000001, RZ ;  /* 0x7f0000011c1c8810 */ /* 0x000fca0007ffe0ff */
[----:B---3--:R-:W-:Y:S02]  /*b6b0*/  IMAD.WIDE.U32 R18, R30, R28, RZ ;  /* 0x0000001c1e127225 */ /* 0x008fe400078e00ff */
[----:B------:R-:W3:Y:S02]  /*b6c0*/  LDL R30, [R1+0x114] ;  /* 0x00011400011e7983 */ /* 0x000ee40000100800 */
        /* <DEDUP_REMOVED lines=23> */
[C---:B------:R-:W-:Y:S02]  /*b840*/  ISETP.GE.U32.AND P0, PT, R20.reuse, 0x7f000001, PT ;  /* 0x7f0000011400780c */ /* 0x040fe40003f06070 */
        /* <DEDUP_REMOVED lines=10> */
[----:B------:R-:W-:Y:S01]  /*b8f0*/  STL [R1+0x11c], R21 ;  /* 0x00011c1501007387 */ /* 0x000fe20000100800 */
[----:B---3--:R-:W-:Y:S01]  /*b900*/  IADD3 R29, PT, PT, R29, R30, RZ ;  /* 0x0000001e1d1d7210 */ /* 0x008fe20007ffe0ff */
[----:B------:R-:W-:-:S02]  /*b910*/  ISETP.GE.U32.AND P0, PT, R26, 0x7f000001, PT ;  /* 0x7f0000011a00780c */ /* 0x000fc40003f06070 */
[----:B------:R-:W3:Y:S02]  /*b920*/  LDL R30, [R1+0x11c] ;  /* 0x00011c00011e7983 */ /* 0x000ee40000100800 */
[C---:B------:R-:W-:Y:S02]  /*b930*/  ISETP.GE.U32.AND P1, PT, R29.reuse, 0x7f000001, PT ;  /* 0x7f0000011d00780c */ /* 0x040fe40003f26070 */
[----:B------:R0:W-:Y:S11]  /*b940*/  STL [R1+0x114], R29 ;  /* 0x0001141d01007387 */ /* 0x0001f60000100800 */
[----:B0-----:R-:W-:-:S05]  /*b950*/  @P1 IADD3 R29, PT, PT, R29, -0x7f000001, RZ ;  /* 0x80ffffff1d1d1810 */ /* 0x001fca0007ffe0ff */
[----:B------:R0:W-:Y:S01]  /*b960*/  STL [R1+0x114], R29 ;  /* 0x0001141d01007387 */ /* 0x0001e20000100800 */
[----:B------:R-:W-:-:S03]  /*b970*/  @P0 IADD3 R26, PT, PT, R26, -0x7f000001, RZ ;  /* 0x80ffffff1a1a0810 */ /* 0x000fc60007ffe0ff */
[----:B------:R-:W4:Y:S04]  /*b980*/  LDL R28, [R1+0x114] ;  /* 0x00011400011c7983 */ /* 0x000f280000100800 */
[----:B0-----:R-:W3:Y:S04]  /*b990*/  LDL R29, [R1+0x118] ;  /* 0x00011800011d7983 */ /* 0x001ee80000100800 */
[----:B--2---:R-:W2:Y:S04]  /*b9a0*/  LD.E R27, desc[UR10][R18.64+0x80] ;  /* 0x0000800a121b7980 */ /* 0x004ea8000c101900 */
[----:B------:R-:W3:Y:S04]  /*b9b0*/  LD.E R32, desc[UR10][R18.64+0x84] ;  /* 0x0000840a12207980 */ /* 0x000ee8000c101900 */
[----:B------:R-:W3:Y:S04]  /*b9c0*/  LD.E R31, desc[UR10][R18.64+0x88] ;  /* 0x0000880a121f7980 */ /* 0x000ee8000c101900 */
[----:B------:R2:W3:Y:S01]  /*b9d0*/  LD.E R20, desc[UR10][R18.64+0x8c] ;  /* 0x00008c0a12147980 */ /* 0x0004e2000c101900 */
[----:B------:R-:W-:Y:S01]  /*b9e0*/  ISETP.GE.U32.AND P0, PT, R26, R57, PT ;  /* 0x000000391a00720c */ /* 0x000fe20003f06070 */
[----:B------:R-:W-:-:S02]  /*b9f0*/  IADD3 R21, PT, PT, -R57, R26, RZ ;  /* 0x0000001a39157210 */ /* 0x000fc40007ffe1ff */
[----:B------:R-:W4:Y:S10]  /*ba00*/  LDL R26, [R1+0x110] ;  /* 0x00011000011a7983 */ /* 0x000f340000100800 */
[----:B------:R-:W-:-:S05]  /*ba10*/  @!P0 IADD3 R21, PT, PT, R21, 0x7f000001, RZ ;  /* 0x7f00000115158810 */ /* 0x000fca0007ffe0ff */
[----:B--2---:R-:W-:-:S04]  /*ba20*/  IMAD.WIDE.U32 R18, R27, R21, RZ ;  /* 0x000000151b127225 */ /* 0x004fc800078e00ff */
[----:B------:R-:W-:-:S04]  /*ba30*/  IMAD R27, R18, 0x7effffff, RZ ;  /* 0x7effffff121b7824 */ /* 0x000fc800078e02ff */
[----:B------:R-:W-:-:S04]  /*ba40*/  IMAD.HI.U32 R27, R27, 0x7f000001, R18 ;  /* 0x7f0000011b1b7827 */ /* 0x000fc800078e0012 */
[----:B---3--:R-:W-:-:S04]  /*ba50*/  IMAD.WIDE.U32 R18, R32, R21, RZ ;  /* 0x0000001520127225 */ /* 0x008fc800078e00ff */
[----:B------:R-:W-:-:S04]  /*ba60*/  IMAD R32, R18, 0x7effffff, RZ ;  /* 0x7effffff12207824 */ /* 0x000fc800078e02ff */
[----:B------:R-:W-:-:S04]  /*ba70*/  IMAD.HI.U32 R32, R32, 0x7f000001, R18 ;  /* 0x7f00000120207827 */ /* 0x000fc800078e0012 */
[----:B------:R-:W-:-:S04]  /*ba80*/  IMAD.WIDE.U32 R18, R31, R21, RZ ;  /* 0x000000151f127225 */ /* 0x000fc800078e00ff */
[----:B------:R-:W-:-:S04]  /*ba90*/  IMAD R31, R18, 0x7effffff, RZ ;  /* 0x7effffff121f7824 */ /* 0x000fc800078e02ff */
[----:B------:R-:W-:Y:S02]  /*baa0*/  IMAD.HI.U32 R31, R31, 0x7f000001, R18 ;  /* 0x7f0000011f1f7827 */ /* 0x000fe400078e0012 */
[----:B------:R-:W2:Y:S02]  /*bab0*/  LDL.64 R18, [R1+0x100] ;  /* 0x0001000001127983 */ /* 0x000ea40000100a00 */
[----:B------:R-:W-:-:S04]  /*bac0*/  IMAD.WIDE.U32 R20, R20, R21, RZ ;  /* 0x0000001514147225 */ /* 0x000fc800078e00ff */
[----:B------:R-:W-:-:S04]  /*bad0*/  IMAD R33, R20, 0x7effffff, RZ ;  /* 0x7effffff14217824 */ /* 0x000fc800078e02ff */
[----:B------:R-:W-:Y:S01]  /*bae0*/  IMAD.HI.U32 R20, R33, 0x7f000001, R20 ;  /* 0x7f00000121147827 */ /* 0x000fe200078e0014 */
[----:B------:R-:W-:Y:S01]  /*baf0*/  ISETP.GE.U32.AND P0, PT, R27, 0x7f000001, PT ;  /* 0x7f0000011b00780c */ /* 0x000fe20003f06070 */
[----:B------:R-:W-:Y:S01]  /*bb00*/  ISETP.GE.U32.AND P1, PT, R32, 0x7f000001, PT ;  /* 0x7f0000012000780c */ /* 0x000fe20003f26070 */
[----:B------:R-:W-:Y:S02]  /*bb10*/  ISETP.GE.U32.AND P2, PT, R31, 0x7f000001, PT ;  /* 0x7f0000011f00780c */ /* 0x000fe40003f46070 */
[----:B------:R-:W-:-:S09]  /*bb20*/  ISETP.GE.U32.AND P3, PT, R20, 0x7f000001, PT ;  /* 0x7f0000011400780c */ /* 0x000fd20003f66070 */
[----:B------:R-:W-:Y:S02]  /*bb30*/  @P0 IADD3 R27, PT, PT, R27, -0x7f000001, RZ ;  /* 0x80ffffff1b1b0810 */ /* 0x000fe40007ffe0ff */
[----:B------:R-:W-:Y:S02]  /*bb40*/  @P1 IADD3 R32, PT, PT, R32, -0x7f000001, RZ ;  /* 0x80ffffff20201810 */ /* 0x000fe40007ffe0ff */
[----:B------:R-:W-:Y:S02]  /*bb50*/  @P2 IADD3 R31, PT, PT, R31, -0x7f000001, RZ ;  /* 0x80ffffff1f1f2810 */ /* 0x000fe40007ffe0ff */
[----:B------:R-:W-:Y:S02]  /*bb60*/  @P3 IADD3 R20, PT, PT, R20, -0x7f000001, RZ ;  /* 0x80ffffff14143810 */ /* 0x000fe40007ffe0ff */
[----:B----4-:R-:W-:Y:S02]  /*bb70*/  IADD3 R26, PT, PT, R27, R26, RZ ;  /* 0x0000001a1b1a7210 */ /* 0x010fe40007ffe0ff */
[----:B------:R-:W-:-:S02]  /*bb80*/  IADD3 R28, PT, PT, R32, R28, RZ ;  /* 0x0000001c201c7210 */ /* 0x000fc40007ffe0ff */
[----:B------:R-:W-:Y:S02]  /*bb90*/  IADD3 R29, PT, PT, R31, R29, RZ ;  /* 0x0000001d1f1d7210 */ /* 0x000fe40007ffe0ff */
[----:B------:R-:W-:Y:S01]  /*bba0*/  IADD3 R20, PT, PT, R20, R30, RZ ;  /* 0x0000001e14147210 */ /* 0x000fe20007ffe0ff */
[----:B------:R-:W-:Y:S01]  /*bbb0*/  ISETP.GE.U32.AND P0, PT, R26, 0x7f000001, PT ;  /* 0x7f0000011a00780c */ /* 0x000fe20003f06070 */
[----:B------:R-:W-:Y:S01]  /*bbc0*/  ISETP.GE.U32.AND P1, PT, R28, 0x7f000001, PT ;  /* 0x7f0000011c00780c */ /* 0x000fe20003f26070 */
[----:B------:R-:W-:Y:S02]  /*bbd0*/  ISETP.GE.U32.AND P2, PT, R29, 0x7f000001, PT ;  /* 0x7f0000011d00780c */ /* 0x000fe40003f46070 */
[----:B------:R-:W-:Y:S01]  /*bbe0*/  ISETP.GE.U32.AND P3, PT, R20, 0x7f000001, PT ;  /* 0x7f0000011400780c */ /* 0x000fe20003f66070 */
[----:B------:R0:W-:Y:S04]  /*bbf0*/  STL [R1+0x110], R26 ;  /* 0x0001101a01007387 */ /* 0x0001e80000100800 */
[----:B------:R1:W-:Y:S04]  /*bc00*/  STL [R1+0x114], R28 ;  /* 0x0001141c01007387 */ /* 0x0003e80000100800 */
[----:B------:R3:W-:Y:S01]  /*bc10*/  STL [R1+0x118], R29 ;  /* 0x0001181d01007387 */ /* 0x0007e20000100800 */
[----:B0-----:R-:W-:-:S03]  /*bc20*/  @P0 IADD3 R26, PT, PT, R26, -0x7f000001, RZ ;  /* 0x80ffffff1a1a0810 */ /* 0x001fc60007ffe0ff */
[----:B------:R0:W-:Y:S01]  /*bc30*/  STL [R1+0x11c], R20 ;  /* 0x00011c1401007387 */ /* 0x0001e20000100800 */
[----:B-1----:R-:W-:Y:S02]  /*bc40*/  @P1 IADD3 R28, PT, PT, R28, -0x7f000001, RZ ;  /* 0x80ffffff1c1c1810 */ /* 0x002fe40007ffe0ff */
[----:B---3--:R-:W-:Y:S02]  /*bc50*/  @P2 IADD3 R29, PT, PT, R29, -0x7f000001, RZ ;  /* 0x80ffffff1d1d2810 */ /* 0x008fe40007ffe0ff */
[----:B0-----:R-:W-:Y:S01]  /*bc60*/  @P3 IADD3 R20, PT, PT, R20, -0x7f000001, RZ ;  /* 0x80ffffff14143810 */ /* 0x001fe20007ffe0ff */
[----:B------:R0:W-:Y:S04]  /*bc70*/  STL [R1+0x110], R26 ;  /* 0x0001101a01007387 */ /* 0x0001e80000100800 */
[----:B------:R1:W-:Y:S04]  /*bc80*/  STL [R1+0x114], R28 ;  /* 0x0001141c01007387 */ /* 0x0003e80000100800 */
[----:B------:R3:W-:Y:S04]  /*bc90*/  STL [R1+0x118], R29 ;  /* 0x0001181d01007387 */ /* 0x0007e80000100800 */
[----:B------:R2:W-:Y:S04]  /*bca0*/  STL [R1+0x11c], R20 ;  /* 0x00011c1401007387 */ /* 0x0005e80000100800 */
[----:B0-----:R-:W4:Y:S04]  /*bcb0*/  LDL R26, [R1+0x110] ;  /* 0x00011000011a7983 */ /* 0x001f280000100800 */
[----:B------:R-:W4:Y:S04]  /*bcc0*/  LDL R27, [R1+0x114] ;  /* 0x00011400011b7983 */ /* 0x000f280000100800 */
[----:B-1----:R-:W4:Y:S04]  /*bcd0*/  LDL R28, [R1+0x118] ;  /* 0x00011800011c7983 */ /* 0x002f280000100800 */
[----:B---3--:R-:W3:Y:S04]  /*bce0*/  LDL R29, [R1+0x11c] ;  /* 0x00011c00011d7983 */ /* 0x008ee80000100800 */
[----:B--2---:R-:W2:Y:S04]  /*bcf0*/  LD.E R20, desc[UR10][R18.64+0x90] ;  /* 0x0000900a12147980 */ /* 0x004ea8000c101900 */
[----:B------:R-:W3:Y:S04]  /*bd00*/  LD.E R33, desc[UR10][R18.64+0x94] ;  /* 0x0000940a12217980 */ /* 0x000ee8000c101900 */
[----:B------:R-:W3:Y:S04]  /*bd10*/  LD.E R30, desc[UR10][R18.64+0x98] ;  /* 0x0000980a121e7980 */ /* 0x000ee8000c101900 */
[----:B------:R-:W3:Y:S04]  /*bd20*/  LD.E R31, desc[UR10][R18.64+0x9c] ;  /* 0x00009c0a121f7980 */ /* 0x000ee8000c101900 */
[----:B------:R-:W4:Y:S01]  /*bd30*/  LDL.64 R18, [R1+0x100] ;  /* 0x0001000001127983 */ /* 0x000f220000100a00 */
[----:B------:R-:W-:-:S13]  /*bd40*/  ISETP.GE.U32.AND P0, PT, R23, 0x7f000001, PT ;  /* 0x7f0000011700780c */ /* 0x000fda0003f06070 */
[----:B------:R-:W-:-:S05]  /*bd50*/  @P0 IADD3 R23, PT, PT, R23, -0x7f000001, RZ ;  /* 0x80ffffff17170810 */ /* 0x000fca0007ffe0ff */
[----:B------:R-:W-:Y:S01]  /*bd60*/  ISETP.GE.U32.AND P0, PT, R23, R56, PT ;  /* 0x000000381700720c */ /* 0x000fe20003f06070 */
[----:B------:R-:W-:-:S12]  /*bd70*/  IADD3 R23, PT, PT, -R56, R23, RZ ;  /* 0x0000001738177210 */ /* 0x000fd80007ffe1ff */
        /* <DEDUP_REMOVED lines=9> */
[----:B------:R-:W-:-:S04]  /*be10*/  IMAD.HI.U32 R30, R30, 0x7f000001, R20 ;  /* 0x7f0000011e1e7827 */ /* 0x000fc800078e0014 */
        /* <DEDUP_REMOVED lines=25> */
[----:B--2---:R-:W-:Y:S02]  /*bfb0*/  @P2 IADD3 R28, PT, PT, R28, -0x7f000001, RZ ;  /* 0x80ffffff1c1c2810 */ /* 0x004fe40007ffe0ff */
[----:B0-----:R-:W-:Y:S01]  /*bfc0*/  @P3 IADD3 R20, PT, PT, R20, -0x7f000001, RZ ;  /* 0x80ffffff14143810 */ /* 0x001fe20007ffe0ff */
[----:B------:R-:W-:Y:S04]  /*bfd0*/  STL [R1+0x110], R26 ;  /* 0x0001101a01007387 */ /* 0x000fe80000100800 */
[----:B------:R-:W-:Y:S04]  /*bfe0*/  STL [R1+0x114], R27 ;  /* 0x0001141b01007387 */ /* 0x000fe80000100800 */
[----:B------:R-:W-:Y:S04]  /*bff0*/  STL [R1+0x118], R28 ;  /* 0x0001181c01007387 */ /* 0x000fe80000100800 */
[----:B------:R0:W-:Y:S04]  /*c000*/  STL [R1+0x11c], R20 ;  /* 0x00011c1401007387 */ /* 0x0001e80000100800 */
[----:B------:R-:W2:Y:S04]  /*c010*/  LD.E R32, desc[UR10][R18.64+0xa4] ;  /* 0x0000a40a12207980 */ /* 0x000ea8000c101900 */
[----:B------:R-:W3:Y:S04]  /*c020*/  LD.E R29, desc[UR10][R18.64+0xa8] ;  /* 0x0000a80a121d7980 */ /* 0x000ee8000c101900 */
[----:B0-----:R-:W4:Y:S04]  /*c030*/  LD.E R20, desc[UR10][R18.64+0xa0] ;  /* 0x0000a00a12147980 */ /* 0x001f28000c101900 */
[----:B------:R-:W2:Y:S04]  /*c040*/  LD.E R30, desc[UR10][R18.64+0xac] ;  /* 0x0000ac0a121e7980 */ /* 0x000ea8000c101900 */
[----:B------:R-:W2:Y:S04]  /*c050*/  LDL R23, [R1+0x110] ;  /* 0x0001100001177983 */ /* 0x000ea80000100800 */
[----:B------:R-:W2:Y:S04]  /*c060*/  LDL R26, [R1+0x114] ;  /* 0x00011400011a7983 */ /* 0x000ea80000100800 */
[----:B------:R-:W3:Y:S04]  /*c070*/  LDL R27, [R1+0x118] ;  /* 0x00011800011b7983 */ /* 0x000ee80000100800 */
[----:B------:R-:W3:Y:S04]  /*c080*/  LDL R28, [R1+0x11c] ;  /* 0x00011c00011c7983 */ /* 0x000ee80000100800 */
[----:B------:R-:W3:Y:S01]  /*c090*/  LDL.64 R18, [R1+0x100] ;  /* 0x0001000001127983 */ /* 0x000ee20000100a00 */
[----:B------:R-:W-:-:S13]  /*c0a0*/  ISETP.GE.U32.AND P0, PT, R24, 0x7f000001, PT ;  /* 0x7f0000011800780c */ /* 0x000fda0003f06070 */
[----:B------:R-:W-:-:S05]  /*c0b0*/  @P0 IADD3 R24, PT, PT, R24, -0x7f000001, RZ ;  /* 0x80ffffff18180810 */ /* 0x000fca0007ffe0ff */
[----:B------:R-:W-:Y:S01]  /*c0c0*/  ISETP.GE.U32.AND P0, PT, R24, R53, PT ;  /* 0x000000351800720c */ /* 0x000fe20003f06070 */
[----:B------:R-:W-:-:S12]  /*c0d0*/  IADD3 R24, PT, PT, -R53, R24, RZ ;  /* 0x0000001835187210 */ /* 0x000fd80007ffe1ff */
[----:B------:R-:W-:-:S05]  /*c0e0*/  @!P0 IADD3 R24, PT, PT, R24, 0x7f000001, RZ ;  /* 0x7f00000118188810 */ /* 0x000fca0007ffe0ff */
[----:B----4-:R-:W-:-:S04]  /*c0f0*/  IMAD.WIDE.U32 R20, R20, R24, RZ ;  /* 0x0000001814147225 */ /* 0x010fc800078e00ff */
[----:B------:R-:W-:-:S04]  /*c100*/  IMAD R31, R20, 0x7effffff, RZ ;  /* 0x7effffff141f7824 */ /* 0x000fc800078e02ff */
[----:B------:R-:W-:-:S04]  /*c110*/  IMAD.HI.U32 R31, R31, 0x7f000001, R20 ;  /* 0x7f0000011f1f7827 */ /* 0x000fc800078e0014 */
        /* <DEDUP_REMOVED lines=17> */
[----:B------:R-:W-:Y:S02]  /*c230*/  IADD3 R23, PT, PT, R31, R23, RZ ;  /* 0x000000171f177210 */ /* 0x000fe40007ffe0ff */
        /* <DEDUP_REMOVED lines=57> */
[C---:B------:R-:W-:Y:S01]  /*c5d0*/  ISETP.GE.U32.AND P0, PT, R23.reuse, 0x7f000001, PT ;  /* 0x7f0000011700780c */ /* 0x040fe20003f06070 */
        /* <DEDUP_REMOVED lines=51> */
[----:B------:R-:W-:Y:S01]  /*c910*/  IADD3 R25, PT, PT, R27, R25, RZ ;  /* 0x000000191b197210 */ /* 0x000fe20007ffe0ff */
[----:B------:R-:W2:Y:S01]  /*c920*/  LDG.E R30, desc[UR10][R44.64+0x44] ;  /* 0x0000440a2c1e7981 */ /* 0x000ea2000c1e1900 */
        /* <DEDUP_REMOVED lines=13> */
[----:B------:R-:W-:Y:S04]  /*ca00*/  STL [R1+0x110], R23 ;  /* 0x0001101701007387 */ /* 0x000fe80000100800 */
[----:B------:R-:W-:Y:S04]  /*ca10*/  STL [R1+0x114], R24 ;  /* 0x0001141801007387 */ /* 0x000fe80000100800 */
[----:B------:R-:W-:Y:S04]  /*ca20*/  STL [R1+0x118], R25 ;  /* 0x0001181901007387 */ /* 0x000fe80000100800 */
[----:B------:R0:W-:Y:S04]  /*ca30*/  STL [R1+0x11c], R20 ;  /* 0x00011c1401007387 */ /* 0x0001e80000100800 */
[----:B------:R-:W3:Y:S04]  /*ca40*/  LD.E R29, desc[UR10][R18.64+0xd4] ;  /* 0x0000d40a121d7980 */ /* 0x000ee8000c101900 */
[----:B------:R-:W4:Y:S04]  /*ca50*/  LD.E R26, desc[UR10][R18.64+0xd8] ;  /* 0x0000d80a121a7980 */ /* 0x000f28000c101900 */
[----:B0-----:R-:W2:Y:S04]  /*ca60*/  LD.E R20, desc[UR10][R18.64+0xd0] ;  /* 0x0000d00a12147980 */ /* 0x001ea8000c101900 */
[----:B------:R-:W3:Y:S04]  /*ca70*/  LD.E R27, desc[UR10][R18.64+0xdc] ;  /* 0x0000dc0a121b7980 */ /* 0x000ee8000c101900 */
[----:B------:R-:W3:Y:S04]  /*ca80*/  LDL R22, [R1+0x110] ;  /* 0x0001100001167983 */ /* 0x000ee80000100800 */
[----:B------:R-:W3:Y:S04]  /*ca90*/  LDL R23, [R1+0x114] ;  /* 0x0001140001177983 */ /* 0x000ee80000100800 */
[----:B------:R-:W4:Y:S04]  /*caa0*/  LDL R24, [R1+0x118] ;  /* 0x0001180001187983 */ /* 0x000f280000100800 */
[----:B------:R-:W4:Y:S04]  /*cab0*/  LDL R25, [R1+0x11c] ;  /* 0x00011c0001197983 */ /* 0x000f280000100800 */
        /* <DEDUP_REMOVED lines=12> */
[----:B----4-:R-:W-:-:S04]  /*cb80*/  IMAD.WIDE.U32 R20, R26, R13, RZ ;  /* 0x0000000d1a147225 */ /* 0x010fc800078e00ff */
        /* <DEDUP_REMOVED lines=36> */
[----:B------:R-:W2:Y:S04]  /*cdd0*/  LD.E R25, desc[UR10][R18.64+0xe8] ;  /* 0x0000e80a12197980 */ /* 0x000ea8000c101900 */
[----:B------:R-:W2:Y:S04]  /*cde0*/  LD.E R26, desc[UR10][R18.64+0xec] ;  /* 0x0000ec0a121a7980 */ /* 0x000ea8000c101900 */
[----:B0-----:R-:W2:Y:S04]  /*cdf0*/  LDL R13, [R1+0x110] ;  /* 0x00011000010d7983 */ /* 0x001ea80000100800 */
[----:B------:R-:W2:Y:S04]  /*ce00*/  LDL R22, [R1+0x114] ;  /* 0x0001140001167983 */ /* 0x000ea80000100800 */
[----:B------:R-:W2:Y:S04]  /*ce10*/  LDL R23, [R1+0x118] ;  /* 0x0001180001177983 */ /* 0x000ea80000100800 */
[----:B------:R-:W2:Y:S04]  /*ce20*/  LDL R24, [R1+0x11c] ;  /* 0x00011c0001187983 */ /* 0x000ea80000100800 */
[----:B------:R-:W2:Y:S01]  /*ce30*/  LDL.64 R18, [R1+0x100] ;  /* 0x0001000001127983 */ /* 0x000ea20000100a00 */
[----:B------:R-:W-:-:S13]  /*ce40*/  ISETP.GE.U32.AND P0, PT, R15, 0x7f000001, PT ;  /* 0x7f0000010f00780c */ /* 0x000fda0003f06070 */
[----:B------:R-:W-:-:S05]  /*ce50*/  @P0 IADD3 R15, PT, PT, R15, -0x7f000001, RZ ;  /* 0x80ffffff0f0f0810 */ /* 0x000fca0007ffe0ff */
[----:B------:R-:W-:Y:S01]  /*ce60*/  ISETP.GE.U32.AND P0, PT, R15, R51, PT ;  /* 0x000000330f00720c */ /* 0x000fe20003f06070 */
[----:B------:R-:W-:-:S12]  /*ce70*/  IADD3 R15, PT, PT, -R51, R15, RZ ;  /* 0x0000000f330f7210 */ /* 0x000fd80007ffe1ff */
[----:B------:R-:W-:-:S05]  /*ce80*/  @!P0 IADD3 R15, PT, PT, R15, 0x7f000001, RZ ;  /* 0x7f0000010f0f8810 */ /* 0x000fca0007ffe0ff */
[----:B---3--:R-:W-:-:S04]  /*ce90*/  IMAD.WIDE.U32 R20, R20, R15, RZ ;  /* 0x0000000f14147225 */ /* 0x008fc800078e00ff */
[----:B------:R-:W-:-:S04]  /*cea0*/  IMAD R27, R20, 0x7effffff, RZ ;  /* 0x7effffff141b7824 */ /* 0x000fc800078e02ff */
[----:B------:R-:W-:-:S04]  /*ceb0*/  IMAD.HI.U32 R27, R27, 0x7f000001, R20 ;  /* 0x7f0000011b1b7827 */ /* 0x000fc800078e0014 */
[----:B----4-:R-:W-:-:S04]  /*cec0*/  IMAD.WIDE.U32 R20, R28, R15, RZ ;  /* 0x0000000f1c147225 */ /* 0x010fc800078e00ff */
[----:B------:R-:W-:-:S04]  /*ced0*/  IMAD R28, R20, 0x7effffff, RZ ;  /* 0x7effffff141c7824 */ /* 0x000fc800078e02ff */
[----:B------:R-:W-:-:S04]  /*cee0*/  IMAD.HI.U32 R28, R28, 0x7f000001, R20 ;  /* 0x7f0000011c1c7827 */ /* 0x000fc800078e0014 */
[----:B--2---:R-:W-:-:S04]  /*cef0*/  IMAD.WIDE.U32 R20, R25, R15, RZ ;  /* 0x0000000f19147225 */ /* 0x004fc800078e00ff */
[----:B------:R-:W-:-:S04]  /*cf00*/  IMAD R25, R20, 0x7effffff, RZ ;  /* 0x7effffff14197824 */ /* 0x000fc800078e02ff */
[----:B------:R-:W-:-:S04]  /*cf10*/  IMAD.HI.U32 R25, R25, 0x7f000001, R20 ;  /* 0x7f00000119197827 */ /* 0x000fc800078e0014 */
[----:B------:R-:W-:Y:S01]  /*cf20*/  IMAD.WIDE.U32 R20, R26, R15, RZ ;  /* 0x0000000f1a147225 */ /* 0x000fe200078e00ff */
[----:B------:R-:W-:Y:S01]  /*cf30*/  ISETP.GE.U32.AND P0, PT, R27, 0x7f000001, PT ;  /* 0x7f0000011b00780c */ /* 0x000fe20003f06070 */
[----:B------:R-:W-:Y:S01]  /*cf40*/  ISETP.GE.U32.AND P1, PT, R28, 0x7f000001, PT ;  /* 0x7f0000011c00780c */ /* 0x000fe20003f26070 */
[----:B------:R-:W-:Y:S01]  /*cf50*/  ISETP.GE.U32.AND P2, PT, R25, 0x7f000001, PT ;  /* 0x7f0000011900780c */ /* 0x000fe20003f46070 */
[----:B------:R-:W-:Y:S01]  /*cf60*/  IMAD R15, R20, 0x7effffff, RZ ;  /* 0x7effffff140f7824 */ /* 0x000fe200078e02ff */
[----:B------:R-:W2:Y:S03]  /*cf70*/  LDG.E R26, desc[UR10][R44.64+0x5c] ;  /* 0x00005c0a2c1a7981 */ /* 0x000ea6000c1e1900 */
[----:B------:R-:W-:Y:S02]  /*cf80*/  IMAD.HI.U32 R15, R15, 0x7f000001, R20 ;  /* 0x7f0000010f0f7827 */ /* 0x000fe400078e0014 */
[----:B------:R-:W3:Y:S03]  /*cf90*/  LDG.E R21, desc[UR10][R44.64+0x64] ;  /* 0x0000640a2c157981 */ /* 0x000ee6000c1e1900 */
[----:B------:R-:W-:Y:S01]  /*cfa0*/  ISETP.GE.U32.AND P3, PT, R15, 0x7f000001, PT ;  /* 0x7f0000010f00780c */ /* 0x000fe20003f66070 */
[----:B------:R-:W-:-:S02]  /*cfb0*/  @P0 IADD3 R27, PT, PT, R27, -0x7f000001, RZ ;  /* 0x80ffffff1b1b0810 */ /* 0x000fc40007ffe0ff */
[----:B------:R-:W-:Y:S02]  /*cfc0*/  @P1 IADD3 R28, PT, PT, R28, -0x7f000001, RZ ;  /* 0x80ffffff1c1c1810 */ /* 0x000fe40007ffe0ff */
[----:B------:R-:W-:Y:S01]  /*cfd0*/  @P2 IADD3 R25, PT, PT, R25, -0x7f000001, RZ ;  /* 0x80ffffff19192810 */ /* 0x000fe20007ffe0ff */
[----:B------:R-:W4:Y:S01]  /*cfe0*/  LDG.E R20, desc[UR10][R44.64+0x68] ;  /* 0x0000680a2c147981 */ /* 0x000f22000c1e1900 */
[----:B------:R-:W-:Y:S02]  /*cff0*/  IADD3 R13, PT, PT, R27, R13, RZ ;  /* 0x0000000d1b0d7210 */ /* 0x000fe40007ffe0ff */
[----:B------:R-:W-:Y:S02]  /*d000*/  IADD3 R22, PT, PT, R28, R22, RZ ;  /* 0x000000161c167210 */ /* 0x000fe40007ffe0ff */
[----:B------:R-:W-:Y:S01]  /*d010*/  IADD3 R23, PT, PT, R25, R23, RZ ;  /* 0x0000001719177210 */ /* 0x000fe20007ffe0ff */
[----:B------:R-:W2:Y:S01]  /*d020*/  LDG.E R27, desc[UR10][R44.64+0x50] ;  /* 0x0000500a2c1b7981 */ /* 0x000ea2000c1e1900 */
[----:B------:R-:W-:Y:S01]  /*d030*/  @P3 IADD3 R15, PT, PT, R15, -0x7f000001, RZ ;  /* 0x80ffffff0f0f3810 */ /* 0x000fe20007ffe0ff */
[----:B------:R-:W-:Y:S01]  /*d040*/  ISETP.GE.U32.AND P0, PT, R13, 0x7f000001, PT ;  /* 0x7f0000010d00780c */ /* 0x000fe20003f06070 */
[----:B------:R-:W-:Y:S01]  /*d050*/  ISETP.GE.U32.AND P1, PT, R22, 0x7f000001, PT ;  /* 0x7f0000011600780c */ /* 0x000fe20003f26070 */
[----:B------:R0:W-:Y:S01]  /*d060*/  STL [R1+0x110], R13 ;  /* 0x0001100d01007387 */ /* 0x0001e20000100800 */
[----:B------:R-:W-:Y:S01]  /*d070*/  IADD3 R15, PT, PT, R15, R24, RZ ;  /* 0x000000180f0f7210 */ /* 0x000fe20007ffe0ff */
[----:B------:R-:W-:-:S02]  /*d080*/  ISETP.GE.U32.AND P2, PT, R23, 0x7f000001, PT ;  /* 0x7f0000011700780c */ /* 0x000fc40003f46070 */
[----:B------:R1:W-:Y:S02]  /*d090*/  STL [R1+0x114], R22 ;  /* 0x0001141601007387 */ /* 0x0003e40000100800 */
[----:B------:R-:W-:Y:S02]  /*d0a0*/  ISETP.GE.U32.AND P3, PT, R15, 0x7f000001, PT ;  /* 0x7f0000010f00780c */ /* 0x000fe40003f66070 */
[----:B------:R1:W-:Y:S03]  /*d0b0*/  STL [R1+0x118], R23 ;  /* 0x0001181701007387 */ /* 0x0003e60000100800 */
[----:B0-----:R-:W-:Y:S01]  /*d0c0*/  @P0 IADD3 R13, PT, PT, R13, -0x7f000001, RZ ;  /* 0x80ffffff0d0d0810 */ /* 0x001fe20007ffe0ff */
[----:B------:R0:W-:Y:S01]  /*d0d0*/  STL [R1+0x11c], R15 ;  /* 0x00011c0f01007387 */ /* 0x0001e20000100800 */
[----:B-1----:R-:W-:-:S03]  /*d0e0*/  @P1 IADD3 R22, PT, PT, R22, -0x7f000001, RZ ;  /* 0x80ffffff16161810 */ /* 0x002fc60007ffe0ff */
[----:B------:R-:W2:Y:S01]  /*d0f0*/  LDG.E R24, desc[UR10][R44.64+0x48] ;  /* 0x0000480a2c187981 */ /* 0x000ea2000c1e1900 */
[----:B------:R-:W-:-:S03]  /*d100*/  @P2 IADD3 R23, PT, PT, R23, -0x7f000001, RZ ;  /* 0x80ffffff17172810 */ /* 0x000fc60007ffe0ff */
[----:B------:R-:W2:Y:S01]  /*d110*/  LDG.E R25, desc[UR10][R44.64+0x4c] ;  /* 0x00004c0a2c197981 */ /* 0x000ea2000c1e1900 */
[----:B0-----:R-:W-:-:S03]  /*d120*/  @P3 IADD3 R15, PT, PT, R15, -0x7f000001, RZ ;  /* 0x80ffffff0f0f3810 */ /* 0x001fc60007ffe0ff */
[----:B------:R0:W-:Y:S04]  /*d130*/  STL [R1+0x110], R13 ;  /* 0x0001100d01007387 */ /* 0x0001e80000100800 */
[----:B------:R1:W-:Y:S04]  /*d140*/  STL [R1+0x114], R22 ;  /* 0x0001141601007387 */ /* 0x0003e80000100800 */
[----:B------:R-:W-:Y:S04]  /*d150*/  STL [R1+0x118], R23 ;  /* 0x0001181701007387 */ /* 0x000fe80000100800 */
[----:B------:R1:W-:Y:S04]  /*d160*/  STL [R1+0x11c], R15 ;  /* 0x00011c0f01007387 */ /* 0x0003e80000100800 */
[----:B0-----:R-:W2:Y:S04]  /*d170*/  LD.E R13, desc[UR10][R18.64+0xf0] ;  /* 0x0000f00a120d7980 */ /* 0x001ea8000c101900 */
[----:B-1----:R-:W3:Y:S04]  /*d180*/  LD.E R22, desc[UR10][R18.64+0xf8] ;  /* 0x0000f80a12167980 */ /* 0x002ee8000c101900 */
[----:B------:R-:W3:Y:S04]  /*d190*/  LD.E R15, desc[UR10][R18.64+0xf4] ;  /* 0x0000f40a120f7980 */ /* 0x000ee8000c101900 */
[----:B------:R2:W3:Y:S04]  /*d1a0*/  LD.E R31, desc[UR10][R18.64+0xfc] ;  /* 0x0000fc0a121f7980 */ /* 0x0004e8000c101900 */
[----:B------:R-:W4:Y:S04]  /*d1b0*/  LDG.E R23, desc[UR10][R44.64+0x58] ;  /* 0x0000580a2c177981 */ /* 0x000f28000c1e1900 */
[----:B------:R-:W4:Y:S01]  /*d1c0*/  LDG.E R28, desc[UR10][R44.64+0x60] ;  /* 0x0000600a2c1c7981 */ /* 0x000f22000c1e1900 */
[----:B------:R-:W-:Y:S01]  /*d1d0*/  ISETP.GE.U32.AND P0, PT, R17, 0x7f000001, PT ;  /* 0x7f0000011100780c */ /* 0x000fe20003f06070 */
[----:B------:R-:W-:-:S02]  /*d1e0*/  IADD3 R30, PT, PT, R65, R30, RZ ;  /* 0x0000001e411e7210 */ /* 0x000fc40007ffe0ff */
[----:B------:R-:W-:Y:S01]  /*d1f0*/  IADD3 R29, PT, PT, R61, R29, RZ ;  /* 0x0000001d3d1d7210 */ /* 0x000fe20007ffe0ff */
[----:B------:R-:W4:Y:S04]  /*d200*/  LDL R38, [R1+0x110] ;  /* 0x0001100001267983 */ /* 0x000f280000100800 */
[----:B------:R-:W4:Y:S04]  /*d210*/  LDL R39, [R1+0x118] ;  /* 0x0001180001277983 */ /* 0x000f280000100800 */
[----:B------:R-:W4:Y:S01]  /*d220*/  LDL R40, [R1+0x11c] ;  /* 0x00011c0001287983 */ /* 0x000f220000100800 */
[----:B------:R-:W-:-:S03]  /*d230*/  @P0 IADD3 R17, PT, PT, R17, -0x7f000001, RZ ;  /* 0x80ffffff11110810 */ /* 0x000fc60007ffe0ff */
[----:B------:R0:W-:Y:S02]  /*d240*/  STL [R1+0x4bc], R70 ;  /* 0x0004bc4601007387 */ /* 0x0001e40000100800 */
[----:B------:R-:W-:Y:S01]  /*d250*/  ISETP.GE.U32.AND P0, PT, R17, R50, PT ;  /* 0x000000321100720c */ /* 0x000fe20003f06070 */
[C---:B------:R-:W-:Y:S02]  /*d260*/  IADD3 R17, PT, PT, -R50.reuse, R17, RZ ;  /* 0x0000001132117210 */ /* 0x040fe40007ffe1ff */
[----:B------:R-:W-:Y:S01]  /*d270*/  IADD3 R42, PT, PT, R50, R42, RZ ;  /* 0x0000002a322a7210 */ /* 0x000fe20007ffe0ff */
[----:B------:R1:W-:Y:S04]  /*d280*/  STL [R1+0x4b8], R69 ;  /* 0x0004b84501007387 */ /* 0x0003e80000100800 */
[----:B0-----:R-:W4:Y:S04]  /*d290*/  LDL.LU R70, [R1+0x294] ;  /* 0x0002940001467983 */ /* 0x001f280000300800 */
[----:B------:R0:W-:Y:S01]  /*d2a0*/  STL [R1+0x4b4], R68 ;  /* 0x0004b44401007387 */ /* 0x0001e20000100800 */
[----:B------:R-:W-:Y:S01]  /*d2b0*/  @!P0 IADD3 R17, PT, PT, R17, 0x7f000001, RZ ;  /* 0x7f00000111118810 */ /* 0x000fe20007ffe0ff */
[----:B------:R-:W-:-:S02]  /*d2c0*/  ISETP.GE.U32.AND P0, PT, R30, 0x7f000001, PT ;  /* 0x7f0000011e00780c */ /* 0x000fc40003f06070 */
[----:B-1----:R-:W4:Y:S04]  /*d2d0*/  LDL.LU R69, [R1+0x28c] ;  /* 0x00028c0001457983 */ /* 0x002f280000300800 */
[----:B------:R-:W4:Y:S04]  /*d2e0*/  LDL.LU R65, [R1+0x1f0] ;  /* 0x0001f00001417983 */ /* 0x000f280000300800 */
[----:B0-----:R-:W4:Y:S03]  /*d2f0*/  LDL.LU R68, [R1+0x290] ;  /* 0x0002900001447983 */ /* 0x001f260000300800 */
[----:B------:R-:W-:Y:S01]  /*d300*/  @P0 IADD3 R30, PT, PT, R30, -0x7f000001, RZ ;  /* 0x80ffffff1e1e0810 */ /* 0x000fe20007ffe0ff */
[----:B------:R-:W4:Y:S01]  /*d310*/  LDL.LU R61, [R1+0x220] ;  /* 0x00022000013d7983 */ /* 0x000f220000300800 */
        /* <DEDUP_REMOVED lines=9> */
[----:B------:R-:W-:Y:S01]  /*d3b0*/  IMAD.WIDE.U32 R18, R31, R17, RZ ;  /* 0x000000111f127225 */ /* 0x000fe200078e00ff */
[----:B------:R-:W-:Y:S02]  /*d3c0*/  IADD3 R17, PT, PT, R64, R24, RZ ;  /* 0x0000001840117210 */ /* 0x000fe40007ffe0ff */
[----:B------:R-:W-:Y:S02]  /*d3d0*/  IADD3 R31, PT, PT, R63, R25, RZ ;  /* 0x000000193f1f7210 */ /* 0x000fe40007ffe0ff */
[----:B----4-:R-:W-:Y:S01]  /*d3e0*/  IADD3 R34, PT, PT, R60, R23, RZ ;  /* 0x000000173c227210 */ /* 0x010fe20007ffe0ff */
[----:B------:R-:W-:Y:S01]  /*d3f0*/  IMAD R24, R18, 0x7effffff, RZ ;  /* 0x7effffff12187824 */ /* 0x000fe200078e02ff */
[----:B------:R-:W-:Y:S01]  /*d400*/  IADD3 R21, PT, PT, R57, R21, RZ ;  /* 0x0000001539157210 */ /* 0x000fe20007ffe0ff */
[C---:B------:R-:W-:Y:S01]  /*d410*/  ISETP.GE.U32.AND P0, PT, R17.reuse, 0x7f000001, PT ;  /* 0x7f0000011100780c */ /* 0x040fe20003f06070 */
[----:B------:R-:W-:Y:S01]  /*d420*/  IADD3 R41, PT, PT, R56, R20, RZ ;  /* 0x0000001438297210 */ /* 0x000fe20007ffe0ff */
[----:B------:R-:W-:Y:S01]  /*d430*/  IMAD.HI.U32 R24, R24, 0x7f000001, R18 ;  /* 0x7f00000118187827 */ /* 0x000fe200078e0012 */
[----:B------:R-:W2:Y:S03]  /*d440*/  LDL.LU R64, [R1+0x20c] ;  /* 0x00020c0001407983 */ /* 0x000ea60000300800 */
[----:B------:R-:W-:Y:S01]  /*d450*/  IMAD.WIDE.U32 R18, R30, R30, RZ ;  /* 0x0000001e1e127225 */ /* 0x000fe200078e00ff */
[----:B------:R-:W3:Y:S04]  /*d460*/  LDL.LU R63, [R1+0x230] ;  /* 0x00023000013f7983 */ /* 0x000ee80000300800 */
[----:B------:R-:W4:Y:S02]  /*d470*/  LDL.LU R60, [R1+0x200] ;  /* 0x00020000013c7983 */ /* 0x000f240000300800 */
[----:B------:R-:W-:Y:S01]  /*d480*/  @P0 IADD3 R17, PT, PT, R17, -0x7f000001, RZ ;  /* 0x80ffffff11110810 */ /* 0x000fe20007ffe0ff */
[----:B------:R-:W-:Y:S01]  /*d490*/  ISETP.GE.U32.AND P0, PT, R31, 0x7f000001, PT ;  /* 0x7f0000011f00780c */ /* 0x000fe20003f06070 */
[----:B------:R-:W-:Y:S01]  /*d4a0*/  IMAD R25, R18, 0x7effffff, RZ ;  /* 0x7effffff12197824 */ /* 0x000fe200078e02ff */
[----:B------:R-:W2:Y:S03]  /*d4b0*/  LDL.LU R57, [R1+0x1dc] ;  /* 0x0001dc0001397983 */ /* 0x000ea60000300800 */
[----:B------:R-:W-:Y:S01]  /*d4c0*/  IMAD.HI.U32 R25, R25, 0x7f000001, R18 ;  /* 0x7f00000119197827 */ /* 0x000fe200078e0012 */
[----:B------:R-:W2:Y:S03]  /*d4d0*/  LDL.LU R56, [R1+0x1d8] ;  /* 0x0001d80001387983 */ /* 0x000ea60000300800 */
[----:B------:R-:W-:-:S04]  /*d4e0*/  IMAD.WIDE.U32 R18, R17, R17, RZ ;  /* 0x0000001111127225 */ /* 0x000fc800078e00ff */
[----:B------:R-:W-:Y:S01]  /*d4f0*/  @P0 IADD3 R31, PT, PT, R31, -0x7f000001, RZ ;  /* 0x80ffffff1f1f0810 */ /* 0x000fe20007ffe0ff */
[----:B------:R-:W-:Y:S01]  /*d500*/  ISETP.GE.U32.AND P0, PT, R25, 0x7f000001, PT ;  /* 0x7f0000011900780c */ /* 0x000fe20003f06070 */
[----:B------:R-:W-:-:S04]  /*d510*/  IMAD R32, R18, 0x7effffff, RZ ;  /* 0x7effffff12207824 */ /* 0x000fc800078e02ff */
[----:B------:R-:W-:-:S04]  /*d520*/  IMAD.HI.U32 R32, R32, 0x7f000001, R18 ;  /* 0x7f00000120207827 */ /* 0x000fc800078e0012 */
[----:B------:R-:W-:-:S04]  /*d530*/  IMAD.WIDE.U32 R18, R31, R31, RZ ;  /* 0x0000001f1f127225 */ /* 0x000fc800078e00ff */
[----:B------:R-:W-:Y:S01]  /*d540*/  @P0 IADD3 R25, PT, PT, R25, -0x7f000001, RZ ;  /* 0x80ffffff19190810 */ /* 0x000fe20007ffe0ff */
[----:B------:R-:W-:Y:S01]  /*d550*/  ISETP.GE.U32.AND P0, PT, R32, 0x7f000001, PT ;  /* 0x7f0000012000780c */ /* 0x000fe20003f06070 */
[----:B------:R-:W-:-:S04]  /*d560*/  IMAD R33, R18, 0x7effffff, RZ ;  /* 0x7effffff12217824 */ /* 0x000fc800078e02ff */
[----:B------:R-:W-:-:S04]  /*d570*/  IMAD.HI.U32 R33, R33, 0x7f000001, R18 ;  /* 0x7f00000121217827 */ /* 0x000fc800078e0012 */
[----:B------:R-:W-:Y:S02]  /*d580*/  IMAD.WIDE.U32 R18, R25, R30, RZ ;  /* 0x0000001e19127225 */ /* 0x000fe400078e00ff */
[----:B------:R-:W2:Y:S02]  /*d590*/  LDG.E R30, desc[UR10][R44.64+0x6c] ;  /* 0x00006c0a2c1e7981 */ /* 0x000ea4000c1e1900 */
[----:B------:R-:W-:Y:S01]  /*d5a0*/  @P0 IADD3 R32, PT, PT, R32, -0x7f000001, RZ ;  /* 0x80ffffff20200810 */ /* 0x000fe20007ffe0ff */
[----:B------:R-:W-:Y:S01]  /*d5b0*/  ISETP.GE.U32.AND P0, PT, R33, 0x7f000001, PT ;  /* 0x7f0000012100780c */ /* 0x000fe20003f06070 */
[----:B------:R-:W-:-:S04]  /*d5c0*/  IMAD R25, R18, 0x7effffff, RZ ;  /* 0x7effffff12197824 */ /* 0x000fc800078e02ff */
[----:B------:R-:W-:-:S04]  /*d5d0*/  IMAD.HI.U32 R25, R25, 0x7f000001, R18 ;  /* 0x7f00000119197827 */ /* 0x000fc800078e0012 */
[----:B------:R-:W-:Y:S01]  /*d5e0*/  IMAD.WIDE.U32 R18, R32, R17, RZ ;  /* 0x0000001120127225 */ /* 0x000fe200078e00ff */
[----:B------:R-:W-:Y:S01]  /*d5f0*/  IADD3 R32, PT, PT, R62, R27, RZ ;  /* 0x0000001b3e207210 */ /* 0x000fe20007ffe0ff */
[----:B------:R-:W-:Y:S01]  /*d600*/  ISETP.GE.U32.AND P1, PT, R41, 0x7f000001, PT ;  /* 0x7f0000012900780c */ /* 0x000fe20003f26070 */
[----:B------:R-:W-:Y:S01]  /*d610*/  ISETP.GE.U32.AND P2, PT, R24, 0x7f000001, PT ;  /* 0x7f0000011800780c */ /* 0x000fe20003f46070 */
[----:B------:R-:W-:Y:S01]  /*d620*/  @P0 IADD3 R33, PT, PT, R33, -0x7f000001, RZ ;  /* 0x80ffffff21210810 */ /* 0x000fe20007ffe0ff */
[----:B------:R-:W3:Y:S01]  /*d630*/  LDL.LU R62, [R1+0x228] ;  /* 0x00022800013e7983 */ /* 0x000ee20000300800 */
[----:B------:R-:W-:Y:S01]  /*d640*/  ISETP.GE.U32.AND P0, PT, R32, 0x7f000001, PT ;  /* 0x7f0000012000780c */ /* 0x000fe20003f06070 */
[----:B------:R-:W-:-:S04]  /*d650*/  IMAD R27, R18, 0x7effffff, RZ ;  /* 0x7effffff121b7824 */ /* 0x000fc800078e02ff */
[----:B------:R-:W-:-:S08]  /*d660*/  IMAD.HI.U32 R27, R27, 0x7f000001, R18 ;  /* 0x7f0000011b1b7827 */ /* 0x000fd000078e0012 */
[----:B------:R-:W-:Y:S01]  /*d670*/  @P0 IADD3 R32, PT, PT, R32, -0x7f000001, RZ ;  /* 0x80ffffff20200810 */ /* 0x000fe20007ffe0ff */
[----:B------:R-:W-:Y:S01]  /*d680*/  ISETP.GE.U32.AND P0, PT, R29, 0x7f000001, PT ;  /* 0x7f0000011d00780c */ /* 0x000fe20003f06070 */
[----:B------:R-:W-:Y:S02]  /*d690*/  IMAD.WIDE.U32 R18, R33, R31, RZ ;  /* 0x0000001f21127225 */ /* 0x000fe400078e00ff */
[----:B------:R-:W3:Y:S02]  /*d6a0*/  LDG.E R31, desc[UR10][R44.64+0x70] ;  /* 0x0000700a2c1f7981 */ /* 0x000ee4000c1e1900 */
[----:B------:R-:W-:Y:S02]  /*d6b0*/  IMAD R17, R18, 0x7effffff, RZ ;  /* 0x7effffff12117824 */ /* 0x000fe400078e02ff */
[----:B------:R-:W4:Y:S02]  /*d6c0*/  LDG.E R33, desc[UR10][R44.64+0x74] ;  /* 0x0000740a2c217981 */ /* 0x000f24000c1e1900 */
[----:B------:R-:W-:-:S04]  /*d6d0*/  IMAD.HI.U32 R17, R17, 0x7f000001, R18 ;  /* 0x7f00000111117827 */ /* 0x000fc800078e0012 */
[----:B------:R-:W-:Y:S01]  /*d6e0*/  @P0 IADD3 R29, PT, PT, R29, -0x7f000001, RZ ;  /* 0x80ffffff1d1d0810 */ /* 0x000fe20007ffe0ff */
[----:B------:R-:W-:Y:S01]  /*d6f0*/  ISETP.GE.U32.AND P0, PT, R34, 0x7f000001, PT ;  /* 0x7f0000012200780c */ /* 0x000fe20003f06070 */
[----:B------:R-:W-:-:S04]  /*d700*/  IMAD.WIDE.U32 R18, R32, R32, RZ ;  /* 0x0000002020127225 */ /* 0x000fc800078e00ff */
[----:B------:R-:W-:-:S04]  /*d710*/  IMAD R23, R18, 0x7effffff, RZ ;  /* 0x7effffff12177824 */ /* 0x000fc800078e02ff */
        /* <DEDUP_REMOVED lines=11> */
[----:B------:R-:W-:Y:S01]  /*d7d0*/  IMAD.WIDE.U32 R18, R23, R32, RZ ;  /* 0x0000002017127225 */ /* 0x000fe200078e00ff */
[----:B------:R-:W-:Y:S01]  /*d7e0*/  @P0 IADD3 R36, PT, PT, R36, -0x7f000001, RZ ;  /* 0x80ffffff24240810 */ /* 0x000fe20007ffe0ff */
[----:B------:R-:W-:Y:S02]  /*d7f0*/  ISETP.GE.U32.AND P0, PT, R35, 0x7f000001, PT ;  /* 0x7f0000012300780c */ /* 0x000fe40003f06070 */
[----:B------:R-:W-:-:S04]  /*d800*/  IMAD R23, R18, 0x7effffff, RZ ;  /* 0x7effffff12177824 */ /* 0x000fc800078e02ff */
[----:B------:R-:W-:-:S04]  /*d810*/  IMAD.HI.U32 R23, R23, 0x7f000001, R18 ;  /* 0x7f00000117177827 */ /* 0x000fc800078e0012 */
[----:B------:R-:W-:Y:S01]  /*d820*/  IMAD.WIDE.U32 R18, R36, R29, RZ ;  /* 0x0000001d24127225 */ /* 0x000fe200078e00ff */
[----:B------:R-:W-:Y:S01]  /*d830*/  IADD3 R29, PT, PT, R59, R26, RZ ;  /* 0x0000001a3b1d7210 */ /* 0x000fe20007ffe0ff */
[----:B------:R-:W4:Y:S01]  /*d840*/  LDG.E R36, desc[UR10][R44.64+0x78] ;  /* 0x0000780a2c247981 */ /* 0x000f22000c1e1900 */
[----:B------:R-:W-:-:S03]  /*d850*/  @P0 IADD3 R35, PT, PT, R35, -0x7f000001, RZ ;  /* 0x80ffffff23230810 */ /* 0x000fc60007ffe0ff */
[----:B------:R-:W-:Y:S01]  /*d860*/  ISETP.GE.U32.AND P0, PT, R29, 0x7f000001, PT ;  /* 0x7f0000011d00780c */ /* 0x000fe20003f06070 */
[----:B------:R-:W-:Y:S01]  /*d870*/  IMAD R26, R18, 0x7effffff, RZ ;  /* 0x7effffff121a7824 */ /* 0x000fe200078e02ff */
[----:B------:R-:W-:Y:S02]  /*d880*/  @P1 IADD3 R41, PT, PT, R41, -0x7f000001, RZ ;  /* 0x80ffffff29291810 */ /* 0x000fe40007ffe0ff */
[----:B------:R-:W-:Y:S01]  /*d890*/  @P2 IADD3 R24, PT, PT, R24, -0x7f000001, RZ ;  /* 0x80ffffff18182810 */ /* 0x000fe20007ffe0ff */
[----:B------:R-:W4:Y:S01]  /*d8a0*/  LDL.LU R59, [R1+0x1f8] ;  /* 0x0001f800013b7983 */ /* 0x000f220000300800 */
[----:B------:R-:W-:-:S04]  /*d8b0*/  IMAD.HI.U32 R26, R26, 0x7f000001, R18 ;  /* 0x7f0000011a1a7827 */ /* 0x000fc800078e0012 */
[----:B------:R-:W-:Y:S01]  /*d8c0*/  IMAD.WIDE.U32 R18, R35, R34, RZ ;  /* 0x0000002223127225 */ /* 0x000fe200078e00ff */
[----:B------:R-:W-:Y:S02]  /*d8d0*/  IADD3 R34, PT, PT, R58, R28, RZ ;  /* 0x0000001c3a227210 */ /* 0x000fe40007ffe0ff */
[----:B------:R-:W-:Y:S01]  /*d8e0*/  @P0 IADD3 R29, PT, PT, R29, -0x7f000001, RZ ;  /* 0x80ffffff1d1d0810 */ /* 0x000fe20007ffe0ff */
[----:B------:R-:W-:Y:S02]  /*d8f0*/  IMAD R32, R18, 0x7effffff, RZ ;  /* 0x7effffff12207824 */ /* 0x000fe400078e02ff */
[----:B------:R-:W-:Y:S01]  /*d900*/  ISETP.GE.U32.AND P0, PT, R34, 0x7f000001, PT ;  /* 0x7f0000012200780c */ /* 0x000fe20003f06070 */
[----:B------:R-:W-:Y:S02]  /*d910*/  IADD3 R24, PT, PT, R24, R40, RZ ;  /* 0x0000002818187210 */ /* 0x000fe40007ffe0ff */
[----:B--2---:R-:W-:Y:S01]  /*d920*/  IADD3 R37, PT, PT, R53, R30, RZ ;  /* 0x0000001e35257210 */ /* 0x004fe20007ffe0ff */
[----:B------:R-:W-:Y:S01]  /*d930*/  IMAD.HI.U32 R32, R32, 0x7f000001, R18 ;  /* 0x7f00000120207827 */ /* 0x000fe200078e0012 */
[----:B---3--:R-:W-:-:S03]  /*d940*/  IADD3 R31, PT, PT, R49, R31, RZ ;  /* 0x0000001f311f7210 */ /* 0x008fc60007ffe0ff */
[----:B------:R-:W-:Y:S01]  /*d950*/  IMAD.WIDE.U32 R18, R29, R29, RZ ;  /* 0x0000001d1d127225 */ /* 0x000fe200078e00ff */
[----:B----4-:R-:W-:-:S03]  /*d960*/  IADD3 R36, PT, PT, R52, R36, RZ ;  /* 0x0000002434247210 */ /* 0x010fc60007ffe0ff */
[----:B------:R-:W-:Y:S01]  /*d970*/  IMAD R28, R18, 0x7effffff, RZ ;  /* 0x7effffff121c7824 */ /* 0x000fe200078e02ff */
[----:B------:R-:W-:Y:S01]  /*d980*/  @P0 IADD3 R34, PT, PT, R34, -0x7f000001, RZ ;  /* 0x80ffffff22220810 */ /* 0x000fe20007ffe0ff */
[----:B------:R-:W-:Y:S01]  /*d990*/  ISETP.GE.U32.AND P6, PT, R26, 0x7f000001, PT ;  /* 0x7f0000011a00780c */ /* 0x000fe20003fc6070 */
[----:B------:R-:W2:Y:S01]  /*d9a0*/  LDL.LU R58, [R1+0x1fc] ;  /* 0x0001fc00013a7983 */ /* 0x000ea20000300800 */
[----:B------:R-:W-:-:S04]  /*d9b0*/  IMAD.HI.U32 R28, R28, 0x7f000001, R18 ;  /* 0x7f0000011c1c7827 */ /* 0x000fc800078e0012 */
[----:B------:R-:W-:Y:S01]  /*d9c0*/  IMAD.WIDE.U32 R18, R34, R34, RZ ;  /* 0x0000002222127225 */ /* 0x000fe200078e00ff */
[----:B------:R-:W-:-:S03]  /*d9d0*/  ISETP.GE.U32.AND P0, PT, R28, 0x7f000001, PT ;  /* 0x7f0000011c00780c */ /* 0x000fc60003f06070 */
[----:B------:R-:W-:-:S04]  /*d9e0*/  IMAD R35, R18, 0x7effffff, RZ ;  /* 0x7effffff12237824 */ /* 0x000fc800078e02ff */
[----:B------:R-:W-:-:S06]  /*d9f0*/  IMAD.HI.U32 R35, R35, 0x7f000001, R18 ;  /* 0x7f00000123237827 */ /* 0x000fcc00078e0012 */
[----:B------:R-:W-:Y:S01]  /*da00*/  @P0 IADD3 R28, PT, PT, R28, -0x7f000001, RZ ;  /* 0x80ffffff1c1c0810 */ /* 0x000fe20007ffe0ff */
[----:B------:R-:W-:-:S04]  /*da10*/  ISETP.GE.U32.AND P0, PT, R35, 0x7f000001, PT ;  /* 0x7f0000012300780c */ /* 0x000fc80003f06070 */
[----:B------:R-:W-:-:S04]  /*da20*/  IMAD.WIDE.U32 R18, R28, R29, RZ ;  /* 0x0000001d1c127225 */ /* 0x000fc800078e00ff */
[----:B------:R-:W-:-:S05]  /*da30*/  IMAD R28, R18, 0x7effffff, RZ ;  /* 0x7effffff121c7824 */ /* 0x000fca00078e02ff */
[----:B------:R-:W-:Y:S01]  /*da40*/  @P0 IADD3 R35, PT, PT, R35, -0x7f000001, RZ ;  /* 0x80ffffff23230810 */ /* 0x000fe20007ffe0ff */
[----:B------:R-:W-:Y:S01]  /*da50*/  ISETP.GE.U32.AND P0, PT, R21, 0x7f000001, PT ;  /* 0x7f0000011500780c */ /* 0x000fe20003f06070 */
[----:B------:R-:W-:-:S04]  /*da60*/  IMAD.HI.U32 R28, R28, 0x7f000001, R18 ;  /* 0x7f0000011c1c7827 */ /* 0x000fc800078e0012 */
[----:B------:R-:W-:Y:S02]  /*da70*/  IMAD.WIDE.U32 R18, R35, R34, RZ ;  /* 0x0000002223127225 */ /* 0x000fe400078e00ff */
[----:B------:R-:W3:Y:S02]  /*da80*/  LDL R35, [R1+0x114] ;  /* 0x0001140001237983 */ /* 0x000ee40000100800 */
[----:B------:R-:W-:Y:S02]  /*da90*/  IMAD R29, R18, 0x7effffff, RZ ;  /* 0x7effffff121d7824 */ /* 0x000fe400078e02ff */
[----:B------:R-:W4:Y:S02]  /*daa0*/  LDG.E R34, desc[UR10][R44.64+0x7c] ;  /* 0x00007c0a2c227981 */ /* 0x000f24000c1e1900 */
[----:B------:R-:W-:Y:S01]  /*dab0*/  @P0 IADD3 R21, PT, PT, R21, -0x7f000001, RZ ;  /* 0x80ffffff15150810 */ /* 0x000fe20007ffe0ff */
        /* <DEDUP_REMOVED lines=8> */
[----:B------:R-:W-:-:S13]  /*db40*/  ISETP.GE.U32.AND P0, PT, R20, 0x7f000001, PT ;  /* 0x7f0000011400780c */ /* 0x000fda0003f06070 */
[----:B------:R-:W-:Y:S01]  /*db50*/  @P0 IADD3 R20, PT, PT, R20, -0x7f000001, RZ ;  /* 0x80ffffff14140810 */ /* 0x000fe20007ffe0ff */
[----:B------:R-:W-:-:S13]  /*db60*/  ISETP.GE.U32.AND P0, PT, R43, 0x7f000001, PT ;  /* 0x7f0000012b00780c */ /* 0x000fda0003f06070 */
[----:B------:R-:W-:Y:S01]  /*db70*/  @P0 IADD3 R43, PT, PT, R43, -0x7f000001, RZ ;  /* 0x80ffffff2b2b0810 */ /* 0x000fe20007ffe0ff */
[----:B------:R-:W-:Y:S01]  /*db80*/  ISETP.GE.U32.AND P0, PT, R37, 0x7f000001, PT ;  /* 0x7f0000012500780c */ /* 0x000fe20003f06070 */
[----:B------:R-:W-:-:S04]  /*db90*/  IMAD.WIDE.U32 R20, R20, R21, RZ ;  /* 0x0000001514147225 */ /* 0x000fc800078e00ff */
[----:B------:R-:W-:-:S08]  /*dba0*/  IMAD R30, R20, 0x7effffff, RZ ;  /* 0x7effffff141e7824 */ /* 0x000fd000078e02ff */
[----:B------:R-:W-:Y:S01]  /*dbb0*/  @P0 IADD3 R37, PT, PT, R37, -0x7f000001, RZ ;  /* 0x80ffffff25250810 */ /* 0x000fe20007ffe0ff */
[----:B------:R-:W-:Y:S01]  /*dbc0*/  ISETP.GE.U32.AND P0, PT, R31, 0x7f000001, PT ;  /* 0x7f0000011f00780c */ /* 0x000fe20003f06070 */
[----:B------:R-:W-:-:S04]  /*dbd0*/  IMAD.HI.U32 R30, R30, 0x7f000001, R20 ;  /* 0x7f0000011e1e7827 */ /* 0x000fc800078e0014 */
[----:B------:R-:W-:Y:S01]  /*dbe0*/  IMAD.WIDE.U32 R20, R43, R41, RZ ;  /* 0x000000292b147225 */ /* 0x000fe200078e00ff */
[----:B------:R-:W-:-:S03]  /*dbf0*/  IADD3 R43, PT, PT, R48, R33, RZ ;  /* 0x00000021302b7210 */ /* 0x000fc60007ffe0ff */
[----:B------:R-:W-:-:S04]  /*dc00*/  IMAD R41, R20, 0x7effffff, RZ ;  /* 0x7effffff14297824 */ /* 0x000fc800078e02ff */
[----:B------:R-:W-:Y:S01]  /*dc10*/  @P0 IADD3 R31, PT, PT, R31, -0x7f000001, RZ ;  /* 0x80ffffff1f1f0810 */ /* 0x000fe20007ffe0ff */
[----:B------:R-:W-:Y:S01]  /*dc20*/  IMAD.HI.U32 R41, R41, 0x7f000001, R20 ;  /* 0x7f00000129297827 */ /* 0x000fe200078e0014 */
[----:B------:R-:W-:-:S03]  /*dc30*/  ISETP.GE.U32.AND P0, PT, R43, 0x7f000001, PT ;  /* 0x7f0000012b00780c */ /* 0x000fc60003f06070 */
[----:B------:R-:W-:-:S04]  /*dc40*/  IMAD.WIDE.U32 R20, R37, R37, RZ ;  /* 0x0000002525147225 */ /* 0x000fc800078e00ff */
[----:B------:R-:W-:-:S04]  /*dc50*/  IMAD R49, R20, 0x7effffff, RZ ;  /* 0x7effffff14317824 */ /* 0x000fc800078e02ff */
[----:B------:R-:W-:Y:S02]  /*dc60*/  IMAD.HI.U32 R49, R49, 0x7f000001, R20 ;  /* 0x7f00000131317827 */ /* 0x000fe400078e0014 */
[----:B------:R-:W-:Y:S02]  /*dc70*/  @P0 IADD3 R43, PT, PT, R43, -0x7f000001, RZ ;  /* 0x80ffffff2b2b0810 */ /* 0x000fe40007ffe0ff */
[----:B------:R-:W-:Y:S01]  /*dc80*/  IMAD.WIDE.U32 R20, R31, R31, RZ ;  /* 0x0000001f1f147225 */ /* 0x000fe200078e00ff */
[----:B------:R-:W-:-:S03]  /*dc90*/  ISETP.GE.U32.AND P0, PT, R49, 0x7f000001, PT ;  /* 0x7f0000013100780c */ /* 0x000fc60003f06070 */
[----:B------:R-:W-:-:S04]  /*dca0*/  IMAD R33, R20, 0x7effffff, RZ ;  /* 0x7effffff14217824 */ /* 0x000fc800078e02ff */
[----:B------:R-:W-:-:S04]  /*dcb0*/  IMAD.HI.U32 R33, R33, 0x7f000001, R20 ;  /* 0x7f00000121217827 */ /* 0x000fc800078e0014 */
[----:B------:R-:W-:Y:S02]  /*dcc0*/  IMAD.WIDE.U32 R20, R43, R43, RZ ;  /* 0x0000002b2b147225 */ /* 0x000fe400078e00ff */
[----:B------:R-:W-:Y:S01]  /*dcd0*/  @P0 IADD3 R49, PT, PT, R49, -0x7f000001, RZ ;  /* 0x80ffffff31310810 */ /* 0x000fe20007ffe0ff */
[----:B------:R-:W-:Y:S01]  /*dce0*/  ISETP.GE.U32.AND P0, PT, R33, 0x7f000001, PT ;  /* 0x7f0000012100780c */ /* 0x000fe20003f06070 */
[----:B------:R-:W-:-:S04]  /*dcf0*/  IMAD R48, R20, 0x7effffff, RZ ;  /* 0x7effffff14307824 */ /* 0x000fc800078e02ff */
[----:B------:R-:W-:-:S08]  /*dd00*/  IMAD.HI.U32 R48, R48, 0x7f000001, R20 ;  /* 0x7f00000130307827 */ /* 0x000fd000078e0014 */
[----:B------:R-:W-:Y:S01]  /*dd10*/  @P0 IADD3 R33, PT, PT, R33, -0x7f000001, RZ ;  /* 0x80ffffff21210810 */ /* 0x000fe20007ffe0ff */
[----:B------:R-:W-:Y:S01]  /*dd20*/  ISETP.GE.U32.AND P0, PT, R48, 0x7f000001, PT ;  /* 0x7f0000013000780c */ /* 0x000fe20003f06070 */
[----:B------:R-:W-:-:S12]  /*dd30*/  ISETP.GE.U32.AND P1, PT, R36, 0x7f000001, PT ;  /* 0x7f0000012400780c */ /* 0x000fd80003f26070 */
[----:B------:R-:W-:Y:S01]  /*dd40*/  @P0 IADD3 R48, PT, PT, R48, -0x7f000001, RZ ;  /* 0x80ffffff30300810 */ /* 0x000fe20007ffe0ff */
[----:B------:R-:W-:Y:S01]  /*dd50*/  ISETP.GE.U32.AND P0, PT, R13, 0x7f000001, PT ;  /* 0x7f0000010d00780c */ /* 0x000fe20003f06070 */
[----:B------:R-:W-:Y:S01]  /*dd60*/  @P1 IADD3 R36, PT, PT, R36, -0x7f000001, RZ ;  /* 0x80ffffff24241810 */ /* 0x000fe20007ffe0ff */
[----:B------:R-:W-:-:S11]  /*dd70*/  ISETP.GE.U32.AND P1, PT, R22, 0x7f000001, PT ;  /* 0x7f0000011600780c */ /* 0x000fd60003f26070 */
[----:B------:R-:W-:Y:S01]  /*dd80*/  @P0 IADD3 R13, PT, PT, R13, -0x7f000001, RZ ;  /* 0x80ffffff0d0d0810 */ /* 0x000fe20007ffe0ff */
[----:B------:R-:W-:Y:S01]  /*dd90*/  ISETP.GE.U32.AND P0, PT, R15, 0x7f000001, PT ;  /* 0x7f0000010f00780c */ /* 0x000fe20003f06070 */
[----:B------:R-:W-:Y:S01]  /*dda0*/  @P1 IADD3 R22, PT, PT, R22, -0x7f000001, RZ ;  /* 0x80ffffff16161810 */ /* 0x000fe20007ffe0ff */
[----:B------:R-:W-:Y:S01]  /*ddb0*/  IMAD.WIDE.U32 R20, R49, R37, RZ ;  /* 0x0000002531147225 */ /* 0x000fe200078e00ff */
[----:B------:R-:W-:Y:S02]  /*ddc0*/  IADD3 R38, PT, PT, R13, R38, RZ ;  /* 0x000000260d267210 */ /* 0x000fe40007ffe0ff */
[----:B------:R-:W-:-:S08]  /*ddd0*/  IADD3 R22, PT, PT, R22, R39, RZ ;  /* 0x0000002716167210 */ /* 0x000fd00007ffe0ff */
[----:B------:R-:W-:Y:S01]  /*dde0*/  @P0 IADD3 R15, PT, PT, R15, -0x7f000001, RZ ;  /* 0x80ffffff0f0f0810 */ /* 0x000fe20007ffe0ff */
[----:B------:R-:W-:Y:S01]  /*ddf0*/  IMAD R37, R20, 0x7effffff, RZ ;  /* 0x7effffff14257824 */ /* 0x000fe200078e02ff */
[----:B------:R-:W-:Y:S01]  /*de00*/  ISETP.GE.U32.AND P0, PT, R38, 0x7f000001, PT ;  /* 0x7f0000012600780c */ /* 0x000fe20003f06070 */
[----:B------:R-:W-:Y:S01]  /*de10*/  ISETP.GE.U32.AND P2, PT, R22, 0x7f000001, PT ;  /* 0x7f0000011600780c */ /* 0x000fe20003f46070 */
[----:B------:R-:W-:Y:S01]  /*de20*/  ISETP.GE.U32.AND P3, PT, R24, 0x7f000001, PT ;  /* 0x7f0000011800780c */ /* 0x000fe20003f66070 */
[----:B------:R-:W-:-:S04]  /*de30*/  IMAD.HI.U32 R37, R37, 0x7f000001, R20 ;  /* 0x7f00000125257827 */ /* 0x000fc800078e0014 */
[----:B------:R-:W-:-:S04]  /*de40*/  IMAD.WIDE.U32 R20, R33, R31, RZ ;  /* 0x0000001f21147225 */ /* 0x000fc800078e00ff */
[----:B------:R-:W-:Y:S01]  /*de50*/  IMAD R33, R20, 0x7effffff, RZ ;  /* 0x7effffff14217824 */ /* 0x000fe200078e02ff */
[----:B------:R0:W-:Y:S03]  /*de60*/  STL [R1+0x110], R38 ;  /* 0x0001102601007387 */ /* 0x0001e60000100800 */
[----:B------:R-:W-:Y:S01]  /*de70*/  IMAD.HI.U32 R33, R33, 0x7f000001, R20 ;  /* 0x7f00000121217827 */ /* 0x000fe200078e0014 */
[----:B------:R1:W-:Y:S03]  /*de80*/  STL [R1+0x118], R22 ;  /* 0x0001181601007387 */ /* 0x0003e60000100800 */
[----:B------:R-:W-:Y:S01]  /*de90*/  IMAD.WIDE.U32 R20, R48, R43, RZ ;  /* 0x0000002b30147225 */ /* 0x000fe200078e00ff */
[----:B------:R1:W-:Y:S01]  /*dea0*/  STL [R1+0x11c], R24 ;  /* 0x00011c1801007387 */ /* 0x0003e20000100800 */
[----:B0-----:R-:W-:-:S02]  /*deb0*/  @P0 IADD3 R38, PT, PT, R38, -0x7f000001, RZ ;  /* 0x80ffffff26260810 */ /* 0x001fc40007ffe0ff */
[----:B------:R-:W-:Y:S01]  /*dec0*/  IMAD R31, R20, 0x7effffff, RZ ;  /* 0x7effffff141f7824 */ /* 0x000fe200078e02ff */
[----:B-1----:R-:W-:Y:S02]  /*ded0*/  @P2 IADD3 R22, PT, PT, R22, -0x7f000001, RZ ;  /* 0x80ffffff16162810 */ /* 0x002fe40007ffe0ff */
[----:B------:R-:W-:Y:S01]  /*dee0*/  @P3 IADD3 R24, PT, PT, R24, -0x7f000001, RZ ;  /* 0x80ffffff18183810 */ /* 0x000fe20007ffe0ff */
[----:B------:R-:W-:Y:S01]  /*def0*/  STL [R1+0x110], R38 ;  /* 0x0001102601007387 */ /* 0x000fe20000100800 */
[----:B------:R-:W-:-:S03]  /*df00*/  IMAD.HI.U32 R31, R31, 0x7f000001, R20 ;  /* 0x7f0000011f1f7827 */ /* 0x000fc600078e0014 */
[----:B------:R-:W-:Y:S01]  /*df10*/  STL [R1+0x118], R22 ;  /* 0x0001181601007387 */ /* 0x000fe20000100800 */
[----:B------:R-:W-:-:S03]  /*df20*/  IMAD.WIDE.U32 R20, R36, R36, RZ ;  /* 0x0000002424147225 */ /* 0x000fc600078e00ff */
[----:B------:R-:W-:Y:S01]  /*df30*/  STL [R1+0x11c], R24 ;  /* 0x00011c1801007387 */ /* 0x000fe20000100800 */
[----:B------:R-:W-:-:S04]  /*df40*/  IMAD R13, R20, 0x7effffff, RZ ;  /* 0x7effffff140d7824 */ /* 0x000fc800078e02ff */
[----:B------:R-:W-:Y:S01]  /*df50*/  IMAD.HI.U32 R13, R13, 0x7f000001, R20 ;  /* 0x7f0000010d0d7827 */ /* 0x000fe200078e0014 */
[----:B---3--:R-:W-:-:S05]  /*df60*/  IADD3 R35, PT, PT, R15, R35, RZ ;  /* 0x000000230f237210 */ /* 0x008fca0007ffe0ff */
[----:B------:R-:W-:Y:S01]  /*df70*/  ISETP.GE.U32.AND P1, PT, R35, 0x7f000001, PT ;  /* 0x7f0000012300780c */ /* 0x000fe20003f26070 */
[----:B------:R0:W-:Y:S01]  /*df80*/  STL [R1+0x114], R35 ;  /* 0x0001142301007387 */ /* 0x0001e20000100800 */
[----:B----4-:R-:W-:-:S11]  /*df90*/  IADD3 R15, PT, PT, R51, R34, RZ ;  /* 0x00000022330f7210 */ /* 0x010fd60007ffe0ff */
[----:B0-----:R-:W-:Y:S01]  /*dfa0*/  @P1 IADD3 R35, PT, PT, R35, -0x7f000001, RZ ;  /* 0x80ffffff23231810 */ /* 0x001fe20007ffe0ff */
[----:B------:R-:W-:-:S04]  /*dfb0*/  ISETP.GE.U32.AND P0, PT, R15, 0x7f000001, PT ;  /* 0x7f0000010f00780c */ /* 0x000fc80003f06070 */
[----:B------:R0:W-:Y:S04]  /*dfc0*/  STL [R1+0x114], R35 ;  /* 0x0001142301007387 */ /* 0x0001e80000100800 */
[----:B--2---:R-:W2:Y:S05]  /*dfd0*/  LD.E R34, desc[UR10][R18.64+0x100] ;  /* 0x0001000a12227980 */ /* 0x004eaa000c101900 */
[----:B------:R-:W-:Y:S01]  /*dfe0*/  @P0 IADD3 R15, PT, PT, R15, -0x7f000001, RZ ;  /* 0x80ffffff0f0f0810 */ /* 0x000fe20007ffe0ff */
[----:B------:R-:W-:Y:S01]  /*dff0*/  ISETP.GE.U32.AND P0, PT, R13, 0x7f000001, PT ;  /* 0x7f0000010d00780c */ /* 0x000fe20003f06070 */
[----:B------:R-:W-:Y:S01]  /*e000*/  ISETP.GE.U32.AND P1, PT, R27, 0x7f000001, PT ;  /* 0x7f0000011b00780c */ /* 0x000fe20003f26070 */
[----:B------:R-:W-:Y:S01]  /*e010*/  ISETP.GE.U32.AND P2, PT, R17, 0x7f000001, PT ;  /* 0x7f0000011100780c */ /* 0x000fe20003f46070 */
[----:B------:R-:W-:Y:S01]  /*e020*/  ISETP.GE.U32.AND P3, PT, R23, 0x7f000001, PT ;  /* 0x7f0000011700780c */ /* 0x000fe20003f66070 */
[----:B------:R-:W-:Y:S01]  /*e030*/  IMAD.WIDE.U32 R20, R15, R15, RZ ;  /* 0x0000000f0f147225 */ /* 0x000fe200078e00ff */
[----:B------:R-:W-:Y:S01]  /*e040*/  @P6 IADD3 R26, PT, PT, R26, -0x7f000001, RZ ;  /* 0x80ffffff1a1a6810 */ /* 0x000fe20007ffe0ff */
[----:B------:R-:W-:Y:S01]  /*e050*/  ISETP.GE.U32.AND P5, PT, R30, 0x7f000001, PT ;  /* 0x7f0000011e00780c */ /* 0x000fe20003fa6070 */
[----:B------:R-:W3:Y:S04]  /*e060*/  LD.E R53, desc[UR10][R18.64+0x104] ;  /* 0x0001040a12357980 */ /* 0x000ee8000c101900 */
[----:B------:R-:W4:Y:S02]  /*e070*/  LD.E R54, desc[UR10][R18.64+0x108] ;  /* 0x0001080a12367980 */ /* 0x000f24000c101900 */
[----:B------:R-:W-:Y:S01]  /*e080*/  @P0 IADD3 R13, PT, PT, R13, -0x7f000001, RZ ;  /* 0x80ffffff0d0d0810 */ /* 0x000fe20007ffe0ff */
[----:B------:R-:W-:Y:S01]  /*e090*/  ISETP.GE.U32.AND P0, PT, R42, 0x7f000001, PT ;  /* 0x7f0000012a00780c */ /* 0x000fe20003f06070 */
[----:B------:R-:W-:Y:S01]  /*e0a0*/  IMAD R22, R20, 0x7effffff, RZ ;  /* 0x7effffff14167824 */ /* 0x000fe200078e02ff */
[----:B------:R3:W2:Y:S03]  /*e0b0*/  LD.E R55, desc[UR10][R18.64+0x10c] ;  /* 0x00010c0a12377980 */ /* 0x0006a6000c101900 */
[----:B------:R-:W-:-:S04]  /*e0c0*/  IMAD.HI.U32 R22, R22, 0x7f000001, R20 ;  /* 0x7f00000116167827 */ /* 0x000fc800078e0014 */
[----:B------:R-:W-:-:S04]  /*e0d0*/  IMAD.WIDE.U32 R20, R13, R36, RZ ;  /* 0x000000240d147225 */ /* 0x000fc800078e00ff */
[----:B------:R-:W-:Y:S01]  /*e0e0*/  @P0 IADD3 R42, PT, PT, R42, -0x7f000001, RZ ;  /* 0x80ffffff2a2a0810 */ /* 0x000fe20007ffe0ff */
[----:B------:R-:W-:Y:S01]  /*e0f0*/  ISETP.GE.U32.AND P0, PT, R22, 0x7f000001, PT ;  /* 0x7f0000011600780c */ /* 0x000fe20003f06070 */
[----:B------:R-:W-:-:S04]  /*e100*/  IMAD R49, R20, 0x7effffff, RZ ;  /* 0x7effffff14317824 */ /* 0x000fc800078e02ff */
[----:B------:R-:W-:-:S04]  /*e110*/  IMAD.HI.U32 R49, R49, 0x7f000001, R20 ;  /* 0x7f00000131317827 */ /* 0x000fc800078e0014 */
[----:B------:R-:W-:-:S04]  /*e120*/  IMAD.WIDE.U32 R20, R42, R42, RZ ;  /* 0x0000002a2a147225 */ /* 0x000fc800078e00ff */
[----:B------:R-:W-:Y:S01]  /*e130*/  IMAD R13, R20, 0x7effffff, RZ ;  /* 0x7effffff140d7824 */ /* 0x000fe200078e02ff */
[----:B------:R-:W-:Y:S01]  /*e140*/  @P0 IADD3 R22, PT, PT, R22, -0x7f000001, RZ ;  /* 0x80ffffff16160810 */ /* 0x000fe20007ffe0ff */
[----:B------:R-:W-:Y:S02]  /*e150*/  ISETP.GE.U32.AND P0, PT, R25, 0x7f000001, PT ;  /* 0x7f0000011900780c */ /* 0x000fe40003f06070 */
[----:B------:R-:W-:-:S05]  /*e160*/  IMAD.HI.U32 R13, R13, 0x7f000001, R20 ;  /* 0x7f0000010d0d7827 */ /* 0x000fca00078e0014 */
[----:B------:R-:W-:Y:S01]  /*e170*/  ISETP.GE.U32.AND P4, PT, R13, 0x7f000001, PT ;  /* 0x7f0000010d00780c */ /* 0x000fe20003f86070 */
[----:B------:R-:W-:Y:S02]  /*e180*/  @P1 IADD3 R27, PT, PT, R27, -0x7f000001, RZ ;  /* 0x80ffffff1b1b1810 */ /* 0x000fe40007ffe0ff */
[----:B------:R-:W-:Y:S02]  /*e190*/  @P2 IADD3 R17, PT, PT, R17, -0x7f000001, RZ ;  /* 0x80ffffff11112810 */ /* 0x000fe40007ffe0ff */
[----:B------:R-:W-:Y:S02]  /*e1a0*/  @P3 IADD3 R23, PT, PT, R23, -0x7f000001, RZ ;  /* 0x80ffffff17173810 */ /* 0x000fe40007ffe0ff */
[----:B------:R-:W-:Y:S02]  /*e1b0*/  @P0 IADD3 R25, PT, PT, R25, -0x7f000001, RZ ;  /* 0x80ffffff19190810 */ /* 0x000fe40007ffe0ff */
[----:B------:R-:W-:Y:S02]  /*e1c0*/  IADD3 R24, PT, PT, R17, R23, RZ ;  /* 0x0000001711187210 */ /* 0x000fe40007ffe0ff */
[----:B------:R-:W-:Y:S01]  /*e1d0*/  IADD3 R51, PT, PT, R25, R27, RZ ;  /* 0x0000001b19337210 */ /* 0x000fe20007ffe0ff */
[----:B------:R-:W-:Y:S01]  /*e1e0*/  IMAD.WIDE.U32 R20, R22, R15, RZ ;  /* 0x0000000f16147225 */ /* 0x000fe200078e00ff */
[----:B------:R-:W-:Y:S01]  /*e1f0*/  @P4 IADD3 R13, PT, PT, R13, -0x7f000001, RZ ;  /* 0x80ffffff0d0d4810 */ /* 0x000fe20007ffe0ff */
[----:B------:R-:W-:Y:S01]  /*e200*/  ISETP.GE.U32.AND P0, PT, R32, 0x7f000001, PT ;  /* 0x7f0000012000780c */ /* 0x000fe20003f06070 */
[----:B------:R-:W-:Y:S01]  /*e210*/  ISETP.GE.U32.AND P1, PT, R28, 0x7f000001, PT ;  /* 0x7f0000011c00780c */ /* 0x000fe20003f26070 */
[----:B------:R-:W-:Y:S01]  /*e220*/  ISETP.GE.U32.AND P4, PT, R29, 0x7f000001, PT ;  /* 0x7f0000011d00780c */ /* 0x000fe20003f86070 */
[----:B------:R-:W-:Y:S01]  /*e230*/  ISETP.GE.U32.AND P2, PT, R51, 0x7f000001, PT ;  /* 0x7f0000013300780c */ /* 0x000fe20003f46070 */
[----:B------:R-:W-:Y:S01]  /*e240*/  ISETP.GE.U32.AND P3, PT, R24, 0x7f000001, PT ;  /* 0x7f0000011800780c */ /* 0x000fe20003f66070 */
[----:B------:R-:W-:-:S04]  /*e250*/  IMAD R22, R20, 0x7effffff, RZ ;  /* 0x7effffff14167824 */ /* 0x000fc800078e02ff */
[----:B------:R-:W-:-:S04]  /*e260*/  IMAD.HI.U32 R22, R22, 0x7f000001, R20 ;  /* 0x7f00000116167827 */ /* 0x000fc800078e0014 */
[----:B------:R-:W-:Y:S01]  /*e270*/  IMAD.WIDE.U32 R20, R13, R42, RZ ;  /* 0x0000002a0d147225 */ /* 0x000fe200078e00ff */
[----:B------:R-:W-:Y:S02]  /*e280*/  @P0 IADD3 R32, PT, PT, R32, -0x7f000001, RZ ;  /* 0x80ffffff20200810 */ /* 0x000fe40007ffe0ff */
[----:B------:R-:W-:Y:S02]  /*e290*/  @P1 IADD3 R28, PT, PT, R28, -0x7f000001, RZ ;  /* 0x80ffffff1c1c1810 */ /* 0x000fe40007ffe0ff */
[----:B------:R-:W-:Y:S01]  /*e2a0*/  @P4 IADD3 R29, PT, PT, R29, -0x7f000001, RZ ;  /* 0x80ffffff1d1d4810 */ /* 0x000fe20007ffe0ff */
[----:B0-----:R-:W-:Y:S01]  /*e2b0*/  IMAD R35, R20, 0x7effffff, RZ ;  /* 0x7effffff14237824 */ /* 0x001fe200078e02ff */
[----:B------:R-:W-:Y:S02]  /*e2c0*/  @P2 IADD3 R51, PT, PT, R51, -0x7f000001, RZ ;  /* 0x80ffffff33332810 */ /* 0x000fe40007ffe0ff */
[----:B------:R-:W-:Y:S01]  /*e2d0*/  @P3 IADD3 R24, PT, PT, R24, -0x7f000001, RZ ;  /* 0x80ffffff18183810 */ /* 0x000fe20007ffe0ff */
[----:B------:R-:W-:Y:S01]  /*e2e0*/  IMAD.HI.U32 R35, R35, 0x7f000001, R20 ;  /* 0x7f00000123237827 */ /* 0x000fe200078e0014 */
[----:B------:R-:W-:-:S02]  /*e2f0*/  IADD3 R21, PT, PT, R26, R32, RZ ;  /* 0x000000201a157210 */ /* 0x000fc40007ffe0ff */
[----:B------:R-:W-:Y:S02]  /*e300*/  IADD3 R39, PT, PT, R28, R29, RZ ;  /* 0x0000001d1c277210 */ /* 0x000fe40007ffe0ff */
[----:B------:R-:W-:Y:S01]  /*e310*/  IADD3 R40, PT, PT, R51, R24, RZ ;  /* 0x0000001833287210 */ /* 0x000fe20007ffe0ff */
[----:B------:R-:W-:Y:S01]  /*e320*/  ISETP.GE.U32.AND P6, PT, R41, 0x7f000001, PT ;  /* 0x7f0000012900780c */ /* 0x000fe20003fc6070 */
[----:B------:R-:W-:Y:S01]  /*e330*/  ISETP.GE.U32.AND P0, PT, R37, 0x7f000001, PT ;  /* 0x7f0000012500780c */ /* 0x000fe20003f06070 */
[----:B------:R-:W-:Y:S01]  /*e340*/  ISETP.GE.U32.AND P1, PT, R33, 0x7f000001, PT ;  /* 0x7f0000012100780c */ /* 0x000fe20003f26070 */
[----:B------:R-:W-:Y:S01]  /*e350*/  ISETP.GE.U32.AND P2, PT, R21, 0x7f000001, PT ;  /* 0x7f0000011500780c */ /* 0x000fe20003f46070 */
[----:B------:R-:W-:Y:S01]  /*e360*/  ISETP.GE.U32.AND P4, PT, R39, 0x7f000001, PT ;  /* 0x7f0000012700780c */ /* 0x000fe20003f86070 */
[----:B------:R-:W-:Y:S01]  /*e370*/  ISETP.GE.U32.AND P3, PT, R40, 0x7f000001, PT ;  /* 0x7f0000012800780c */ /* 0x000fe20003f66070 */
[----:B------:R-:W-:Y:S01]  /*e380*/  @P5 IADD3 R30, PT, PT, R30, -0x7f000001, RZ ;  /* 0x80ffffff1e1e5810 */ /* 0x000fe20007ffe0ff */
[----:B------:R-:W-:-:S06]  /*e390*/  ISETP.GE.U32.AND P5, PT, R31, 0x7f000001, PT ;  /* 0x7f0000011f00780c */ /* 0x000fcc0003fa6070 */
[----:B------:R-:W-:Y:S02]  /*e3a0*/  @P6 IADD3 R41, PT, PT, R41, -0x7f000001, RZ ;  /* 0x80ffffff29296810 */ /* 0x000fe40007ffe0ff */
[----:B------:R-:W-:Y:S02]  /*e3b0*/  @P0 IADD3 R37, PT, PT, R37, -0x7f000001, RZ ;  /* 0x80ffffff25250810 */ /* 0x000fe40007ffe0ff */
[----:B------:R-:W-:Y:S02]  /*e3c0*/  @P1 IADD3 R33, PT, PT, R33, -0x7f000001, RZ ;  /* 0x80ffffff21211810 */ /* 0x000fe40007ffe0ff */
[----:B------:R-:W-:Y:S02]  /*e3d0*/  @P2 IADD3 R21, PT, PT, R21, -0x7f000001, RZ ;  /* 0x80ffffff15152810 */ /* 0x000fe40007ffe0ff */
[----:B------:R-:W-:Y:S02]  /*e3e0*/  @P4 IADD3 R39, PT, PT, R39, -0x7f000001, RZ ;  /* 0x80ffffff27274810 */ /* 0x000fe40007ffe0ff */
[----:B------:R-:W-:-:S02]  /*e3f0*/  @P3 IADD3 R40, PT, PT, R40, -0x7f000001, RZ ;  /* 0x80ffffff28283810 */ /* 0x000fc40007ffe0ff */
        /* <DEDUP_REMOVED lines=15> */
[----:B------:R-:W-:Y:S02]  /*e4f0*/  @P6 IADD3 R49, PT, PT, R49, -0x7f000001, RZ ;  /* 0x80ffffff31316810 */ /* 0x000fe40007ffe0ff */
[----:B------:R-:W-:Y:S02]  /*e500*/  @P0 IADD3 R22, PT, PT, R22, -0x7f000001, RZ ;  /* 0x80ffffff16160810 */ /* 0x000fe40007ffe0ff */
[----:B------:R-:W-:-:S02]  /*e510*/  @P1 IADD3 R35, PT, PT, R35, -0x7f000001, RZ ;  /* 0x80ffffff23231810 */ /* 0x000fc40007ffe0ff */
[----:B------:R-:W-:Y:S02]  /*e520*/  @P4 IADD3 R48, PT, PT, R48, -0x7f000001, RZ ;  /* 0x80ffffff30304810 */ /* 0x000fe40007ffe0ff */
[----:B------:R-:W-:Y:S02]  /*e530*/  IADD3 R42, PT, PT, R13, R36, RZ ;  /* 0x000000240d2a7210 */ /* 0x000fe40007ffe0ff */
[----:B------:R-:W-:Y:S02]  /*e540*/  IADD3 R50, PT, PT, R32, R43, RZ ;  /* 0x0000002b20327210 */ /* 0x000fe40007ffe0ff */
[----:B------:R-:W-:Y:S02]  /*e550*/  IADD3 R15, PT, PT, R31, R49, RZ ;  /* 0x000000311f0f7210 */ /* 0x000fe40007ffe0ff */
        /* <DEDUP_REMOVED lines=14> */
[----:B------:R-:W-:Y:S02]  /*e640*/  IADD3 R41, PT, PT, R15, R38, RZ ;  /* 0x000000260f297210 */ /* 0x000fe40007ffe0ff */
[----:B------:R-:W-:Y:S01]  /*e650*/  IADD3 R21, PT, PT, R20, UR6, RZ ;  /* 0x0000000614157c10 */ /* 0x000fe2000fffe0ff */
        /* <DEDUP_REMOVED lines=34> */
[----:B------:R-:W-:Y:S02]  /*e880*/  IMAD.HI.U32 R20, R34, 0x7f000001, R20 ;  /* 0x7f00000122147827 */ /* 0x000fe400078e0014 */
[----:B------:R-:W2:Y:S02]  /*e890*/  LDL R34, [R1+0x110] ;  /* 0x0001100001227983 */ /* 0x000ea40000100800 */
[----:B---3--:R-:W-:Y:S01]  /*e8a0*/  IMAD.WIDE.U32 R18, R53, R52, RZ ;  /* 0x0000003435127225 */ /* 0x008fe200078e00ff */
[----:B------:R-:W-:-:S03]  /*e8b0*/  ISETP.GE.U32.AND P0, PT, R20, 0x7f000001, PT ;  /* 0x7f0000011400780c */ /* 0x000fc60003f06070 */
[----:B------:R-:W-:-:S04]  /*e8c0*/  IMAD R21, R18, 0x7effffff, RZ ;  /* 0x7effffff12157824 */ /* 0x000fc800078e02ff */
[----:B------:R-:W-:-:S04]  /*e8d0*/  IMAD.HI.U32 R21, R21, 0x7f000001, R18 ;  /* 0x7f00000115157827 */ /* 0x000fc800078e0012 */
[----:B----4-:R-:W-:Y:S02]  /*e8e0*/  IMAD.WIDE.U32 R18, R54, R52, RZ ;  /* 0x0000003436127225 */ /* 0x010fe400078e00ff */
[----:B------:R-:W-:Y:S01]  /*e8f0*/  @P0 IADD3 R20, PT, PT, R20, -0x7f000001, RZ ;  /* 0x80ffffff14140810 */ /* 0x000fe20007ffe0ff */
[----:B------:R-:W3:Y:S01]  /*e900*/  LDL R54, [R1+0x114] ;  /* 0x0001140001367983 */ /* 0x000ee20000100800 */
[----:B------:R-:W-:-:S04]  /*e910*/  IMAD R53, R18, 0x7effffff, RZ ;  /* 0x7effffff12357824 */ /* 0x000fc800078e02ff */
[----:B------:R-:W-:-:S04]  /*e920*/  IMAD.HI.U32 R53, R53, 0x7f000001, R18 ;  /* 0x7f00000135357827 */ /* 0x000fc800078e0012 */
[----:B------:R-:W-:Y:S02]  /*e930*/  IMAD.WIDE.U32 R18, R55, R52, RZ ;  /* 0x0000003437127225 */ /* 0x000fe400078e00ff */
[----:B------:R-:W4:Y:S02]  /*e940*/  LDL R55, [R1+0x118] ;  /* 0x0001180001377983 */ /* 0x000f240000100800 */
[----:B------:R-:W-:-:S04]  /*e950*/  IMAD R52, R18, 0x7effffff, RZ ;  /* 0x7effffff12347824 */ /* 0x000fc800078e02ff */
[----:B------:R-:W-:Y:S02]  /*e960*/  IMAD.HI.U32 R52, R52, 0x7f000001, R18 ;  /* 0x7f00000134347827 */ /* 0x000fe400078e0012 */
[----:B------:R-:W4:Y:S01]  /*e970*/  LDL.64 R18, [R1+0x100] ;  /* 0x0001000001127983 */ /* 0x000f220000100a00 */
[C---:B------:R-:W-:Y:S01]  /*e980*/  ISETP.GE.U32.AND P0, PT, R21.reuse, 0x7f000001, PT ;  /* 0x7f0000011500780c */ /* 0x040fe20003f06070 */
[----:B--2---:R-:W-:Y:S02]  /*e990*/  IADD3 R20, PT, PT, R20, R34, RZ ;  /* 0x0000002214147210 */ /* 0x004fe40007ffe0ff */
[----:B------:R-:W2:Y:S10]  /*e9a0*/  LDL R34, [R1+0x11c] ;  /* 0x00011c0001227983 */ /* 0x000eb40000100800 */
[----:B------:R-:W-:Y:S01]  /*e9b0*/  @P0 IADD3 R21, PT, PT, R21, -0x7f000001, RZ ;  /* 0x80ffffff15150810 */ /* 0x000fe20007ffe0ff */
[----:B------:R-:W-:-:S13]  /*e9c0*/  ISETP.GE.U32.AND P0, PT, R53, 0x7f000001, PT ;  /* 0x7f0000013500780c */ /* 0x000fda0003f06070 */
[----:B------:R-:W-:Y:S01]  /*e9d0*/  @P0 IADD3 R53, PT, PT, R53, -0x7f000001, RZ ;  /* 0x80ffffff35350810 */ /* 0x000fe20007ffe0ff */
[----:B------:R-:W-:Y:S01]  /*e9e0*/  ISETP.GE.U32.AND P0, PT, R52, 0x7f000001, PT ;  /* 0x7f0000013400780c */ /* 0x000fe20003f06070 */
[----:B---3--:R-:W-:Y:S01]  /*e9f0*/  IADD3 R21, PT, PT, R21, R54, RZ ;  /* 0x0000003615157210 */ /* 0x008fe20007ffe0ff */
[----:B------:R-:W-:-:S11]  /*ea00*/  ISETP.GE.U32.AND P1, PT, R20, 0x7f000001, PT ;  /* 0x7f0000011400780c */ /* 0x000fd60003f26070 */
[----:B------:R-:W-:Y:S02]  /*ea10*/  @P0 IADD3 R52, PT, PT, R52, -0x7f000001, RZ ;  /* 0x80ffffff34340810 */ /* 0x000fe40007ffe0ff */
[----:B----4-:R-:W-:Y:S01]  /*ea20*/  IADD3 R53, PT, PT, R53, R55, RZ ;  /* 0x0000003735357210 */ /* 0x010fe20007ffe0ff */
[----:B------:R-:W-:-:S04]  /*ea30*/  ISETP.GE.U32.AND P0, PT, R21, 0x7f000001, PT ;  /* 0x7f0000011500780c */ /* 0x000fc80003f06070 */
[----:B------:R-:W-:Y:S01]  /*ea40*/  ISETP.GE.U32.AND P2, PT, R53, 0x7f000001, PT ;  /* 0x7f0000013500780c */ /* 0x000fe20003f46070 */
[----:B------:R0:W-:Y:S04]  /*ea50*/  STL [R1+0x110], R20 ;  /* 0x0001101401007387 */ /* 0x0001e80000100800 */
[----:B------:R1:W-:Y:S04]  /*ea60*/  STL [R1+0x114], R21 ;  /* 0x0001141501007387 */ /* 0x0003e80000100800 */
[----:B------:R3:W-:Y:S01]  /*ea70*/  STL [R1+0x118], R53 ;  /* 0x0001183501007387 */ /* 0x0007e20000100800 */
[----:B0-----:R-:W-:-:S02]  /*ea80*/  @P1 IADD3 R20, PT, PT, R20, -0x7f000001, RZ ;  /* 0x80ffffff14141810 */ /* 0x001fc40007ffe0ff */
[----:B-1----:R-:W-:Y:S02]  /*ea90*/  @P0 IADD3 R21, PT, PT, R21, -0x7f000001, RZ ;  /* 0x80ffffff15150810 */ /* 0x002fe40007ffe0ff */
[----:B---3--:R-:W-:Y:S01]  /*eaa0*/  @P2 IADD3 R53, PT, PT, R53, -0x7f000001, RZ ;  /* 0x80ffffff35352810 */ /* 0x008fe20007ffe0ff */
[----:B------:R-:W-:Y:S04]  /*eab0*/  STL [R1+0x110], R20 ;  /* 0x0001101401007387 */ /* 0x000fe80000100800 */
[----:B------:R-:W-:Y:S04]  /*eac0*/  STL [R1+0x114], R21 ;  /* 0x0001141501007387 */ /* 0x000fe80000100800 */
[----:B------:R-:W-:Y:S01]  /*ead0*/  STL [R1+0x118], R53 ;  /* 0x0001183501007387 */ /* 0x000fe20000100800 */
[----:B------:R-:W-:-:S05]  /*eae0*/  IADD3 R17, PT, PT, R17, R17, RZ ;  /* 0x0000001111117210 */ /* 0x000fca0007ffe0ff */
[----:B------:R-:W-:Y:S01]  /*eaf0*/  ISETP.GE.U32.AND P0, PT, R17, 0x7f000001, PT ;  /* 0x7f0000011100780c */ /* 0x000fe20003f06070 */
[----:B------:R-:W-:-:S12]  /*eb00*/  IADD3 R28, PT, PT, R28, R28, RZ ;  /* 0x0000001c1c1c7210 */ /* 0x000fd80007ffe0ff */
[----:B------:R-:W-:Y:S01]  /*eb10*/  @P0 IADD3 R17, PT, PT, R17, -0x7f000001, RZ ;  /* 0x80ffffff11110810 */ /* 0x000fe20007ffe0ff */
[----:B------:R-:W-:-:S03]  /*eb20*/  ISETP.GE.U32.AND P1, PT, R28, 0x7f000001, PT ;  /* 0x7f0000011c00780c */ /* 0x000fc60003f26070 */
[----:B------:R-:W-:-:S05]  /*eb30*/  IADD3 R48, PT, PT, R48, R17, RZ ;  /* 0x0000001130307210 */ /* 0x000fca0007ffe0ff */
[----:B------:R-:W-:-:S05]  /*eb40*/  ISETP.GE.U32.AND P0, PT, R48, 0x7f000001, PT ;  /* 0x7f0000013000780c */ /* 0x000fca0003f06070 */
[----:B------:R-:W-:-:S08]  /*eb50*/  @P1 IADD3 R28, PT, PT, R28, -0x7f000001, RZ ;  /* 0x80ffffff1c1c1810 */ /* 0x000fd00007ffe0ff */
[----:B------:R-:W-:Y:S02]  /*eb60*/  @P0 IADD3 R48, PT, PT, R48, -0x7f000001, RZ ;  /* 0x80ffffff30300810 */ /* 0x000fe40007ffe0ff */
[----:B--2---:R-:W-:-:S05]  /*eb70*/  IADD3 R34, PT, PT, R52, R34, RZ ;  /* 0x0000002234227210 */ /* 0x004fca0007ffe0ff */
[----:B------:R-:W-:Y:S01]  /*eb80*/  ISETP.GE.U32.AND P3, PT, R34, 0x7f000001, PT ;  /* 0x7f0000012200780c */ /* 0x000fe20003f66070 */
[----:B------:R0:W-:-:S12]  /*eb90*/  STL [R1+0x11c], R34 ;  /* 0x00011c2201007387 */ /* 0x0001d80000100800 */
[----:B0-----:R-:W-:-:S05]  /*eba0*/  @P3 IADD3 R34, PT, PT, R34, -0x7f000001, RZ ;  /* 0x80ffffff22223810 */ /* 0x001fca0007ffe0ff */
[----:B------:R0:W-:Y:S04]  /*ebb0*/  STL [R1+0x11c], R34 ;  /* 0x00011c2201007387 */ /* 0x0001e80000100800 */
[----:B------:R-:W2:Y:S04]  /*ebc0*/  LD.E R53, desc[UR10][R18.64+0x110] ;  /* 0x0001100a12357980 */ /* 0x000ea8000c101900 */
[----:B------:R-:W3:Y:S04]  /*ebd0*/  LD.E R52, desc[UR10][R18.64+0x114] ;  /* 0x0001140a12347980 */ /* 0x000ee8000c101900 */
[----:B------:R-:W4:Y:S04]  /*ebe0*/  LD.E R20, desc[UR10][R18.64+0x118] ;  /* 0x0001180a12147980 */ /* 0x000f28000c101900 */
[----:B------:R2:W3:Y:S01]  /*ebf0*/  LD.E R21, desc[UR10][R18.64+0x11c] ;  /* 0x00011c0a12157980 */ /* 0x0004e2000c101900 */
[----:B0-----:R-:W-:-:S02]  /*ec00*/  IADD3 R34, PT, PT, R50, R28, RZ ;  /* 0x0000001c32227210 */ /* 0x001fc40007ffe0ff */
[----:B------:R-:W-:Y:S02]  /*ec10*/  IADD3 R28, PT, PT, R37, R37, RZ ;  /* 0x00000025251c7210 */ /* 0x000fe40007ffe0ff */
[----:B------:R-:W-:Y:S02]  /*ec20*/  IADD3 R17, PT, PT, R48, UR6, RZ ;  /* 0x0000000630117c10 */ /* 0x000fe4000fffe0ff */
[----:B------:R-:W-:Y:S01]  /*ec30*/  IADD3 R22, PT, PT, R22, R22, RZ ;  /* 0x0000001616167210 */ /* 0x000fe20007ffe0ff */
[----:B------:R-:W4:Y:S01]  /*ec40*/  LDL R50, [R1+0x110] ;  /* 0x0001100001327983 */ /* 0x000f220000100800 */
[----:B------:R-:W-:Y:S01]  /*ec50*/  ISETP.GE.U32.AND P0, PT, R34, 0x7f000001, PT ;  /* 0x7f0000012200780c */ /* 0x000fe20003f06070 */
[----:B------:R-:W-:Y:S01]  /*ec60*/  ISETP.GE.U32.AND P1, PT, R28, 0x7f000001, PT ;  /* 0x7f0000011c00780c */ /* 0x000fe20003f26070 */
[----:B------:R-:W-:-:S11]  /*ec70*/  ISETP.GE.U32.AND P2, PT, R17, 0x7f000001, PT ;  /* 0x7f0000011100780c */ /* 0x000fd60003f46070 */
[----:B------:R-:W-:Y:S02]  /*ec80*/  @P0 IADD3 R34, PT, PT, R34, -0x7f000001, RZ ;  /* 0x80ffffff22220810 */ /* 0x000fe40007ffe0ff */
[----:B------:R-:W-:Y:S02]  /*ec90*/  @P1 IADD3 R28, PT, PT, R28, -0x7f000001, RZ ;  /* 0x80ffffff1c1c1810 */ /* 0x000fe40007ffe0ff */
[----:B------:R-:W-:Y:S02]  /*eca0*/  @P2 IADD3 R17, PT, PT, R17, -0x7f000001, RZ ;  /* 0x80ffffff11112810 */ /* 0x000fe40007ffe0ff */
[----:B------:R-:W-:Y:S02]  /*ecb0*/  IADD3 R28, PT, PT, R51, R28, RZ ;  /* 0x0000001c331c7210 */ /* 0x000fe40007ffe0ff */
[----:B------:R-:W-:Y:S01]  /*ecc0*/  IADD3 R17, PT, PT, R34, R17, RZ ;  /* 0x0000001122117210 */ /* 0x000fe20007ffe0ff */
[----:B------:R-:W-:Y:S02]  /*ecd0*/  ISETP.GE.U32.AND P1, PT, R22, 0x7f000001, PT ;  /* 0x7f0000011600780c */ /* 0x000fe40003f26070 */
[----:B------:R-:W-:-:S02]  /*ece0*/  ISETP.GE.U32.AND P0, PT, R28, 0x7f000001, PT ;  /* 0x7f0000011c00780c */ /* 0x000fc40003f06070 */
[----:B------:R-:W-:-:S09]  /*ecf0*/  ISETP.GE.U32.AND P2, PT, R17, 0x7f000001, PT ;  /* 0x7f0000011100780c */ /* 0x000fd20003f46070 */
[----:B------:R-:W-:Y:S02]  /*ed00*/  @P1 IADD3 R22, PT, PT, R22, -0x7f000001, RZ ;  /* 0x80ffffff16161810 */ /* 0x000fe40007ffe0ff */
[----:B------:R-:W-:Y:S02]  /*ed10*/  @P0 IADD3 R28, PT, PT, R28, -0x7f000001, RZ ;  /* 0x80ffffff1c1c0810 */ /* 0x000fe40007ffe0ff */
[----:B------:R-:W-:Y:S02]  /*ed20*/  @P2 IADD3 R17, PT, PT, R17, -0x7f000001, RZ ;  /* 0x80ffffff11112810 */ /* 0x000fe40007ffe0ff */
[----:B------:R-:W-:Y:S02]  /*ed30*/  IADD3 R22, PT, PT, R49, R22, RZ ;  /* 0x0000001631167210 */ /* 0x000fe40007ffe0ff */
[----:B------:R-:W4:Y:S01]  /*ed40*/  LDL R49, [R1+0x114] ;  /* 0x0001140001317983 */ /* 0x000f220000100800 */
[----:B------:R-:W-:Y:S02]  /*ed50*/  IADD3 R17, PT, PT, R28, R17, RZ ;  /* 0x000000111c117210 */ /* 0x000fe40007ffe0ff */
[----:B------:R-:W-:-:S03]  /*ed60*/  ISETP.GE.U32.AND P0, PT, R22, 0x7f000001, PT ;  /* 0x7f0000011600780c */ /* 0x000fc60003f06070 */
[----:B------:R-:W-:-:S10]  /*ed70*/  ISETP.GE.U32.AND P1, PT, R17, 0x7f000001, PT ;  /* 0x7f0000011100780c */ /* 0x000fd40003f26070 */
[----:B------:R-:W-:-:S03]  /*ed80*/  @P0 IADD3 R22, PT, PT, R22, -0x7f000001, RZ ;  /* 0x80ffffff16160810 */ /* 0x000fc60007ffe0ff */
        /* <DEDUP_REMOVED lines=10> */
[----:B--2---:R-:W-:Y:S02]  /*ee30*/  IMAD.WIDE.U32 R18, R53, R51, RZ ;  /* 0x0000003335127225 */ /* 0x004fe400078e00ff */
[----:B------:R-:W2:Y:S02]  /*ee40*/  LDL R53, [R1+0x11c] ;  /* 0x00011c0001357983 */ /* 0x000ea40000100800 */
[----:B------:R-:W-:-:S04]  /*ee50*/  IMAD R37, R18, 0x7effffff, RZ ;  /* 0x7effffff12257824 */ /* 0x000fc800078e02ff */
[----:B------:R-:W-:-:S04]  /*ee60*/  IMAD.HI.U32 R37, R37, 0x7f000001, R18 ;  /* 0x7f00000125257827 */ /* 0x000fc800078e0012 */
[----:B---3--:R-:W-:Y:S02]  /*ee70*/  IMAD.WIDE.U32 R18, R52, R51, RZ ;  /* 0x0000003334127225 */ /* 0x008fe400078e00ff */
[----:B------:R-:W3:Y:S02]  /*ee80*/  LDL R52, [R1+0x118] ;  /* 0x0001180001347983 */ /* 0x000ee40000100800 */
[----:B------:R-:W-:-:S04]  /*ee90*/  IMAD R48, R18, 0x7effffff, RZ ;  /* 0x7effffff12307824 */ /* 0x000fc800078e02ff */
[----:B------:R-:W-:-:S04]  /*eea0*/  IMAD.HI.U32 R48, R48, 0x7f000001, R18 ;  /* 0x7f00000130307827 */ /* 0x000fc800078e0012 */
[----:B----4-:R-:W-:-:S04]  /*eeb0*/  IMAD.WIDE.U32 R18, R20, R51, RZ ;  /* 0x0000003314127225 */ /* 0x010fc800078e00ff */
[----:B------:R-:W-:-:S04]  /*eec0*/  IMAD R20, R18, 0x7effffff, RZ ;  /* 0x7effffff12147824 */ /* 0x000fc800078e02ff */
[----:B------:R-:W-:-:S04]  /*eed0*/  IMAD.HI.U32 R20, R20, 0x7f000001, R18 ;  /* 0x7f00000114147827 */ /* 0x000fc800078e0012 */
[----:B------:R-:W-:-:S04]  /*eee0*/  IMAD.WIDE.U32 R18, R21, R51, RZ ;  /* 0x0000003315127225 */ /* 0x000fc800078e00ff */
[----:B------:R-:W-:-:S04]  /*eef0*/  IMAD R21, R18, 0x7effffff, RZ ;  /* 0x7effffff12157824 */ /* 0x000fc800078e02ff */
[----:B------:R-:W-:Y:S02]  /*ef00*/  IMAD.HI.U32 R21, R21, 0x7f000001, R18 ;  /* 0x7f00000115157827 */ /* 0x000fe400078e0012 */
[----:B------:R-:W4:Y:S01]  /*ef10*/  LDL.64 R18, [R1+0x100] ;  /* 0x0001000001127983 */ /* 0x000f220000100a00 */
        /* <DEDUP_REMOVED lines=10> */
[C---:B------:R-:W-:Y:S02]  /*efc0*/  ISETP.GE.U32.AND P0, PT, R37.reuse, 0x7f000001, PT ;  /* 0x7f0000012500780c */ /* 0x040fe40003f06070 */
[----:B------:R-:W-:Y:S01]  /*efd0*/  ISETP.GE.U32.AND P1, PT, R48, 0x7f000001, PT ;  /* 0x7f0000013000780c */ /* 0x000fe20003f26070 */
[----:B------:R0:W-:Y:S04]  /*efe0*/  STL [R1+0x110], R37 ;  /* 0x0001102501007387 */ /* 0x0001e80000100800 */
[----:B------:R1:W-:Y:S06]  /*eff0*/  STL [R1+0x114], R48 ;  /* 0x0001143001007387 */ /* 0x0003ec0000100800 */
[----:B0-----:R-:W-:-:S02]  /*f000*/  @P0 IADD3 R37, PT, PT, R37, -0x7f000001, RZ ;  /* 0x80ffffff25250810 */ /* 0x001fc40007ffe0ff */
[----:B-1----:R-:W-:-:S03]  /*f010*/  @P1 IADD3 R48, PT, PT, R48, -0x7f000001, RZ ;  /* 0x80ffffff30301810 */ /* 0x002fc60007ffe0ff */
[----:B------:R0:W-:Y:S04]  /*f020*/  STL [R1+0x110], R37 ;  /* 0x0001102501007387 */ /* 0x0001e80000100800 */
[----:B------:R1:W-:Y:S04]  /*f030*/  STL [R1+0x114], R48 ;  /* 0x0001143001007387 */ /* 0x0003e80000100800 */
[----:B0-----:R-:W4:Y:S04]  /*f040*/  LDL R37, [R1+0x110] ;  /* 0x0001100001257983 */ /* 0x001f280000100800 */
[----:B-1----:R-:W4:Y:S01]  /*f050*/  LDL R48, [R1+0x114] ;  /* 0x0001140001307983 */ /* 0x002f220000100800 */
[----:B------:R-:W-:-:S05]  /*f060*/  IADD3 R40, PT, PT, R23, R40, RZ ;  /* 0x0000002817287210 */ /* 0x000fca0007ffe0ff */
[----:B------:R-:W-:Y:S01]  /*f070*/  ISETP.GE.U32.AND P0, PT, R40, 0x7f000001, PT ;  /* 0x7f0000012800780c */ /* 0x000fe20003f06070 */
[----:B------:R-:W-:-:S12]  /*f080*/  IADD3 R43, PT, PT, R29, R43, RZ ;  /* 0x0000002b1d2b7210 */ /* 0x000fd80007ffe0ff */
[----:B------:R-:W-:Y:S01]  /*f090*/  @P0 IADD3 R40, PT, PT, R40, -0x7f000001, RZ ;  /* 0x80ffffff28280810 */ /* 0x000fe20007ffe0ff */
[----:B------:R-:W-:Y:S01]  /*f0a0*/  ISETP.GE.U32.AND P1, PT, R43, 0x7f000001, PT ;  /* 0x7f0000012b00780c */ /* 0x000fe20003f26070 */
[----:B--2---:R-:W-:-:S05]  /*f0b0*/  IADD3 R21, PT, PT, R21, R53, RZ ;  /* 0x0000003515157210 */ /* 0x004fca0007ffe0ff */
[----:B------:R-:W-:Y:S01]  /*f0c0*/  ISETP.GE.U32.AND P3, PT, R21, 0x7f000001, PT ;  /* 0x7f0000011500780c */ /* 0x000fe20003f66070 */
[----:B---3--:R-:W-:-:S05]  /*f0d0*/  IADD3 R20, PT, PT, R20, R52, RZ ;  /* 0x0000003414147210 */ /* 0x008fca0007ffe0ff */
[C---:B------:R-:W-:Y:S01]  /*f0e0*/  ISETP.GE.U32.AND P2, PT, R20.reuse, 0x7f000001, PT ;  /* 0x7f0000011400780c */ /* 0x040fe20003f46070 */
[----:B------:R0:W-:Y:S04]  /*f0f0*/  STL [R1+0x118], R20 ;  /* 0x0001181401007387 */ /* 0x0001e80000100800 */
[----:B------:R1:W-:Y:S08]  /*f100*/  STL [R1+0x11c], R21 ;  /* 0x00011c1501007387 */ /* 0x0003f00000100800 */
[----:B0-----:R-:W-:-:S02]  /*f110*/  @P2 IADD3 R20, PT, PT, R20, -0x7f000001, RZ ;  /* 0x80ffffff14142810 */ /* 0x001fc40007ffe0ff */
[----:B-1----:R-:W-:-:S03]  /*f120*/  @P3 IADD3 R21, PT, PT, R21, -0x7f000001, RZ ;  /* 0x80ffffff15153810 */ /* 0x002fc60007ffe0ff */
[----:B------:R4:W-:Y:S04]  /*f130*/  STL [R1+0x118], R20 ;  /* 0x0001181401007387 */ /* 0x0009e80000100800 */
[----:B------:R0:W-:Y:S04]  /*f140*/  STL [R1+0x11c], R21 ;  /* 0x00011c1501007387 */ /* 0x0001e80000100800 */
[----:B------:R-:W2:Y:S04]  /*f150*/  LDL R49, [R1+0x118] ;  /* 0x0001180001317983 */ /* 0x000ea80000100800 */
[----:B----4-:R-:W3:Y:S04]  /*f160*/  LD.E R20, desc[UR10][R18.64+0x120] ;  /* 0x0001200a12147980 */ /* 0x010ee8000c101900 */
[----:B------:R-:W4:Y:S04]  /*f170*/  LD.E R53, desc[UR10][R18.64+0x124] ;  /* 0x0001240a12357980 */ /* 0x000f28000c101900 */
[----:B------:R-:W2:Y:S04]  /*f180*/  LD.E R51, desc[UR10][R18.64+0x128] ;  /* 0x0001280a12337980 */ /* 0x000ea8000c101900 */
[----:B------:R-:W2:Y:S04]  /*f190*/  LD.E R52, desc[UR10][R18.64+0x12c] ;  /* 0x00012c0a12347980 */ /* 0x000ea8000c101900 */
[----:B------:R-:W2:Y:S04]  /*f1a0*/  LDL R50, [R1+0x11c] ;  /* 0x00011c0001327983 */ /* 0x000ea80000100800 */
[----:B------:R-:W2:Y:S01]  /*f1b0*/  LDL.64 R18, [R1+0x100] ;  /* 0x0001000001127983 */ /* 0x000ea20000100a00 */
[----:B0-----:R-:W-:-:S05]  /*f1c0*/  IADD3 R21, PT, PT, R24, R40, RZ ;  /* 0x0000002818157210 */ /* 0x001fca0007ffe0ff */
[----:B------:R-:W-:Y:S01]  /*f1d0*/  ISETP.GE.U32.AND P0, PT, R21, 0x7f000001, PT ;  /* 0x7f0000011500780c */ /* 0x000fe20003f06070 */
[----:B------:R-:W-:Y:S02]  /*f1e0*/  @P1 IADD3 R43, PT, PT, R43, -0x7f000001, RZ ;  /* 0x80ffffff2b2b1810 */ /* 0x000fe40007ffe0ff */
[----:B------:R-:W-:Y:S02]  /*f1f0*/  IADD3 R42, PT, PT, R33, R42, RZ ;  /* 0x0000002a212a7210 */ /* 0x000fe40007ffe0ff */
[----:B------:R-:W-:-:S08]  /*f200*/  IADD3 R33, PT, PT, R39, R43, RZ ;  /* 0x0000002b27217210 */ /* 0x000fd00007ffe0ff */
[----:B------:R-:W-:-:S04]  /*f210*/  @P0 IADD3 R21, PT, PT, R21, -0x7f000001, RZ ;  /* 0x80ffffff15150810 */ /* 0x000fc80007ffe0ff */
[----:B------:R-:W-:Y:S01]  /*f220*/  IADD3 R23, PT, PT, R21, UR6, RZ ;  /* 0x0000000615177c10 */ /* 0x000fe2000fffe0ff */
[----:B------:R-:W-:Y:S01]  /*f230*/  ISETP.GE.U32.AND P1, PT, R42, 0x7f000001, PT ;  /* 0x7f0000012a00780c */ /* 0x000fe20003f26070 */
[----:B------:R-:W-:-:S03]  /*f240*/  ISETP.GE.U32.AND P0, PT, R33, 0x7f000001, PT ;  /* 0x7f0000012100780c */ /* 0x000fc60003f06070 */
[----:B------:R-:W-:Y:S01]  /*f250*/  ISETP.GE.U32.AND P2, PT, R23, 0x7f000001, PT ;  /* 0x7f0000011700780c */ /* 0x000fe20003f46070 */
[----:B------:R-:W-:-:S08]  /*f260*/  IADD3 R41, PT, PT, R35, R41, RZ ;  /* 0x0000002923297210 */ /* 0x000fd00007ffe0ff */
        /* <DEDUP_REMOVED lines=75> */
[----:B------:R-:W-:-:S05]  /*f720*/  IADD3 R25, PT, PT, R25, R25, RZ ;  /* 0x0000001919197210 */ /* 0x000fca0007ffe0ff */
[----:B------:R-:W-:Y:S01]  /*f730*/  ISETP.GE.U32.AND P0, PT, R25, 0x7f000001, PT ;  /* 0x7f0000011900780c */ /* 0x000fe20003f06070 */
[----:B------:R-:W-:-:S12]  /*f740*/  IADD3 R26, PT, PT, R26, R26, RZ ;  /* 0x0000001a1a1a7210 */ /* 0x000fd80007ffe0ff */
[----:B------:R-:W-:-:S04]  /*f750*/  @P0 IADD3 R25, PT, PT, R25, -0x7f000001, RZ ;  /* 0x80ffffff19190810 */ /* 0x000fc80007ffe0ff */
[----:B------:R-:W-:Y:S01]  /*f760*/  IADD3 R40, PT, PT, R40, R25, RZ ;  /* 0x0000001928287210 */ /* 0x000fe20007ffe0ff */
[----:B------:R-:W-:-:S04]  /*f770*/  ISETP.GE.U32.AND P1, PT, R26, 0x7f000001, PT ;  /* 0x7f0000011a00780c */ /* 0x000fc80003f26070 */
[----:B------:R-:W-:Y:S01]  /*f780*/  ISETP.GE.U32.AND P0, PT, R40, 0x7f000001, PT ;  /* 0x7f0000012800780c */ /* 0x000fe20003f06070 */
[----:B------:R-:W-:-:S08]  /*f790*/  IADD3 R30, PT, PT, R30, R30, RZ ;  /* 0x0000001e1e1e7210 */ /* 0x000fd00007ffe0ff */
[----:B------:R-:W-:-:S04]  /*f7a0*/  @P1 IADD3 R26, PT, PT, R26, -0x7f000001, RZ ;  /* 0x80ffffff1a1a1810 */ /* 0x000fc80007ffe0ff */
[----:B------:R-:W-:Y:S02]  /*f7b0*/  @P0 IADD3 R40, PT, PT, R40, -0x7f000001, RZ ;  /* 0x80ffffff28280810 */ /* 0x000fe40007ffe0ff */
[----:B------:R-:W-:Y:S02]  /*f7c0*/  IADD3 R35, PT, PT, R43, R26, RZ ;  /* 0x0000001a2b237210 */ /* 0x000fe40007ffe0ff */
[----:B------:R-:W-:Y:S01]  /*f7d0*/  IADD3 R21, PT, PT, R40, UR6, RZ ;  /* 0x0000000628157c10 */ /* 0x000fe2000fffe0ff */
[----:B------:R-:W-:Y:S02]  /*f7e0*/  ISETP.GE.U32.AND P1, PT, R30, 0x7f000001, PT ;  /* 0x7f0000011e00780c */ /* 0x000fe40003f26070 */
[----:B------:R-:W-:Y:S02]  /*f7f0*/  ISETP.GE.U32.AND P0, PT, R35, 0x7f000001, PT ;  /* 0x7f0000012300780c */ /* 0x000fe40003f06070 */
        /* <DEDUP_REMOVED lines=31> */
[----:B--2---:R-:W-:Y:S01]  /*f9f0*/  IMAD.WIDE.U32 R20, R50, R31, RZ ;  /* 0x0000001f32147225 */ /* 0x004fe200078e00ff */
[----:B------:R-:W-:Y:S01]  /*fa00*/  ISETP.GE.U32.AND P0, PT, R40, 0x7f000001, PT ;  /* 0x7f0000012800780c */ /* 0x000fe20003f06070 */
[----:B------:R-:W-:Y:S02]  /*fa10*/  IADD3 R32, PT, PT, R32, R13, RZ ;  /* 0x0000000d20207210 */ /* 0x000fe40007ffe0ff */
[----:B------:R-:W-:Y:S01]  /*fa20*/  IADD3 R34, PT, PT, R34, R17, RZ ;  /* 0x0000001122227210 */ /* 0x000fe20007ffe0ff */
[----:B------:R-:W-:Y:S01]  /*fa30*/  IMAD R41, R20, 0x7effffff, RZ ;  /* 0x7effffff14297824 */ /* 0x000fe200078e02ff */
[----:B------:R-:W-:Y:S02]  /*fa40*/  IADD3 R33, PT, PT, R33, R24, RZ ;  /* 0x0000001821217210 */ /* 0x000fe40007ffe0ff */
[----:B------:R-:W-:Y:S02]  /*fa50*/  IADD3 R35, PT, PT, R35, R26, RZ ;  /* 0x0000001a23237210 */ /* 0x000fe40007ffe0ff */
[----:B------:R-:W-:Y:S01]  /*fa60*/  IADD3 R27, PT, PT, R27, R13, RZ ;  /* 0x0000000d1b1b7210 */ /* 0x000fe20007ffe0ff */
[----:B------:R-:W-:Y:S01]  /*fa70*/  IMAD.HI.U32 R41, R41, 0x7f000001, R20 ;  /* 0x7f00000129297827 */ /* 0x000fe200078e0014 */
[----:B------:R-:W-:-:S02]  /*fa80*/  IADD3 R28, PT, PT, R28, R17, RZ ;  /* 0x000000111c1c7210 */ /* 0x000fc40007ffe0ff */
[----:B------:R-:W-:Y:S02]  /*fa90*/  IADD3 R29, PT, PT, R29, R24, RZ ;  /* 0x000000181d1d7210 */ /* 0x000fe40007ffe0ff */
[----:B------:R-:W-:Y:S01]  /*faa0*/  IADD3 R30, PT, PT, R30, R26, RZ ;  /* 0x0000001a1e1e7210 */ /* 0x000fe20007ffe0ff */
[----:B---3--:R-:W-:Y:S01]  /*fab0*/  IMAD.WIDE.U32 R20, R48, R31, RZ ;  /* 0x0000001f30147225 */ /* 0x008fe200078e00ff */
[----:B------:R-:W2:Y:S03]  /*fac0*/  LDL.LU R50, [R1+0x1d4] ;  /* 0x0001d40001327983 */ /* 0x000ea60000300800 */
[----:B------:R-:W-:-:S04]  /*fad0*/  IMAD R42, R20, 0x7effffff, RZ ;  /* 0x7effffff142a7824 */ /* 0x000fc800078e02ff */
[----:B------:R-:W-:-:S04]  /*fae0*/  IMAD.HI.U32 R42, R42, 0x7f000001, R20 ;  /* 0x7f0000012a2a7827 */ /* 0x000fc800078e0014 */
[----:B------:R-:W-:-:S04]  /*faf0*/  IMAD.WIDE.U32 R20, R49, R31, RZ ;  /* 0x0000001f31147225 */ /* 0x000fc800078e00ff */
[----:B------:R-:W-:-:S04]  /*fb00*/  IMAD R31, R20, 0x7effffff, RZ ;  /* 0x7effffff141f7824 */ /* 0x000fc800078e02ff */
[----:B------:R-:W-:Y:S01]  /*fb10*/  IMAD.HI.U32 R20, R31, 0x7f000001, R20 ;  /* 0x7f0000011f147827 */ /* 0x000fe200078e0014 */
[----:B------:R-:W-:Y:S01]  /*fb20*/  ISETP.GE.U32.AND P1, PT, R41, 0x7f000001, PT ;  /* 0x7f0000012900780c */ /* 0x000fe20003f26070 */
[----:B------:R-:W-:-:S03]  /*fb30*/  ISETP.GE.U32.AND P2, PT, R42, 0x7f000001, PT ;  /* 0x7f0000012a00780c */ /* 0x000fc60003f46070 */
[----:B------:R-:W-:Y:S01]  /*fb40*/  ISETP.GE.U32.AND P3, PT, R20, 0x7f000001, PT ;  /* 0x7f0000011400780c */ /* 0x000fe20003f66070 */
[----:B------:R-:W-:-:S08]  /*fb50*/  @P0 IADD3 R40, PT, PT, R40, -0x7f000001, RZ ;  /* 0x80ffffff28280810 */ /* 0x000fd00007ffe0ff */
[----:B------:R-:W-:Y:S02]  /*fb60*/  @P1 IADD3 R41, PT, PT, R41, -0x7f000001, RZ ;  /* 0x80ffffff29291810 */ /* 0x000fe40007ffe0ff */
[----:B------:R-:W-:Y:S02]  /*fb70*/  @P2 IADD3 R42, PT, PT, R42, -0x7f000001, RZ ;  /* 0x80ffffff2a2a2810 */ /* 0x000fe40007ffe0ff */
[----:B------:R-:W-:Y:S02]  /*fb80*/  @P3 IADD3 R20, PT, PT, R20, -0x7f000001, RZ ;  /* 0x80ffffff14143810 */ /* 0x000fe40007ffe0ff */
[----:B------:R-:W-:Y:S02]  /*fb90*/  IADD3 R36, PT, PT, R40, R36, RZ ;  /* 0x0000002428247210 */ /* 0x000fe40007ffe0ff */
[----:B------:R-:W-:Y:S02]  /*fba0*/  IADD3 R37, PT, PT, R41, R37, RZ ;  /* 0x0000002529257210 */ /* 0x000fe40007ffe0ff */
[----:B------:R-:W-:-:S02]  /*fbb0*/  IADD3 R38, PT, PT, R42, R38, RZ ;  /* 0x000000262a267210 */ /* 0x000fc40007ffe0ff */
        /* <DEDUP_REMOVED lines=487> */
[----:B------:R-:W-:Y:S02]  /*11a30*/  IADD3 R17, PT, PT, R22, R17, RZ ;  /* 0x0000001116117210 */ /* 0x000fe40007ffe0ff */
[----:B------:R-:W-:Y:S01]  /*11a40*/  IADD3 R13, PT, PT, R13, R30, RZ ;  /* 0x0000001e0d0d7210 */ /* 0x000fe20007ffe0ff */
[----:B------:R-:W-:Y:S01]  /*11a50*/  ISETP.GE.U32.AND P0, PT, R15, 0x7f000001, PT ;  /* 0x7f0000010f00780c */ /* 0x000fe20003f06070 */
[----:B------:R-:W-:Y:S01]  /*11a60*/  ISETP.GE.U32.AND P1, PT, R28, 0x7f000001, PT ;  /* 0x7f0000011c00780c */ /* 0x000fe20003f26070 */
[----:B------:R-:W-:Y:S01]  /*11a70*/  ISETP.GE.U32.AND P2, PT, R29, 0x7f000001, PT ;  /* 0x7f0000011d00780c */ /* 0x000fe20003f46070 */
[----:B------:R0:W-:Y:S01]  /*11a80*/  STL [R1+0x110], R15 ;  /* 0x0001100f01007387 */ /* 0x0001e20000100800 */
[----:B------:R-:W-:-:S03]  /*11a90*/  ISETP.GE.U32.AND P3, PT, R13, 0x7f000001, PT ;  /* 0x7f0000010d00780c */ /* 0x000fc60003f66070 */
[----:B------:R1:W-:Y:S04]  /*11aa0*/  STL [R1+0x114], R28 ;  /* 0x0001141c01007387 */ /* 0x0003e80000100800 */
[----:B------:R2:W-:Y:S02]  /*11ab0*/  STL [R1+0x118], R29 ;  /* 0x0001181d01007387 */ /* 0x0005e40000100800 */
[----:B0-----:R-:W-:Y:S02]  /*11ac0*/  @P0 IADD3 R15, PT, PT, R15, -0x7f000001, RZ ;  /* 0x80ffffff0f0f0810 */ /* 0x001fe40007ffe0ff */
[----:B------:R0:W-:Y:S01]  /*11ad0*/  STL [R1+0x11c], R13 ;  /* 0x00011c0d01007387 */ /* 0x0001e20000100800 */
[----:B-1----:R-:W-:-:S03]  /*11ae0*/  @P1 IADD3 R28, PT, PT, R28, -0x7f000001, RZ ;  /* 0x80ffffff1c1c1810 */ /* 0x002fc60007ffe0ff */
[----:B------:R-:W3:Y:S01]  /*11af0*/  LDL.64 R32, [R1+0xa8] ;  /* 0x0000a80001207983 */ /* 0x000ee20000100a00 */
[----:B--2---:R-:W-:Y:S02]  /*11b00*/  @P2 IADD3 R29, PT, PT, R29, -0x7f000001, RZ ;  /* 0x80ffffff1d1d2810 */ /* 0x004fe40007ffe0ff */
[----:B0-----:R-:W-:Y:S01]  /*11b10*/  @P3 IADD3 R13, PT, PT, R13, -0x7f000001, RZ ;  /* 0x80ffffff0d0d3810 */ /* 0x001fe20007ffe0ff */
[----:B------:R-:W-:Y:S04]  /*11b20*/  STL [R1+0x110], R15 ;  /* 0x0001100f01007387 */ /* 0x000fe80000100800 */
[----:B------:R-:W-:Y:S04]  /*11b30*/  STL [R1+0x114], R28 ;  /* 0x0001141c01007387 */ /* 0x000fe80000100800 */
[----:B------:R0:W-:Y:S04]  /*11b40*/  STL [R1+0x118], R29 ;  /* 0x0001181d01007387 */ /* 0x0001e80000100800 */
[----:B------:R1:W-:Y:S04]  /*11b50*/  STL [R1+0x11c], R13 ;  /* 0x00011c0d01007387 */ /* 0x0003e80000100800 */
[----:B------:R-:W2:Y:S04]  /*11b60*/  LD.E R20, desc[UR10][R18.64+0x1d0] ;  /* 0x0001d00a12147980 */ /* 0x000ea8000c101900 */
[----:B------:R-:W4:Y:S04]  /*11b70*/  LD.E R31, desc[UR10][R18.64+0x1d4] ;  /* 0x0001d40a121f7980 */ /* 0x000f28000c101900 */
[----:B0-----:R-:W3:Y:S04]  /*11b80*/  LD.E R29, desc[UR10][R18.64+0x1d8] ;  /* 0x0001d80a121d7980 */ /* 0x001ee8000c101900 */
[----:B------:R-:W3:Y:S04]  /*11b90*/  LD.E R30, desc[UR10][R18.64+0x1dc] ;  /* 0x0001dc0a121e7980 */ /* 0x000ee8000c101900 */
[----:B-1----:R-:W3:Y:S04]  /*11ba0*/  LDL R13, [R1+0x110] ;  /* 0x00011000010d7983 */ /* 0x002ee80000100800 */
[----:B------:R-:W3:Y:S04]  /*11bb0*/  LDL R15, [R1+0x114] ;  /* 0x00011400010f7983 */ /* 0x000ee80000100800 */
        /* <DEDUP_REMOVED lines=11> */
[----:B----4-:R-:W-:-:S04]  /*11c70*/  IMAD.WIDE.U32 R20, R31, R17, RZ ;  /* 0x000000111f147225 */ /* 0x010fc800078e00ff */
        /* <DEDUP_REMOVED lines=19> */
[----:B------:R-:W2:Y:S01]  /*11db0*/  LDL.64 R30, [R1+0xb0] ;  /* 0x0000b000011e7983 */ /* 0x000ea20000100a00 */
        /* <DEDUP_REMOVED lines=14> */
[----:B------:R-:W-:Y:S04]  /*11ea0*/  STL [R1+0x114], R15 ;  /* 0x0001140f01007387 */ /* 0x000fe80000100800 */
[----:B------:R-:W-:Y:S04]  /*11eb0*/  STL [R1+0x118], R27 ;  /* 0x0001181b01007387 */ /* 0x000fe80000100800 */
[----:B------:R1:W-:Y:S04]  /*11ec0*/  STL [R1+0x11c], R17 ;  /* 0x00011c1101007387 */ /* 0x0003e80000100800 */
[----:B------:R-:W3:Y:S01]  /*11ed0*/  LD.E R20, desc[UR10][R18.64+0x1e0] ;  /* 0x0001e00a12147980 */ /* 0x000ee2000c101900 */
[----:B0-----:R-:W-:-:S03]  /*11ee0*/  IADD3 R13, PT, PT, R23, R24, RZ ;  /* 0x00000018170d7210 */ /* 0x001fc60007ffe0ff */
[----:B------:R-:W4:Y:S04]  /*11ef0*/  LD.E R28, desc[UR10][R18.64+0x1e4] ;  /* 0x0001e40a121c7980 */ /* 0x000f28000c101900 */
[----:B-1----:R-:W2:Y:S01]  /*11f00*/  LDL R17, [R1+0x110] ;  /* 0x0001100001117983 */ /* 0x002ea20000100800 */
[----:B------:R-:W-:-:S03]  /*11f10*/  ISETP.GE.U32.AND P0, PT, R13, 0x7f000001, PT ;  /* 0x7f0000010d00780c */ /* 0x000fc60003f06070 */
[----:B------:R-:W2:Y:S04]  /*11f20*/  LD.E R15, desc[UR10][R18.64+0x1e8] ;  /* 0x0001e80a120f7980 */ /* 0x000ea8000c101900 */
[----:B------:R-:W2:Y:S06]  /*11f30*/  LD.E R27, desc[UR10][R18.64+0x1ec] ;  /* 0x0001ec0a121b7980 */ /* 0x000eac000c101900 */
[----:B------:R-:W-:-:S05]  /*11f40*/  @P0 IADD3 R13, PT, PT, R13, -0x7f000001, RZ ;  /* 0x80ffffff0d0d0810 */ /* 0x000fca0007ffe0ff */
[----:B------:R-:W-:Y:S01]  /*11f50*/  ISETP.GE.U32.AND P0, PT, R13, R56, PT ;  /* 0x000000380d00720c */ /* 0x000fe20003f06070 */
[----:B------:R-:W-:-:S12]  /*11f60*/  IADD3 R13, PT, PT, -R56, R13, RZ ;  /* 0x0000000d380d7210 */ /* 0x000fd80007ffe1ff */
[----:B------:R-:W-:-:S05]  /*11f70*/  @!P0 IADD3 R13, PT, PT, R13, 0x7f000001, RZ ;  /* 0x7f0000010d0d8810 */ /* 0x000fca0007ffe0ff */
[----:B---3--:R-:W-:-:S04]  /*11f80*/  IMAD.WIDE.U32 R20, R20, R13, RZ ;  /* 0x0000000d14147225 */ /* 0x008fc800078e00ff */
[----:B------:R-:W-:-:S04]  /*11f90*/  IMAD R22, R20, 0x7effffff, RZ ;  /* 0x7effffff14167824 */ /* 0x000fc800078e02ff */
[----:B------:R-:W-:-:S05]  /*11fa0*/  IMAD.HI.U32 R20, R22, 0x7f000001, R20 ;  /* 0x7f00000116147827 */ /* 0x000fca00078e0014 */
[----:B------:R-:W-:-:S13]  /*11fb0*/  ISETP.GE.U32.AND P0, PT, R20, 0x7f000001, PT ;  /* 0x7f0000011400780c */ /* 0x000fda0003f06070 */
[----:B------:R-:W-:-:S04]  /*11fc0*/  @P0 IADD3 R20, PT, PT, R20, -0x7f000001, RZ ;  /* 0x80ffffff14140810 */ /* 0x000fc80007ffe0ff */
[----:B--2---:R-:W-:-:S05]  /*11fd0*/  IADD3 R17, PT, PT, R20, R17, RZ ;  /* 0x0000001114117210 */ /* 0x004fca0007ffe0ff */
[----:B------:R-:W-:Y:S04]  /*11fe0*/  STL [R1+0x110], R17 ;  /* 0x0001101101007387 */ /* 0x000fe80000100800 */
[----:B------:R-:W2:Y:S04]  /*11ff0*/  LDL R22, [R1+0x114] ;  /* 0x0001140001167983 */ /* 0x000ea80000100800 */
[----:B------:R-:W3:Y:S04]  /*12000*/  LDL R23, [R1+0x118] ;  /* 0x0001180001177983 */ /* 0x000ee80000100800 */
[----:B------:R-:W3:Y:S04]  /*12010*/  LDL R24, [R1+0x11c] ;  /* 0x00011c0001187983 */ /* 0x000ee80000100800 */
[----:B------:R-:W3:Y:S01]  /*12020*/  LDL.64 R18, [R1+0x100] ;  /* 0x0001000001127983 */ /* 0x000ee20000100a00 */
[----:B----4-:R-:W-:-:S03]  /*12030*/  IMAD.WIDE.U32 R20, R28, R13, RZ ;  /* 0x0000000d1c147225 */ /* 0x010fc600078e00ff */
[----:B------:R-:W-:Y:S01]  /*12040*/  STL.64 [R1+0x1e0], R32 ;  /* 0x0001e02001007387 */ /* 0x000fe20000100a00 */
[----:B------:R-:W-:-:S03]  /*12050*/  IMAD R28, R20, 0x7effffff, RZ ;  /* 0x7effffff141c7824 */ /* 0x000fc600078e02ff */
[----:B------:R0:W-:Y:S01]  /*12060*/  STL.64 [R1+0x1b0], R30 ;  /* 0x0001b01e01007387 */ /* 0x0001e20000100a00 */
[----:B------:R-:W-:Y:S01]  /*12070*/  IMAD.HI.U32 R28, R28, 0x7f000001, R20 ;  /* 0x7f0000011c1c7827 */ /* 0x000fe200078e0014 */
[----:B------:R-:W-:Y:S02]  /*12080*/  IADD3 R25, PT, PT, R25, R26, RZ ;  /* 0x0000001a19197210 */ /* 0x000fe40007ffe0ff */
[----:B------:R-:W4:Y:S01]  /*12090*/  LDG.E R38, desc[UR10][R44.64+0xac] ;  /* 0x0000ac0a2c267981 */ /* 0x000f22000c1e1900 */
[----:B------:R-:W-:-:S03]  /*120a0*/  IMAD.WIDE.U32 R20, R15, R13, RZ ;  /* 0x0000000d0f147225 */ /* 0x000fc600078e00ff */
[----:B------:R-:W4:Y:S01]  /*120b0*/  LDG.E R36, desc[UR10][R44.64+0xb0] ;  /* 0x0000b00a2c247981 */ /* 0x000f22000c1e1900 */
[----:B------:R-:W-:-:S03]  /*120c0*/  IMAD R15, R20, 0x7effffff, RZ ;  /* 0x7effffff140f7824 */ /* 0x000fc600078e02ff */
[----:B0-----:R-:W4:Y:S01]  /*120d0*/  LDG.E R31, desc[UR10][R44.64+0x88] ;  /* 0x0000880a2c1f7981 */ /* 0x001f22000c1e1900 */
[----:B------:R-:W-:-:S03]  /*120e0*/  IMAD.HI.U32 R15, R15, 0x7f000001, R20 ;  /* 0x7f0000010f0f7827 */ /* 0x000fc600078e0014 */
[----:B------:R-:W4:Y:S01]  /*120f0*/  LDG.E R30, desc[UR10][R44.64+0xa0] ;  /* 0x0000a00a2c1e7981 */ /* 0x000f22000c1e1900 */
[----:B------:R-:W-:-:S03]  /*12100*/  IMAD.WIDE.U32 R20, R27, R13, RZ ;  /* 0x0000000d1b147225 */ /* 0x000fc600078e00ff */
[----:B------:R-:W4:Y:S01]  /*12110*/  LDG.E R37, desc[UR10][R44.64+0xb4] ;  /* 0x0000b40a2c257981 */ /* 0x000f22000c1e1900 */
[----:B------:R-:W-:-:S03]  /*12120*/  IMAD R13, R20, 0x7effffff, RZ ;  /* 0x7effffff140d7824 */ /* 0x000fc600078e02ff */
[----:B------:R-:W4:Y:S01]  /*12130*/  LDG.E R34, desc[UR10][R44.64+0xbc] ;  /* 0x0000bc0a2c227981 */ /* 0x000f22000c1e1900 */
[----:B------:R-:W-:Y:S01]  /*12140*/  IMAD.HI.U32 R13, R13, 0x7f000001, R20 ;  /* 0x7f0000010d0d7827 */ /* 0x000fe200078e0014 */
[C---:B------:R-:W-:Y:S01]  /*12150*/  ISETP.GE.U32.AND P0, PT, R28.reuse, 0x7f000001, PT ;  /* 0x7f0000011c00780c */ /* 0x040fe20003f06070 */
[----:B------:R-:W-:Y:S01]  /*12160*/  ISETP.GE.U32.AND P1, PT, R15, 0x7f000001, PT ;  /* 0x7f0000010f00780c */ /* 0x000fe20003f26070 */
[----:B------:R-:W4:Y:S02]  /*12170*/  LDG.E R21, desc[UR10][R44.64+0x90] ;  /* 0x0000900a2c157981 */ /* 0x000f24000c1e1900 */
[----:B------:R-:W-:Y:S02]  /*12180*/  ISETP.GE.U32.AND P2, PT, R13, 0x7f000001, PT ;  /* 0x7f0000010d00780c */ /* 0x000fe40003f46070 */
[----:B------:R-:W4:Y:S07]  /*12190*/  LDG.E R20, desc[UR10][R44.64+0x94] ;  /* 0x0000940a2c147981 */ /* 0x000f2e000c1e1900 */
[----:B------:R-:W-:-:S02]  /*121a0*/  @P0 IADD3 R28, PT, PT, R28, -0x7f000001, RZ ;  /* 0x80ffffff1c1c0810 */ /* 0x000fc40007ffe0ff */
[----:B------:R-:W-:Y:S02]  /*121b0*/  @P1 IADD3 R15, PT, PT, R15, -0x7f000001, RZ ;  /* 0x80ffffff0f0f1810 */ /* 0x000fe40007ffe0ff */
[----:B------:R-:W-:Y:S01]  /*121c0*/  @P2 IADD3 R13, PT, PT, R13, -0x7f000001, RZ ;  /* 0x80ffffff0d0d2810 */ /* 0x000fe20007ffe0ff */
[----:B------:R-:W-:-:S13]  /*121d0*/  ISETP.GE.U32.AND P0, PT, R17, 0x7f000001, PT ;  /* 0x7f0000011100780c */ /* 0x000fda0003f06070 */
[----:B------:R-:W-:-:S05]  /*121e0*/  @P0 IADD3 R17, PT, PT, R17, -0x7f000001, RZ ;  /* 0x80ffffff11110810 */ /* 0x000fca0007ffe0ff */
[----:B------:R0:W-:Y:S01]  /*121f0*/  STL [R1+0x110], R17 ;  /* 0x0001101101007387 */ /* 0x0001e20000100800 */
[----:B--2---:R-:W-:-:S03]  /*12200*/  IADD3 R22, PT, PT, R28, R22, RZ ;  /* 0x000000161c167210 */ /* 0x004fc60007ffe0ff */
[----:B0-----:R-:W2:Y:S01]  /*12210*/  LDG.E R17, desc[UR10][R44.64+0x98] ;  /* 0x0000980a2c117981 */ /* 0x001ea2000c1e1900 */
[----:B---3--:R-:W-:Y:S02]  /*12220*/  IADD3 R15, PT, PT, R15, R23, RZ ;  /* 0x000000170f0f7210 */ /* 0x008fe40007ffe0ff */
[----:B------:R-:W-:Y:S01]  /*12230*/  IADD3 R13, PT, PT, R13, R24, RZ ;  /* 0x000000180d0d7210 */ /* 0x000fe20007ffe0ff */
[----:B------:R-:W-:Y:S02]  /*12240*/  ISETP.GE.U32.AND P1, PT, R22, 0x7f000001, PT ;  /* 0x7f0000011600780c */ /* 0x000fe40003f26070 */
[----:B------:R-:W-:Y:S01]  /*12250*/  ISETP.GE.U32.AND P2, PT, R15, 0x7f000001, PT ;  /* 0x7f0000010f00780c */ /* 0x000fe20003f46070 */
[----:B------:R0:W-:Y:S01]  /*12260*/  STL [R1+0x114], R22 ;  /* 0x0001141601007387 */ /* 0x0001e20000100800 */
[----:B------:R-:W-:-:S03]  /*12270*/  ISETP.GE.U32.AND P3, PT, R13, 0x7f000001, PT ;  /* 0x7f0000010d00780c */ /* 0x000fc60003f66070 */
[----:B------:R1:W-:Y:S04]  /*12280*/  STL [R1+0x118], R15 ;  /* 0x0001180f01007387 */ /* 0x0003e80000100800 */
[----:B------:R3:W-:Y:S02]  /*12290*/  STL [R1+0x11c], R13 ;  /* 0x00011c0d01007387 */ /* 0x0007e40000100800 */
[----:B0-----:R-:W-:Y:S02]  /*122a0*/  @P1 IADD3 R22, PT, PT, R22, -0x7f000001, RZ ;  /* 0x80ffffff16161810 */ /* 0x001fe40007ffe0ff */
[----:B------:R-:W2:Y:S01]  /*122b0*/  LDG.E R23, desc[UR10][R44.64+0x84] ;  /* 0x0000840a2c177981 */ /* 0x000ea2000c1e1900 */
[----:B-1----:R-:W-:-:S03]  /*122c0*/  @P2 IADD3 R15, PT, PT, R15, -0x7f000001, RZ ;  /* 0x80ffffff0f0f2810 */ /* 0x002fc60007ffe0ff */
[----:B------:R-:W2:Y:S01]  /*122d0*/  LDG.E R28, desc[UR10][R44.64+0xa4] ;  /* 0x0000a40a2c1c7981 */ /* 0x000ea2000c1e1900 */
[----:B---3--:R-:W-:-:S03]  /*122e0*/  @P3 IADD3 R13, PT, PT, R13, -0x7f000001, RZ ;  /* 0x80ffffff0d0d3810 */ /* 0x008fc60007ffe0ff */
[----:B------:R0:W-:Y:S04]  /*122f0*/  STL [R1+0x114], R22 ;  /* 0x0001141601007387 */ /* 0x0001e80000100800 */
[----:B------:R-:W-:Y:S04]  /*12300*/  STL [R1+0x118], R15 ;  /* 0x0001180f01007387 */ /* 0x000fe80000100800 */
[----:B------:R1:W-:Y:S04]  /*12310*/  STL [R1+0x11c], R13 ;  /* 0x00011c0d01007387 */ /* 0x0003e80000100800 */
[----:B------:R-:W3:Y:S04]  /*12320*/  LD.E R24, desc[UR10][R18.64+0x1f0] ;  /* 0x0001f00a12187980 */ /* 0x000ee8000c101900 */
[----:B------:R-:W3:Y:S04]  /*12330*/  LD.E R32, desc[UR10][R18.64+0x1f4] ;  /* 0x0001f40a12207980 */ /* 0x000ee8000c101900 */
[----:B------:R-:W3:Y:S04]  /*12340*/  LD.E R27, desc[UR10][R18.64+0x1f8] ;  /* 0x0001f80a121b7980 */ /* 0x000ee8000c101900 */
[----:B0-----:R3:W3:Y:S04]  /*12350*/  LD.E R22, desc[UR10][R18.64+0x1fc] ;  /* 0x0001fc0a12167980 */ /* 0x0016e8000c101900 */
[----:B-1----:R-:W3:Y:S04]  /*12360*/  LDG.E R13, desc[UR10][R44.64+0x8c] ;  /* 0x00008c0a2c0d7981 */ /* 0x002ee8000c1e1900 */
[----:B------:R-:W3:Y:S01]  /*12370*/  LDG.E R15, desc[UR10][R44.64+0x9c] ;  /* 0x00009c0a2c0f7981 */ /* 0x000ee2000c1e1900 */
[----:B------:R-:W-:Y:S01]  /*12380*/  ISETP.GE.U32.AND P0, PT, R25, 0x7f000001, PT ;  /* 0x7f0000011900780c */ /* 0x000fe20003f06070 */
[----:B----4-:R-:W-:-:S02]  /*12390*/  IADD3 R31, PT, PT, R69, R31, RZ ;  /* 0x0000001f451f7210 */ /* 0x010fc40007ffe0ff */
[----:B------:R-:W-:Y:S01]  /*123a0*/  IADD3 R41, PT, PT, R67, R21, RZ ;  /* 0x0000001543297210 */ /* 0x000fe20007ffe0ff */
[----:B------:R-:W4:Y:S04]  /*123b0*/  LDL R39, [R1+0x110] ;  /* 0x0001100001277983 */ /* 0x000f280000100800 */
[----:B------:R-:W4:Y:S04]  /*123c0*/  LDL R35, [R1+0x118] ;  /* 0x0001180001237983 */ /* 0x000f280000100800 */
[----:B------:R-:W4:Y:S01]  /*123d0*/  LDL R40, [R1+0x11c] ;  /* 0x00011c0001287983 */ /* 0x000f220000100800 */
[----:B------:R-:W-:-:S02]  /*123e0*/  @P0 IADD3 R25, PT, PT, R25, -0x7f000001, RZ ;  /* 0x80ffffff19190810 */ /* 0x000fc40007ffe0ff */
[----:B------:R-:W-:Y:S02]  /*123f0*/  IADD3 R43, PT, PT, R66, R20, RZ ;  /* 0x00000014422b7210 */ /* 0x000fe40007ffe0ff */
[----:B------:R-:W-:Y:S01]  /*12400*/  IADD3 R37, PT, PT, R58, R37, RZ ;  /* 0x000000253a257210 */ /* 0x000fe20007ffe0ff */
[----:B------:R0:W-:Y:S01]  /*12410*/  STL [R1+0x4d0], R75 ;  /* 0x0004d04b01007387 */ /* 0x0001e20000100800 */
[----:B------:R-:W-:Y:S01]  /*12420*/  ISETP.GE.U32.AND P0, PT, R25, R50, PT ;  /* 0x000000321900720c */ /* 0x000fe20003f06070 */
[----:B------:R-:W-:Y:S02]  /*12430*/  IADD3 R29, PT, PT, -R50, R25, RZ ;  /* 0x00000019321d7210 */ /* 0x000fe40007ffe1ff */
[----:B------:R1:W-:Y:S04]  /*12440*/  STL [R1+0x4cc], R74 ;  /* 0x0004cc4a01007387 */ /* 0x0003e80000100800 */
[----:B------:R-:W4:Y:S04]  /*12450*/  LDG.E R25, desc[UR10][R44.64+0xa8] ;  /* 0x0000a80a2c197981 */ /* 0x000f28000c1e1900 */
[----:B0-----:R-:W4:Y:S02]  /*12460*/  LDL.LU R75, [R1+0x240] ;  /* 0x00024000014b7983 */ /* 0x001f240000300800 */
[----:B------:R-:W-:-:S02]  /*12470*/  @!P0 IADD3 R29, PT, PT, R29, 0x7f000001, RZ ;  /* 0x7f0000011d1d8810 */ /* 0x000fc40007ffe0ff */
[----:B-1----:R-:W4:Y:S04]  /*12480*/  LDL.LU R74, [R1+0x23c] ;  /* 0x00023c00014a7983 */ /* 0x002f280000300800 */
[----:B------:R0:W-:Y:S04]  /*12490*/  STL [R1+0x4c8], R73 ;  /* 0x0004c84901007387 */ /* 0x0001e80000100800 */
[----:B------:R1:W-:Y:S04]  /*124a0*/  STL [R1+0x4c4], R72 ;  /* 0x0004c44801007387 */ /* 0x0003e80000100800 */
[----:B------:R1:W-:Y:S04]  /*124b0*/  STL [R1+0x4c0], R71 ;  /* 0x0004c04701007387 */ /* 0x0003e80000100800 */
[----:B0-----:R-:W4:Y:S04]  /*124c0*/  LDL.LU R73, [R1+0x238] ;  /* 0x0002380001497983 */ /* 0x001f280000300800 */
[----:B-1----:R-:W4:Y:S04]  /*124d0*/  LDL.LU R72, [R1+0x224] ;  /* 0x0002240001487983 */ /* 0x002f280000300800 */
[----:B------:R-:W4:Y:S04]  /*124e0*/  LDL.LU R71, [R1+0x234] ;  /* 0x0002340001477983 */ /* 0x000f280000300800 */
[----:B------:R-:W4:Y:S04]  /*124f0*/  LDL.LU R69, [R1+0x248] ;  /* 0x0002480001457983 */ /* 0x000f280000300800 */
[----:B------:R-:W4:Y:S04]  /*12500*/  LDL.LU R67, [R1+0x22c] ;  /* 0x00022c0001437983 */ /* 0x000f280000300800 */
[----:B------:R-:W4:Y:S01]  /*12510*/  LDL.LU R66, [R1+0x1d0] ;  /* 0x0001d00001427983 */ /* 0x000f220000300800 */
[----:B--2---:R-:W-:-:S02]  /*12520*/  IADD3 R23, PT, PT, R70, R23, RZ ;  /* 0x0000001746177210 */ /* 0x004fc40007ffe0ff */
[----:B------:R-:W-:Y:S01]  /*12530*/  IADD3 R42, PT, PT, R65, R17, RZ ;  /* 0x00000011412a7210 */ /* 0x000fe20007ffe0ff */
[----:B------:R-:W2:Y:S02]  /*12540*/  LDL.LU R70, [R1+0x204] ;  /* 0x0002040001467983 */ /* 0x000ea40000300800 */
[----:B------:R-:W-:Y:S02]  /*12550*/  ISETP.GE.U32.AND P0, PT, R23, 0x7f000001, PT ;  /* 0x7f0000011700780c */ /* 0x000fe40003f06070 */
[----:B------:R-:W2:Y:S01]  /*12560*/  LDL.LU R65, [R1+0x1cc] ;  /* 0x0001cc0001417983 */ /* 0x000ea20000300800 */
[----:B---3--:R-:W-:-:S04]  /*12570*/  IMAD.WIDE.U32 R18, R24, R29, RZ ;  /* 0x0000001d18127225 */ /* 0x008fc800078e00ff */
[----:B------:R-:W-:-:S04]  /*12580*/  IMAD R24, R18, 0x7effffff, RZ ;  /* 0x7effffff12187824 */ /* 0x000fc800078e02ff */
[----:B------:R-:W-:-:S04]  /*12590*/  IMAD.HI.U32 R24, R24, 0x7f000001, R18 ;  /* 0x7f00000118187827 */ /* 0x000fc800078e0012 */
        /* <DEDUP_REMOVED lines=8> */
[----:B------:R-:W-:-:S04]  /*12620*/  IMAD.WIDE.U32 R18, R23, R23, RZ ;  /* 0x0000001717127225 */ /* 0x000fc800078e00ff */
[----:B------:R-:W-:Y:S01]  /*12630*/  IMAD R33, R18, 0x7effffff, RZ ;  /* 0x7effffff12217824 */ /* 0x000fe200078e02ff */
[----:B------:R-:W-:-:S03]  /*12640*/  @P0 IADD3 R31, PT, PT, R31, -0x7f000001, RZ ;  /* 0x80ffffff1f1f0810 */ /* 0x000fc60007ffe0ff */
[----:B------:R-:W-:-:S04]  /*12650*/  IMAD.HI.U32 R33, R33, 0x7f000001, R18 ;  /* 0x7f00000121217827 */ /* 0x000fc800078e0012 */
        /* <DEDUP_REMOVED lines=8> */
[----:B------:R-:W-:-:S04]  /*126e0*/  IMAD.HI.U32 R29, R29, 0x7f000001, R18 ;  /* 0x7f0000011d1d7827 */ /* 0x000fc800078e0012 */
[----:B------:R-:W-:Y:S01]  /*126f0*/  IMAD.WIDE.U32 R18, R33, R23, RZ ;  /* 0x0000001721127225 */ /* 0x000fe200078e00ff */
[----:B------:R-:W-:Y:S01]  /*12700*/  IADD3 R23, PT, PT, R68, R13, RZ ;  /* 0x0000000d44177210 */ /* 0x000fe20007ffe0ff */
[----:B------:R-:W3:Y:S02]  /*12710*/  LDG.E R33, desc[UR10][R44.64+0xb8] ;  /* 0x0000b80a2c217981 */ /* 0x000ee4000c1e1900 */
[----:B------:R-:W-:Y:S02]  /*12720*/  @P0 IADD3 R32, PT, PT, R32, -0x7f000001, RZ ;  /* 0x80ffffff20200810 */ /* 0x000fe40007ffe0ff */
[----:B------:R-:W-:Y:S01]  /*12730*/  ISETP.GE.U32.AND P0, PT, R23, 0x7f000001, PT ;  /* 0x7f0000011700780c */ /* 0x000fe20003f06070 */
[----:B------:R-:W-:Y:S01]  /*12740*/  IMAD R13, R18, 0x7effffff, RZ ;  /* 0x7effffff120d7824 */ /* 0x000fe200078e02ff */
[----:B------:R-:W-:Y:S01]  /*12750*/  ISETP.GE.U32.AND P1, PT, R26, 0x7f000001, PT ;  /* 0x7f0000011a00780c */ /* 0x000fe20003f26070 */
[----:B------:R-:W2:Y:S02]  /*12760*/  LDL.LU R68, [R1+0x244] ;  /* 0x0002440001447983 */ /* 0x000ea40000300800 */
[----:B------:R-:W-:-:S04]  /*12770*/  IMAD.HI.U32 R13, R13, 0x7f000001, R18 ;  /* 0x7f0000010d0d7827 */ /* 0x000fc800078e0012 */
[----:B------:R-:W-:Y:S02]  /*12780*/  IMAD.WIDE.U32 R18, R32, R31, RZ ;  /* 0x0000001f20127225 */ /* 0x000fe400078e00ff */
[----:B------:R-:W2:Y:S02]  /*12790*/  LDL R32, [R1+0x114] ;  /* 0x0001140001207983 */ /* 0x000ea40000100800 */
[----:B------:R-:W-:Y:S01]  /*127a0*/  IMAD R22, R18, 0x7effffff, RZ ;  /* 0x7effffff12167824 */ /* 0x000fe200078e02ff */
[----:B------:R-:W-:Y:S01]  /*127b0*/  @P0 IADD3 R23, PT, PT, R23, -0x7f000001, RZ ;  /* 0x80ffffff17170810 */ /* 0x000fe20007ffe0ff */
[----:B------:R-:W-:Y:S01]  /*127c0*/  ISETP.GE.U32.AND P0, PT, R41, 0x7f000001, PT ;  /* 0x7f0000012900780c */ /* 0x000fe20003f06070 */
[----:B------:R-:W2:Y:S01]  /*127d0*/  LDG.E R31, desc[UR10][R44.64+0xc0] ;  /* 0x0000c00a2c1f7981 */ /* 0x000ea2000c1e1900 */
[----:B------:R-:W-:-:S04]  /*127e0*/  IMAD.HI.U32 R22, R22, 0x7f000001, R18 ;  /* 0x7f00000116167827 */ /* 0x000fc800078e0012 */
[----:B------:R-:W-:-:S04]  /*127f0*/  IMAD.WIDE.U32 R18, R23, R23, RZ ;  /* 0x0000001717127225 */ /* 0x000fc800078e00ff */
[----:B------:R-:W-:-:S04]  /*12800*/  IMAD R21, R18, 0x7effffff, RZ ;  /* 0x7effffff12157824 */ /* 0x000fc800078e02ff */
[----:B------:R-:W-:Y:S01]  /*12810*/  IMAD.HI.U32 R21, R21, 0x7f000001, R18 ;  /* 0x7f00000115157827 */ /* 0x000fe200078e0012 */
[----:B------:R-:W-:-:S04]  /*12820*/  @P0 IADD3 R41, PT, PT, R41, -0x7f000001, RZ ;  /* 0x80ffffff29290810 */ /* 0x000fc80007ffe0ff */
[----:B------:R-:W-:Y:S01]  /*12830*/  ISETP.GE.U32.AND P0, PT, R21, 0x7f000001, PT ;  /* 0x7f0000011500780c */ /* 0x000fe20003f06070 */
[----:B------:R-:W-:-:S04]  /*12840*/  IMAD.WIDE.U32 R18, R41, R41, RZ ;  /* 0x0000002929127225 */ /* 0x000fc800078e00ff */
[----:B------:R-:W-:-:S04]  /*12850*/  IMAD R48, R18, 0x7effffff, RZ ;  /* 0x7effffff12307824 */ /* 0x000fc800078e02ff */
[----:B------:R-:W-:-:S04]  /*12860*/  IMAD.HI.U32 R48, R48, 0x7f000001, R18 ;  /* 0x7f00000130307827 */ /* 0x000fc800078e0012 */
[----:B------:R-:W-:-:S05]  /*12870*/  @P0 IADD3 R21, PT, PT, R21, -0x7f000001, RZ ;  /* 0x80ffffff15150810 */ /* 0x000fca0007ffe0ff */
[----:B------:R-:W-:-:S04]  /*12880*/  IMAD.WIDE.U32 R18, R21, R23, RZ ;  /* 0x0000001715127225 */ /* 0x000fc800078e00ff */
[----:B------:R-:W-:-:S04]  /*12890*/  IMAD R23, R18, 0x7effffff, RZ ;  /* 0x7effffff12177824 */ /* 0x000fc800078e02ff */
[----:B------:R-:W-:Y:S02]  /*128a0*/  IMAD.HI.U32 R23, R23, 0x7f000001, R18 ;  /* 0x7f00000117177827 */ /* 0x000fe400078e0012 */
[----:B------:R-:W2:Y:S01]  /*128b0*/  LDL.64 R18, [R1+0x100] ;  /* 0x0001000001127983 */ /* 0x000ea20000100a00 */
[----:B------:R-:W-:-:S13]  /*128c0*/  ISETP.GE.U32.AND P0, PT, R43, 0x7f000001, PT ;  /* 0x7f0000012b00780c */ /* 0x000fda0003f06070 */
[----:B------:R-:W-:Y:S01]  /*128d0*/  @P0 IADD3 R43, PT, PT, R43, -0x7f000001, RZ ;  /* 0x80ffffff2b2b0810 */ /* 0x000fe20007ffe0ff */
[----:B------:R-:W-:-:S04]  /*128e0*/  ISETP.GE.U32.AND P0, PT, R48, 0x7f000001, PT ;  /* 0x7f0000013000780c */ /* 0x000fc80003f06070 */
[----:B------:R-:W-:-:S09]  /*128f0*/  IMAD.WIDE.U32 R20, R43, R43, RZ ;  /* 0x0000002b2b147225 */ /* 0x000fd200078e00ff */
[----:B------:R-:W-:Y:S01]  /*12900*/  @P0 IADD3 R48, PT, PT, R48, -0x7f000001, RZ ;  /* 0x80ffffff30300810 */ /* 0x000fe20007ffe0ff */
[----:B------:R-:W-:Y:S01]  /*12910*/  ISETP.GE.U32.AND P0, PT, R42, 0x7f000001, PT ;  /* 0x7f0000012a00780c */ /* 0x000fe20003f06070 */
[----:B------:R-:W-:-:S04]  /*12920*/  IMAD R49, R20, 0x7effffff, RZ ;  /* 0x7effffff14317824 */ /* 0x000fc800078e02ff */
[----:B------:R-:W-:-:S08]  /*12930*/  IMAD.HI.U32 R49, R49, 0x7f000001, R20 ;  /* 0x7f00000131317827 */ /* 0x000fd000078e0014 */
[----:B------:R-:W-:Y:S01]  /*12940*/  @P0 IADD3 R42, PT, PT, R42, -0x7f000001, RZ ;  /* 0x80ffffff2a2a0810 */ /* 0x000fe20007ffe0ff */
[----:B------:R-:W-:Y:S01]  /*12950*/  ISETP.GE.U32.AND P0, PT, R49, 0x7f000001, PT ;  /* 0x7f0000013100780c */ /* 0x000fe20003f06070 */
[----:B------:R-:W-:Y:S01]  /*12960*/  IMAD.WIDE.U32 R20, R48, R41, RZ ;  /* 0x0000002930147225 */ /* 0x000fe200078e00ff */
[----:B------:R-:W-:Y:S02]  /*12970*/  IADD3 R48, PT, PT, R64, R15, RZ ;  /* 0x0000000f40307210 */ /* 0x000fe40007ffe0ff */
[----:B------:R-:W-:Y:S01]  /*12980*/  @P1 IADD3 R26, PT, PT, R26, -0x7f000001, RZ ;  /* 0x80ffffff1a1a1810 */ /* 0x000fe20007ffe0ff */
[----:B------:R-:W-:Y:S01]  /*12990*/  IMAD R17, R20, 0x7effffff, RZ ;  /* 0x7effffff14117824 */ /* 0x000fe200078e02ff */
[----:B------:R-:W2:Y:S03]  /*129a0*/  LDL.LU R64, [R1+0x1c8] ;  /* 0x0001c80001407983 */ /* 0x000ea60000300800 */
        /* <DEDUP_REMOVED lines=8> */
[----:B------:R-:W-:Y:S01]  /*12a30*/  IMAD.WIDE.U32 R20, R49, R43, RZ ;  /* 0x0000002b31147225 */ /* 0x000fe200078e00ff */
[----:B------:R-:W-:Y:S01]  /*12a40*/  IADD3 R43, PT, PT, R63, R30, RZ ;  /* 0x0000001e3f2b7210 */ /* 0x000fe20007ffe0ff */
[----:B------:R-:W-:Y:S01]  /*12a50*/  ISETP.GE.U32.AND P1, PT, R29, 0x7f000001, PT ;  /* 0x7f0000011d00780c */ /* 0x000fe20003f26070 */
[----:B------:R-:W2:Y:S01]  /*12a60*/  LDL.LU R63, [R1+0x1c4] ;  /* 0x0001c400013f7983 */ /* 0x000ea20000300800 */
        /* <DEDUP_REMOVED lines=10> */
[----:B------:R-:W-:Y:S02]  /*12b10*/  IADD3 R42, PT, PT, R62, R28, RZ ;  /* 0x0000001c3e2a7210 */ /* 0x000fe40007ffe0ff */
[----:B------:R-:W-:Y:S01]  /*12b20*/  @P1 IADD3 R29, PT, PT, R29, -0x7f000001, RZ ;  /* 0x80ffffff1d1d1810 */ /* 0x000fe20007ffe0ff */
[----:B------:R-:W-:Y:S01]  /*12b30*/  ISETP.GE.U32.AND P6, PT, R15, 0x7f000001, PT ;  /* 0x7f0000010f00780c */ /* 0x000fe20003fc6070 */
[----:B------:R-:W-:Y:S01]  /*12b40*/  IMAD R41, R20, 0x7effffff, RZ ;  /* 0x7effffff14297824 */ /* 0x000fe200078e02ff */
[----:B------:R-:W2:Y:S03]  /*12b50*/  LDL.LU R62, [R1+0x1c0] ;  /* 0x0001c000013e7983 */ /* 0x000ea60000300800 */
[----:B------:R-:W-:-:S03]  /*12b60*/  IMAD.HI.U32 R41, R41, 0x7f000001, R20 ;  /* 0x7f00000129297827 */ /* 0x000fc600078e0014 */
        /* <DEDUP_REMOVED lines=8> */
[----:B----4-:R-:W-:Y:S02]  /*12bf0*/  IADD3 R48, PT, PT, R61, R25, RZ ;  /* 0x000000193d307210 */ /* 0x010fe40007ffe0ff */
[----:B------:R-:W-:Y:S02]  /*12c00*/  IADD3 R29, PT, PT, R29, R40, RZ ;  /* 0x000000281d1d7210 */ /* 0x000fe40007ffe0ff */
[----:B---3--:R-:W-:Y:S01]  /*12c10*/  IADD3 R33, PT, PT, R57, R33, RZ ;  /* 0x0000002139217210 */ /* 0x008fe20007ffe0ff */
[----:B------:R-:W-:-:S06]  /*12c20*/  IMAD R30, R20, 0x7effffff, RZ ;  /* 0x7effffff141e7824 */ /* 0x000fcc00078e02ff */
[----:B------:R-:W-:Y:S01]  /*12c30*/  @P0 IADD3 R28, PT, PT, R28, -0x7f000001, RZ ;  /* 0x80ffffff1c1c0810 */ /* 0x000fe20007ffe0ff */
[----:B------:R-:W-:Y:S01]  /*12c40*/  ISETP.GE.U32.AND P0, PT, R48, 0x7f000001, PT ;  /* 0x7f0000013000780c */ /* 0x000fe20003f06070 */
[----:B--2---:R-:W-:Y:S01]  /*12c50*/  IADD3 R26, PT, PT, R26, R32, RZ ;  /* 0x000000201a1a7210 */ /* 0x004fe20007ffe0ff */
[----:B------:R-:W-:Y:S01]  /*12c60*/  IMAD.HI.U32 R30, R30, 0x7f000001, R20 ;  /* 0x7f0000011e1e7827 */ /* 0x000fe200078e0014 */
[----:B------:R-:W-:-:S03]  /*12c70*/  IADD3 R31, PT, PT, R50, R31, RZ ;  /* 0x0000001f321f7210 */ /* 0x000fc60007ffe0ff */
[----:B------:R-:W-:Y:S01]  /*12c80*/  IMAD.WIDE.U32 R20, R42, R42, RZ ;  /* 0x0000002a2a147225 */ /* 0x000fe200078e00ff */
[----:B------:R-:W-:Y:S01]  /*12c90*/  @P6 IADD3 R15, PT, PT, R15, -0x7f000001, RZ ;  /* 0x80ffffff0f0f6810 */ /* 0x000fe20007ffe0ff */
[----:B------:R-:W2:Y:S02]  /*12ca0*/  LDL.LU R61, [R1+0x1bc] ;  /* 0x0001bc00013d7983 */ /* 0x000ea40000300800 */
[----:B------:R-:W-:-:S04]  /*12cb0*/  IMAD R25, R20, 0x7effffff, RZ ;  /* 0x7effffff14197824 */ /* 0x000fc800078e02ff */
[----:B------:R-:W-:Y:S01]  /*12cc0*/  IMAD.HI.U32 R25, R25, 0x7f000001, R20 ;  /* 0x7f00000119197827 */ /* 0x000fe200078e0014 */
[----:B------:R-:W-:-:S04]  /*12cd0*/  @P0 IADD3 R48, PT, PT, R48, -0x7f000001, RZ ;  /* 0x80ffffff30300810 */ /* 0x000fc80007ffe0ff */
[----:B------:R-:W-:Y:S01]  /*12ce0*/  ISETP.GE.U32.AND P0, PT, R25, 0x7f000001, PT ;  /* 0x7f0000011900780c */ /* 0x000fe20003f06070 */
[----:B------:R-:W-:Y:S01]  /*12cf0*/  IMAD.WIDE.U32 R20, R28, R43, RZ ;  /* 0x0000002b1c147225 */ /* 0x000fe200078e00ff */
[----:B------:R-:W-:Y:S01]  /*12d00*/  IADD3 R43, PT, PT, R60, R38, RZ ;  /* 0x000000263c2b7210 */ /* 0x000fe20007ffe0ff */
[----:B------:R-:W-:Y:S01]  /*12d10*/  ISETP.GE.U32.AND P3, PT, R26, 0x7f000001, PT ;  /* 0x7f0000011a00780c */ /* 0x000fe20003f66070 */
[----:B------:R-:W-:Y:S01]  /*12d20*/  ISETP.GE.U32.AND P1, PT, R29, 0x7f000001, PT ;  /* 0x7f0000011d00780c */ /* 0x000fe20003f26070 */
[----:B------:R-:W-:Y:S01]  /*12d30*/  IMAD R28, R20, 0x7effffff, RZ ;  /* 0x7effffff141c7824 */ /* 0x000fe200078e02ff */
[----:B------:R0:W-:Y:S03]  /*12d40*/  STL [R1+0x114], R26 ;  /* 0x0001141a01007387 */ /* 0x0001e60000100800 */
[----:B------:R-:W-:Y:S01]  /*12d50*/  IMAD.HI.U32 R28, R28, 0x7f000001, R20 ;  /* 0x7f0000011c1c7827 */ /* 0x000fe200078e0014 */
[----:B------:R1:W-:Y:S03]  /*12d60*/  STL [R1+0x11c], R29 ;  /* 0x00011c1d01007387 */ /* 0x0003e60000100800 */
[----:B------:R-:W-:Y:S01]  /*12d70*/  @P0 IADD3 R25, PT, PT, R25, -0x7f000001, RZ ;  /* 0x80ffffff19190810 */ /* 0x000fe20007ffe0ff */
[----:B------:R-:W-:Y:S01]  /*12d80*/  ISETP.GE.U32.AND P0, PT, R43, 0x7f000001, PT ;  /* 0x7f0000012b00780c */ /* 0x000fe20003f06070 */
[----:B------:R-:W-:Y:S01]  /*12d90*/  IMAD.WIDE.U32 R20, R48, R48, RZ ;  /* 0x0000003030147225 */ /* 0x000fe200078e00ff */
[----:B------:R-:W3:Y:S03]  /*12da0*/  LDL.LU R60, [R1+0x1b8] ;  /* 0x0001b800013c7983 */ /* 0x000ee60000300800 */
[----:B------:R-:W-:-:S04]  /*12db0*/  IMAD R38, R20, 0x7effffff, RZ ;  /* 0x7effffff14267824 */ /* 0x000fc800078e02ff */
[----:B------:R-:W-:-:S04]  /*12dc0*/  IMAD.HI.U32 R38, R38, 0x7f000001, R20 ;  /* 0x7f00000126267827 */ /* 0x000fc800078e0014 */
[----:B------:R-:W-:Y:S01]  /*12dd0*/  @P0 IADD3 R43, PT, PT, R43, -0x7f000001, RZ ;  /* 0x80ffffff2b2b0810 */ /* 0x000fe20007ffe0ff */
[----:B------:R-:W-:Y:S01]  /*12de0*/  ISETP.GE.U32.AND P0, PT, R38, 0x7f000001, PT ;  /* 0x7f0000012600780c */ /* 0x000fe20003f06070 */
[----:B------:R-:W-:Y:S01]  /*12df0*/  IMAD.WIDE.U32 R20, R25, R42, RZ ;  /* 0x0000002a19147225 */ /* 0x000fe200078e00ff */
[----:B------:R-:W-:-:S03]  /*12e00*/  IADD3 R42, PT, PT, R59, R36, RZ ;  /* 0x000000243b2a7210 */ /* 0x000fc60007ffe0ff */
        /* <DEDUP_REMOVED lines=16> */
[----:B------:R-:W-:-:S04]  /*12f10*/  IMAD.WIDE.U32 R20, R42, R42, RZ ;  /* 0x0000002a2a147225 */ /* 0x000fc800078e00ff */
[----:B------:R-:W-:-:S04]  /*12f20*/  IMAD R48, R20, 0x7effffff, RZ ;  /* 0x7effffff14307824 */ /* 0x000fc800078e02ff */
[----:B------:R-:W-:Y:S01]  /*12f30*/  @P0 IADD3 R24, PT, PT, R24, -0x7f000001, RZ ;  /* 0x80ffffff18180810 */ /* 0x000fe20007ffe0ff */
[----:B------:R-:W-:Y:S01]  /*12f40*/  ISETP.GE.U32.AND P0, PT, R27, 0x7f000001, PT ;  /* 0x7f0000011b00780c */ /* 0x000fe20003f06070 */
[----:B------:R-:W-:-:S04]  /*12f50*/  IMAD.HI.U32 R48, R48, 0x7f000001, R20 ;  /* 0x7f00000130307827 */ /* 0x000fc800078e0014 */
[----:B------:R-:W-:Y:S01]  /*12f60*/  IMAD.WIDE.U32 R20, R36, R43, RZ ;  /* 0x0000002b24147225 */ /* 0x000fe200078e00ff */
[----:B------:R-:W-:-:S03]  /*12f70*/  ISETP.GE.U32.AND P2, PT, R48, 0x7f000001, PT ;  /* 0x7f0000013000780c */ /* 0x000fc60003f46070 */
[----:B------:R-:W-:-:S04]  /*12f80*/  IMAD R36, R20, 0x7effffff, RZ ;  /* 0x7effffff14247824 */ /* 0x000fc800078e02ff */
[----:B------:R-:W-:Y:S01]  /*12f90*/  IMAD.HI.U32 R36, R36, 0x7f000001, R20 ;  /* 0x7f00000124247827 */ /* 0x000fe200078e0014 */
[----:B------:R-:W-:-:S03]  /*12fa0*/  @P0 IADD3 R27, PT, PT, R27, -0x7f000001, RZ ;  /* 0x80ffffff1b1b0810 */ /* 0x000fc60007ffe0ff */
[----:B------:R-:W-:Y:S01]  /*12fb0*/  IMAD.WIDE.U32 R20, R37, R37, RZ ;  /* 0x0000002525147225 */ /* 0x000fe200078e00ff */
[----:B------:R-:W-:Y:S02]  /*12fc0*/  IADD3 R39, PT, PT, R24, R39, RZ ;  /* 0x0000002718277210 */ /* 0x000fe40007ffe0ff */
[----:B------:R-:W-:Y:S01]  /*12fd0*/  IADD3 R35, PT, PT, R27, R35, RZ ;  /* 0x000000231b237210 */ /* 0x000fe20007ffe0ff */
[----:B------:R-:W-:Y:S01]  /*12fe0*/  IMAD R43, R20, 0x7effffff, RZ ;  /* 0x7effffff142b7824 */ /* 0x000fe200078e02ff */
[----:B------:R-:W-:Y:S01]  /*12ff0*/  @P2 IADD3 R48, PT, PT, R48, -0x7f000001, RZ ;  /* 0x80ffffff30302810 */ /* 0x000fe20007ffe0ff */
[----:B------:R-:W-:Y:S02]  /*13000*/  ISETP.GE.U32.AND P2, PT, R39, 0x7f000001, PT ;  /* 0x7f0000012700780c */ /* 0x000fe40003f46070 */
[----:B------:R-:W-:Y:S01]  /*13010*/  ISETP.GE.U32.AND P0, PT, R35, 0x7f000001, PT ;  /* 0x7f0000012300780c */ /* 0x000fe20003f06070 */
[----:B------:R-:W-:-:S05]  /*13020*/  IMAD.HI.U32 R43, R43, 0x7f000001, R20 ;  /* 0x7f0000012b2b7827 */ /* 0x000fca00078e0014 */
[----:B------:R-:W-:Y:S01]  /*13030*/  ISETP.GE.U32.AND P4, PT, R43, 0x7f000001, PT ;  /* 0x7f0000012b00780c */ /* 0x000fe20003f86070 */
[----:B------:R4:W-:Y:S01]  /*13040*/  STL [R1+0x110], R39 ;  /* 0x0001102701007387 */ /* 0x0009e20000100800 */
[----:B------:R-:W-:Y:S01]  /*13050*/  IMAD.WIDE.U32 R20, R48, R42, RZ ;  /* 0x0000002a30147225 */ /* 0x000fe200078e00ff */
[----:B0-----:R-:W-:Y:S02]  /*13060*/  @P3 IADD3 R26, PT, PT, R26, -0x7f000001, RZ ;  /* 0x80ffffff1a1a3810 */ /* 0x001fe40007ffe0ff */
[----:B-1----:R-:W-:Y:S01]  /*13070*/  @P1 IADD3 R29, PT, PT, R29, -0x7f000001, RZ ;  /* 0x80ffffff1d1d1810 */ /* 0x002fe20007ffe0ff */
[----:B------:R0:W-:Y:S01]  /*13080*/  STL [R1+0x118], R35 ;  /* 0x0001182301007387 */ /* 0x0001e20000100800 */
[----:B------:R-:W-:Y:S01]  /*13090*/  IMAD R24, R20, 0x7effffff, RZ ;  /* 0x7effffff14187824 */ /* 0x000fe200078e02ff */
[----:B----4-:R-:W-:Y:S01]  /*130a0*/  @P2 IADD3 R39, PT, PT, R39, -0x7f000001, RZ ;  /* 0x80ffffff27272810 */ /* 0x010fe20007ffe0ff */
[----:B------:R-:W-:Y:S01]  /*130b0*/  ISETP.GE.U32.AND P2, PT, R33, 0x7f000001, PT ;  /* 0x7f0000012100780c */ /* 0x000fe20003f46070 */
[----:B0-----:R-:W-:-:S02]  /*130c0*/  @P0 IADD3 R35, PT, PT, R35, -0x7f000001, RZ ;  /* 0x80ffffff23230810 */ /* 0x001fc40007ffe0ff */
[----:B------:R-:W-:Y:S02]  /*130d0*/  IADD3 R27, PT, PT, R56, R34, RZ ;  /* 0x00000022381b7210 */ /* 0x000fe40007ffe0ff */
[----:B------:R-:W-:Y:S01]  /*130e0*/  @P4 IADD3 R43, PT, PT, R43, -0x7f000001, RZ ;  /* 0x80ffffff2b2b4810 */ /* 0x000fe20007ffe0ff */
[----:B------:R-:W-:Y:S01]  /*130f0*/  STL [R1+0x110], R39 ;  /* 0x0001102701007387 */ /* 0x000fe20000100800 */
[----:B------:R-:W-:-:S03]  /*13100*/  IMAD.HI.U32 R24, R24, 0x7f000001, R20 ;  /* 0x7f00000118187827 */ /* 0x000fc600078e0014 */
[----:B------:R-:W-:Y:S04]  /*13110*/  STL [R1+0x114], R26 ;  /* 0x0001141a01007387 */ /* 0x000fe80000100800 */
[----:B------:R-:W-:Y:S04]  /*13120*/  STL [R1+0x118], R35 ;  /* 0x0001182301007387 */ /* 0x000fe80000100800 */
[----:B------:R0:W-:Y:S01]  /*13130*/  STL [R1+0x11c], R29 ;  /* 0x00011c1d01007387 */ /* 0x0001e20000100800 */
[----:B------:R-:W-:-:S03]  /*13140*/  ISETP.GE.U32.AND P3, PT, R27, 0x7f000001, PT ;  /* 0x7f0000011b00780c */ /* 0x000fc60003f66070 */
[----:B------:R-:W4:Y:S01]  /*13150*/  LD.E R34, desc[UR10][R18.64+0x200] ;  /* 0x0002000a12227980 */ /* 0x000f22000c101900 */
[----:B------:R-:W-:Y:S01]  /*13160*/  IMAD.WIDE.U32 R20, R43, R37, RZ ;  /* 0x000000252b147225 */ /* 0x000fe200078e00ff */
[----:B------:R-:W-:Y:S02]  /*13170*/  @P2 IADD3 R33, PT, PT, R33, -0x7f000001, RZ ;  /* 0x80ffffff21212810 */ /* 0x000fe40007ffe0ff */
[----:B------:R-:W2:Y:S01]  /*13180*/  LD.E R53, desc[UR10][R18.64+0x208] ;  /* 0x0002080a12357980 */ /* 0x000ea2000c101900 */
[----:B------:R-:W-:-:S03]  /*13190*/  IMAD R32, R20, 0x7effffff, RZ ;  /* 0x7effffff14207824 */ /* 0x000fc600078e02ff */
[----:B0-----:R-:W2:Y:S01]  /*131a0*/  LD.E R29, desc[UR10][R18.64+0x204] ;  /* 0x0002040a121d7980 */ /* 0x001ea2000c101900 */
[----:B------:R-:W-:Y:S01]  /*131b0*/  IMAD.HI.U32 R32, R32, 0x7f000001, R20 ;  /* 0x7f00000120207827 */ /* 0x000fe200078e0014 */
[----:B------:R-:W-:Y:S02]  /*131c0*/  ISETP.GE.U32.AND P2, PT, R31, 0x7f000001, PT ;  /* 0x7f0000011f00780c */ /* 0x000fe40003f46070 */
[----:B------:R0:W2:Y:S01]  /*131d0*/  LD.E R54, desc[UR10][R18.64+0x20c] ;  /* 0x00020c0a12367980 */ /* 0x0000a2000c101900 */
[----:B------:R-:W-:Y:S01]  /*131e0*/  IMAD.WIDE.U32 R20, R33, R33, RZ ;  /* 0x0000002121147225 */ /* 0x000fe200078e00ff */
[----:B------:R-:W-:Y:S02]  /*131f0*/  @P3 IADD3 R27, PT, PT, R27, -0x7f000001, RZ ;  /* 0x80ffffff1b1b3810 */ /* 0x000fe40007ffe0ff */
[----:B------:R-:W2:Y:S01]  /*13200*/  LDL R55, [R1+0x110] ;  /* 0x0001100001377983 */ /* 0x000ea20000100800 */
[----:B------:R-:W-:-:S03]  /*13210*/  IMAD R26, R20, 0x7effffff, RZ ;  /* 0x7effffff141a7824 */ /* 0x000fc600078e02ff */
[----:B------:R-:W2:Y:S01]  /*13220*/  LDL R49, [R1+0x114] ;  /* 0x0001140001317983 */ /* 0x000ea20000100800 */
[----:B------:R-:W-:-:S03]  /*13230*/  IMAD.HI.U32 R26, R26, 0x7f000001, R20 ;  /* 0x7f0000011a1a7827 */ /* 0x000fc600078e0014 */
[----:B------:R-:W2:Y:S01]  /*13240*/  LDL R50, [R1+0x118] ;  /* 0x0001180001327983 */ /* 0x000ea20000100800 */
[----:B------:R-:W-:Y:S01]  /*13250*/  IMAD.WIDE.U32 R20, R27, R27, RZ ;  /* 0x0000001b1b147225 */ /* 0x000fe200078e00ff */
[----:B------:R-:W-:Y:S02]  /*13260*/  @P2 IADD3 R31, PT, PT, R31, -0x7f000001, RZ ;  /* 0x80ffffff1f1f2810 */ /* 0x000fe40007ffe0ff */
[----:B------:R-:W2:Y:S01]  /*13270*/  LDL R51, [R1+0x11c] ;  /* 0x00011c0001337983 */ /* 0x000ea20000100800 */
[----:B------:R-:W-:Y:S01]  /*13280*/  IMAD R35, R20, 0x7effffff, RZ ;  /* 0x7effffff14237824 */ /* 0x000fe200078e02ff */
[----:B------:R-:W-:-:S03]  /*13290*/  ISETP.GE.U32.AND P0, PT, R26, 0x7f000001, PT ;  /* 0x7f0000011a00780c */ /* 0x000fc60003f06070 */
[----:B------:R-:W-:-:S04]  /*132a0*/  IMAD.HI.U32 R35, R35, 0x7f000001, R20 ;  /* 0x7f00000123237827 */ /* 0x000fc800078e0014 */
[----:B------:R-:W-:-:S04]  /*132b0*/  IMAD.WIDE.U32 R20, R31, R31, RZ ;  /* 0x0000001f1f147225 */ /* 0x000fc800078e00ff */
[----:B------:R-:W-:-:S04]  /*132c0*/  IMAD R37, R20, 0x7effffff, RZ ;  /* 0x7effffff14257824 */ /* 0x000fc800078e02ff */
[----:B------:R-:W-:Y:S01]  /*132d0*/  IMAD.HI.U32 R37, R37, 0x7f000001, R20 ;  /* 0x7f00000125257827 */ /* 0x000fe200078e0014 */
[----:B------:R-:W-:Y:S01]  /*132e0*/  @P0 IADD3 R26, PT, PT, R26, -0x7f000001, RZ ;  /* 0x80ffffff1a1a0810 */ /* 0x000fe20007ffe0ff */
[----:B------:R-:W-:-:S03]  /*132f0*/  ISETP.GE.U32.AND P1, PT, R35, 0x7f000001, PT ;  /* 0x7f0000012300780c */ /* 0x000fc60003f26070 */
[----:B------:R-:W-:Y:S01]  /*13300*/  ISETP.GE.U32.AND P0, PT, R37, 0x7f000001, PT ;  /* 0x7f0000012500780c */ /* 0x000fe20003f06070 */
[----:B------:R-:W-:Y:S01]  /*13310*/  IMAD.WIDE.U32 R20, R26, R33, RZ ;  /* 0x000000211a147225 */ /* 0x000fe200078e00ff */
[----:B------:R-:W-:Y:S01]  /*13320*/  ISETP.GE.U32.AND P2, PT, R23, 0x7f000001, PT ;  /* 0x7f0000011700780c */ /* 0x000fe20003f46070 */
[----:B------:R-:W-:Y:S02]  /*13330*/  ISETP.GE.U32.AND P3, PT, R17, 0x7f000001, PT ;  /* 0x7f0000011100780c */ /* 0x000fe40003f66070 */
[----:B------:R-:W-:-:S05]  /*13340*/  IMAD R26, R20, 0x7effffff, RZ ;  /* 0x7effffff141a7824 */ /* 0x000fca00078e02ff */
[----:B------:R-:W-:Y:S01]  /*13350*/  @P1 IADD3 R35, PT, PT, R35, -0x7f000001, RZ ;  /* 0x80ffffff23231810 */ /* 0x000fe20007ffe0ff */
[----:B------:R-:W-:Y:S02]  /*13360*/  ISETP.GE.U32.AND P1, PT, R22, 0x7f000001, PT ;  /* 0x7f0000011600780c */ /* 0x000fe40003f26070 */
[----:B------:R-:W-:Y:S01]  /*13370*/  @P0 IADD3 R37, PT, PT, R37, -0x7f000001, RZ ;  /* 0x80ffffff25250810 */ /* 0x000fe20007ffe0ff */
[----:B------:R-:W-:Y:S01]  /*13380*/  ISETP.GE.U32.AND P0, PT, R13, 0x7f000001, PT ;  /* 0x7f0000010d00780c */ /* 0x000fe20003f06070 */
[----:B------:R-:W-:-:S04]  /*13390*/  IMAD.HI.U32 R26, R26, 0x7f000001, R20 ;  /* 0x7f0000011a1a7827 */ /* 0x000fc800078e0014 */
[----:B------:R-:W-:Y:S01]  /*133a0*/  IMAD.WIDE.U32 R20, R37, R31, RZ ;  /* 0x0000001f25147225 */ /* 0x000fe200078e00ff */
[----:B------:R-:W-:Y:S02]  /*133b0*/  @P2 IADD3 R23, PT, PT, R23, -0x7f000001, RZ ;  /* 0x80ffffff17172810 */ /* 0x000fe40007ffe0ff */
[----:B------:R-:W-:Y:S01]  /*133c0*/  @P3 IADD3 R17, PT, PT, R17, -0x7f000001, RZ ;  /* 0x80ffffff11113810 */ /* 0x000fe20007ffe0ff */
[----:B------:R-:W-:Y:S01]  /*133d0*/  IMAD R31, R20, 0x7effffff, RZ ;  /* 0x7effffff141f7824 */ /* 0x000fe200078e02ff */
[----:B------:R-:W-:-:S03]  /*133e0*/  @P1 IADD3 R22, PT, PT, R22, -0x7f000001, RZ ;  /* 0x80ffffff16161810 */ /* 0x000fc60007ffe0ff */
[----:B------:R-:W-:Y:S01]  /*133f0*/  @P0 IADD3 R13, PT, PT, R13, -0x7f000001, RZ ;  /* 0x80ffffff0d0d0810 */ /* 0x000fe20007ffe0ff */
[----:B0-----:R-:W-:Y:S01]  /*13400*/  IMAD.WIDE.U32 R18, R35, R27, RZ ;  /* 0x0000001b23127225 */ /* 0x001fe200078e00ff */
[----:B------:R-:W-:-:S03]  /*13410*/  IADD3 R35, PT, PT, R23, R17, RZ ;  /* 0x0000001117237210 */ /* 0x000fc60007ffe0ff */
[----:B------:R-:W-:Y:S01]  /*13420*/  IMAD.HI.U32 R31, R31, 0x7f000001, R20 ;  /* 0x7f0000011f1f7827 */ /* 0x000fe200078e0014 */
[----:B------:R-:W-:-:S03]  /*13430*/  IADD3 R20, PT, PT, R13, R22, RZ ;  /* 0x000000160d147210 */ /* 0x000fc60007ffe0ff */
[----:B------:R-:W-:Y:S01]  /*13440*/  IMAD R52, R18, 0x7effffff, RZ ;  /* 0x7effffff12347824 */ /* 0x000fe200078e02ff */
[----:B------:R-:W-:Y:S01]  /*13450*/  ISETP.GE.U32.AND P0, PT, R41, 0x7f000001, PT ;  /* 0x7f0000012900780c */ /* 0x000fe20003f06070 */
[----:B------:R-:W-:Y:S01]  /*13460*/  ISETP.GE.U32.AND P1, PT, R30, 0x7f000001, PT ;  /* 0x7f0000011e00780c */ /* 0x000fe20003f26070 */
[----:B------:R-:W-:Y:S01]  /*13470*/  ISETP.GE.U32.AND P2, PT, R20, 0x7f000001, PT ;  /* 0x7f0000011400780c */ /* 0x000fe20003f46070 */
[----:B------:R-:W-:Y:S01]  /*13480*/  ISETP.GE.U32.AND P3, PT, R35, 0x7f000001, PT ;  /* 0x7f0000012300780c */ /* 0x000fe20003f66070 */
[----:B------:R-:W-:Y:S01]  /*13490*/  ISETP.GE.U32.AND P4, PT, R28, 0x7f000001, PT ;  /* 0x7f0000011c00780c */ /* 0x000fe20003f86070 */
[----:B------:R-:W-:Y:S02]  /*134a0*/  IMAD.HI.U32 R52, R52, 0x7f000001, R18 ;  /* 0x7f00000134347827 */ /* 0x000fe400078e0012 */
[----:B------:R-:W3:Y:S01]  /*134b0*/  LDL.64 R18, [R1+0x100] ;  /* 0x0001000001127983 */ /* 0x000ee20000100a00 */
[----:B------:R-:W-:-:S05]  /*134c0*/  ISETP.GE.U32.AND P5, PT, R25, 0x7f000001, PT ;  /* 0x7f0000011900780c */ /* 0x000fca0003fa6070 */
        /* <DEDUP_REMOVED lines=30> */
[----:B------:R-:W-:Y:S01]  /*136b0*/  ISETP.GE.U32.AND P1, PT, R31, 0x7f000001, PT ;  /* 0x7f0000011f00780c */ /* 0x000fe20003f26070 */
[----:B------:R-:W-:Y:S01]  /*136c0*/  @P5 IADD3 R32, PT, PT, R32, -0x7f000001, RZ ;  /* 0x80ffffff20205810 */ /* 0x000fe20007ffe0ff */
[----:B------:R-:W-:Y:S01]  /*136d0*/  ISETP.GE.U32.AND P5, PT, R48, 0x7f000001, PT ;  /* 0x7f0000013000780c */ /* 0x000fe20003fa6070 */
[----:B------:R-:W-:-:S06]  /*136e0*/  ISETP.GE.U32.AND P4, PT, R56, 0x7f000001, PT ;  /* 0x7f0000013800780c */ /* 0x000fcc0003f86070 */
        /* <DEDUP_REMOVED lines=98> */
[----:B---3--:R-:W2:Y:S04]  /*13d10*/  LD.E R59, desc[UR10][R18.64+0x214] ;  /* 0x0002140a123b7980 */ /* 0x008ea8000c101900 */
        /* <DEDUP_REMOVED lines=88> */
[----:B------:R0:W-:Y:S04]  /*142a0*/  STL [R1+0x118], R51 ;  /* 0x0001183301007387 */ /* 0x0001e80000100800 */
[----:B------:R1:W-:Y:S04]  /*142b0*/  STL [R1+0x11c], R20 ;  /* 0x00011c1401007387 */ /* 0x0003e80000100800 */
[----:B------:R-:W2:Y:S04]  /*142c0*/  LD.E R53, desc[UR10][R18.64+0x224] ;  /* 0x0002240a12357980 */ /* 0x000ea8000c101900 */
[----:B0-----:R-:W3:Y:S04]  /*142d0*/  LD.E R51, desc[UR10][R18.64+0x228] ;  /* 0x0002280a12337980 */ /* 0x001ee8000c101900 */
[----:B-1----:R-:W4:Y:S04]  /*142e0*/  LD.E R20, desc[UR10][R18.64+0x220] ;  /* 0x0002200a12147980 */ /* 0x002f28000c101900 */
        /* <DEDUP_REMOVED lines=228> */
[----:B-1----:R-:W-:Y:S02]  /*15130*/  @P1 IADD3 R32, PT, PT, R32, -0x7f000001, RZ ;  /* 0x80ffffff20201810 */ /* 0x002fe40007ffe0ff */
[----:B------:R-:W-:-:S02]  /*15140*/  IADD3 R35, PT, PT, R35, R28, RZ ;  /* 0x0000001c23237210 */ /* 0x000fc40007ffe0ff */
[----:B------:R-:W-:Y:S02]  /*15150*/  IADD3 R36, PT, PT, R36, R15, RZ ;  /* 0x0000000f24247210 */ /* 0x000fe40007ffe0ff */
[----:B------:R-:W-:Y:S02]  /*15160*/  IADD3 R22, PT, PT, R22, R27, RZ ;  /* 0x0000001b16167210 */ /* 0x000fe40007ffe0ff */
[----:B--2---:R-:W-:Y:S02]  /*15170*/  @P2 IADD3 R37, PT, PT, R37, -0x7f000001, RZ ;  /* 0x80ffffff25252810 */ /* 0x004fe40007ffe0ff */
[----:B------:R-:W-:Y:S02]  /*15180*/  IADD3 R23, PT, PT, R23, R30, RZ ;  /* 0x0000001e17177210 */ /* 0x000fe40007ffe0ff */
[----:B------:R-:W-:Y:S02]  /*15190*/  IADD3 R24, PT, PT, R24, R28, RZ ;  /* 0x0000001c18187210 */ /* 0x000fe40007ffe0ff */
[----:B------:R-:W-:-:S02]  /*151a0*/  IADD3 R31, PT, PT, R31, R15, RZ ;  /* 0x0000000f1f1f7210 */ /* 0x000fc40007ffe0ff */
        /* <DEDUP_REMOVED lines=14> */
[----:B------:R-:W-:Y:S01]  /*15290*/  ISETP.GE.U32.AND P0, PT, R34, 0x7f000001, PT ;  /* 0x7f0000012200780c */ /* 0x000fe20003f06070 */
[----:B------:R-:W-:-:S02]  /*152a0*/  IADD3 R26, PT, PT, R26, R27, RZ ;  /* 0x0000001b1a1a7210 */ /* 0x000fc40007ffe0ff */
[----:B------:R-:W-:Y:S01]  /*152b0*/  IADD3 R17, PT, PT, R17, R28, RZ ;  /* 0x0000001c11117210 */ /* 0x000fe20007ffe0ff */
[----:B------:R-:W3:Y:S09]  /*152c0*/  LDG.E R42, desc[UR10][R44.64+0xd4] ;  /* 0x0000d40a2c2a7981 */ /* 0x000ef2000c1e1900 */
        /* <DEDUP_REMOVED lines=229> */
[----:B------:R-:W-:Y:S02]  /*16120*/  IMAD R35, R20, 0x7effffff, RZ ;  /* 0x7effffff14237824 */ /* 0x000fe400078e02ff */
[----:B------:R-:W-:-:S04]  /*16130*/  IMAD.WIDE.U32 R22, R22, R23, RZ ;  /* 0x0000001716167225 */ /* 0x000fc800078e00ff */
[----:B------:R-:W-:-:S04]  /*16140*/  IMAD.HI.U32 R20, R35, 0x7f000001, R20 ;  /* 0x7f00000123147827 */ /* 0x000fc800078e0014 */
        /* <DEDUP_REMOVED lines=31> */
[----:B0-----:R-:W1:Y:S04]  /*16340*/  LD.E R20, desc[UR10][R18.64+0x2a4] ;  /* 0x0002a40a12147980 */ /* 0x001e68000c101900 */
[----:B------:R-:W3:Y:S04]  /*16350*/  LD.E R36, desc[UR10][R18.64+0x2a8] ;  /* 0x0002a80a12247980 */ /* 0x000ee8000c101900 */
[----:B------:R-:W4:Y:S04]  /*16360*/  LD.E R25, desc[UR10][R18.64+0x2ac] ;  /* 0x0002ac0a12197980 */ /* 0x000f28000c101900 */
[----:B------:R-:W3:Y:S04]  /*16370*/  LDL R35, [R1+0x110] ;  /* 0x0001100001237983 */ /* 0x000ee80000100800 */
[----:B------:R-:W4:Y:S04]  /*16380*/  LDL R32, [R1+0x114] ;  /* 0x0001140001207983 */ /* 0x000f280000100800 */
        /* <DEDUP_REMOVED lines=9> */
[----:B------:R-:W-:Y:S02]  /*16420*/  IMAD R37, R22, 0x7effffff, RZ ;  /* 0x7effffff16257824 */ /* 0x000fe400078e02ff */
[----:B-1----:R-:W-:-:S04]  /*16430*/  IMAD.WIDE.U32 R20, R20, R24, RZ ;  /* 0x0000001814147225 */ /* 0x002fc800078e00ff */
[----:B------:R-:W-:-:S04]  /*16440*/  IMAD.HI.U32 R37, R37, 0x7f000001, R22 ;  /* 0x7f00000125257827 */ /* 0x000fc800078e0016 */
[----:B------:R-:W-:Y:S02]  /*16450*/  IMAD R38, R20, 0x7effffff, RZ ;  /* 0x7effffff14267824 */ /* 0x000fe400078e02ff */
[----:B---3--:R-:W-:-:S04]  /*16460*/  IMAD.WIDE.U32 R22, R36, R24, RZ ;  /* 0x0000001824167225 */ /* 0x008fc800078e00ff */
[----:B----4-:R-:W-:-:S04]  /*16470*/  IMAD.WIDE.U32 R24, R25, R24, RZ ;  /* 0x0000001819187225 */ /* 0x010fc800078e00ff */
[----:B------:R-:W-:Y:S01]  /*16480*/  IMAD.HI.U32 R20, R38, 0x7f000001, R20 ;  /* 0x7f00000126147827 */ /* 0x000fe200078e0014 */
[----:B------:R-:W-:Y:S01]  /*16490*/  ISETP.GE.U32.AND P0, PT, R37, 0x7f000001, PT ;  /* 0x7f0000012500780c */ /* 0x000fe20003f06070 */
[----:B------:R-:W2:Y:S02]  /*164a0*/  LDG.E R38, desc[UR10][R44.64+0xe0] ;  /* 0x0000e00a2c267981 */ /* 0x000ea4000c1e1900 */
[----:B------:R-:W-:Y:S02]  /*164b0*/  IMAD R21, R22, 0x7effffff, RZ ;  /* 0x7effffff16157824 */ /* 0x000fe400078e02ff */
[----:B------:R-:W-:Y:S02]  /*164c0*/  IMAD R36, R24, 0x7effffff, RZ ;  /* 0x7effffff18247824 */ /* 0x000fe400078e02ff */
[----:B------:R-:W-:-:S04]  /*164d0*/  IMAD.HI.U32 R21, R21, 0x7f000001, R22 ;  /* 0x7f00000115157827 */ /* 0x000fc800078e0016 */
        /* <DEDUP_REMOVED lines=25> */
[----:B------:R0:W-:Y:S04]  /*16670*/  STL [R1+0x114], R20 ;  /* 0x0001141401007387 */ /* 0x0001e80000100800 */
[----:B------:R-:W-:Y:S04]  /*16680*/  STL [R1+0x118], R21 ;  /* 0x0001181501007387 */ /* 0x000fe80000100800 */
[----:B------:R1:W-:Y:S04]  /*16690*/  STL [R1+0x11c], R24 ;  /* 0x00011c1801007387 */ /* 0x0003e80000100800 */
[----:B------:R-:W3:Y:S04]  /*166a0*/  LD.E R22, desc[UR10][R18.64+0x2b0] ;  /* 0x0002b00a12167980 */ /* 0x000ee8000c101900 */
[----:B0-----:R-:W4:Y:S04]  /*166b0*/  LD.E R20, desc[UR10][R18.64+0x2b4] ;  /* 0x0002b40a12147980 */ /* 0x001f28000c101900 */
[----:B------:R-:W2:Y:S04]  /*166c0*/  LD.E R25, desc[UR10][R18.64+0x2b8] ;  /* 0x0002b80a12197980 */ /* 0x000ea8000c101900 */
[----:B-1----:R-:W2:Y:S04]  /*166d0*/  LD.E R24, desc[UR10][R18.64+0x2bc] ;  /* 0x0002bc0a12187980 */ /* 0x002ea8000c101900 */
[----:B------:R-:W2:Y:S04]  /*166e0*/  LDL R35, [R1+0x110] ;  /* 0x0001100001237983 */ /* 0x000ea80000100800 */
        /* <DEDUP_REMOVED lines=10> */
[----:B------:R-:W-:Y:S02]  /*16790*/  IMAD R36, R22, 0x7effffff, RZ ;  /* 0x7effffff16247824 */ /* 0x000fe400078e02ff */
[----:B----4-:R-:W-:-:S04]  /*167a0*/  IMAD.WIDE.U32 R20, R20, R31, RZ ;  /* 0x0000001f14147225 */ /* 0x010fc800078e00ff */
[----:B------:R-:W-:-:S04]  /*167b0*/  IMAD.HI.U32 R36, R36, 0x7f000001, R22 ;  /* 0x7f00000124247827 */ /* 0x000fc800078e0016 */
[----:B------:R-:W-:Y:S02]  /*167c0*/  IMAD R37, R20, 0x7effffff, RZ ;  /* 0x7effffff14257824 */ /* 0x000fe400078e02ff */
[----:B--2---:R-:W-:-:S04]  /*167d0*/  IMAD.WIDE.U32 R22, R25, R31, RZ ;  /* 0x0000001f19167225 */ /* 0x004fc800078e00ff */
[----:B------:R-:W-:-:S04]  /*167e0*/  IMAD.WIDE.U32 R24, R24, R31, RZ ;  /* 0x0000001f18187225 */ /* 0x000fc800078e00ff */
[----:B------:R-:W-:-:S04]  /*167f0*/  IMAD.HI.U32 R20, R37, 0x7f000001, R20 ;  /* 0x7f00000125147827 */ /* 0x000fc800078e0014 */
[----:B------:R-:W-:Y:S02]  /*16800*/  IMAD R21, R22, 0x7effffff, RZ ;  /* 0x7effffff16157824 */ /* 0x000fe400078e02ff */
[----:B------:R-:W-:Y:S02]  /*16810*/  IMAD R31, R24, 0x7effffff, RZ ;  /* 0x7effffff181f7824 */ /* 0x000fe400078e02ff */
[----:B------:R-:W-:-:S04]  /*16820*/  IMAD.HI.U32 R21, R21, 0x7f000001, R22 ;  /* 0x7f00000115157827 */ /* 0x000fc800078e0016 */
        /* <DEDUP_REMOVED lines=26> */
[----:B------:R0:W-:Y:S04]  /*169d0*/  STL [R1+0x114], R20 ;  /* 0x0001141401007387 */ /* 0x0001e80000100800 */
[----:B------:R-:W-:Y:S04]  /*169e0*/  STL [R1+0x118], R21 ;  /* 0x0001181501007387 */ /* 0x000fe80000100800 */
[----:B------:R1:W-:Y:S04]  /*169f0*/  STL [R1+0x11c], R24 ;  /* 0x00011c1801007387 */ /* 0x0003e80000100800 */
[----:B0-----:R-:W2:Y:S04]  /*16a00*/  LD.E R20, desc[UR10][R18.64+0x2c0] ;  /* 0x0002c00a12147980 */ /* 0x001ea8000c101900 */
[----:B------:R-:W3:Y:S04]  /*16a10*/  LD.E R22, desc[UR10][R18.64+0x2c4] ;  /* 0x0002c40a12167980 */ /* 0x000ee8000c101900 */
[----:B-1----:R-:W4:Y:S04]  /*16a20*/  LD.E R24, desc[UR10][R18.64+0x2c8] ;  /* 0x0002c80a12187980 */ /* 0x002f28000c101900 */
[----:B------:R-:W4:Y:S04]  /*16a30*/  LD.E R35, desc[UR10][R18.64+0x2cc] ;  /* 0x0002cc0a12237980 */ /* 0x000f28000c101900 */
[----:B------:R-:W4:Y:S04]  /*16a40*/  LDL R31, [R1+0x110] ;  /* 0x00011000011f7983 */ /* 0x000f280000100800 */
        /* <DEDUP_REMOVED lines=11> */
[----:B---3--:R-:W-:-:S04]  /*16b00*/  IMAD.WIDE.U32 R22, R22, R26, RZ ;  /* 0x0000001a16167225 */ /* 0x008fc800078e00ff */
[----:B----4-:R-:W-:-:S04]  /*16b10*/  IMAD.WIDE.U32 R24, R24, R26, RZ ;  /* 0x0000001a18187225 */ /* 0x010fc800078e00ff */
[----:B------:R-:W-:-:S04]  /*16b20*/  IMAD.WIDE.U32 R26, R35, R26, RZ ;  /* 0x0000001a231a7225 */ /* 0x000fc800078e00ff */
[----:B------:R-:W-:-:S04]  /*16b30*/  IMAD.HI.U32 R20, R36, 0x7f000001, R20 ;  /* 0x7f00000124147827 */ /* 0x000fc800078e0014 */
[----:B------:R-:W-:Y:S02]  /*16b40*/  IMAD R21, R22, 0x7effffff, RZ ;  /* 0x7effffff16157824 */ /* 0x000fe400078e02ff */
[----:B------:R-:W-:Y:S02]  /*16b50*/  IMAD R35, R24, 0x7effffff, RZ ;  /* 0x7effffff18237824 */ /* 0x000fe400078e02ff */
[----:B------:R-:W-:Y:S02]  /*16b60*/  IMAD R36, R26, 0x7effffff, RZ ;  /* 0x7effffff1a247824 */ /* 0x000fe400078e02ff */
[----:B------:R-:W-:-:S04]  /*16b70*/  IMAD.HI.U32 R21, R21, 0x7f000001, R22 ;  /* 0x7f00000115157827 */ /* 0x000fc800078e0016 */
        /* <DEDUP_REMOVED lines=26> */
[----:B------:R0:W-:Y:S04]  /*16d20*/  STL [R1+0x110], R20 ;  /* 0x0001101401007387 */ /* 0x0001e80000100800 */
[----:B------:R-:W-:Y:S04]  /*16d30*/  STL [R1+0x114], R21 ;  /* 0x0001141501007387 */ /* 0x000fe80000100800 */
[----:B------:R1:W-:Y:S04]  /*16d40*/  STL [R1+0x118], R24 ;  /* 0x0001181801007387 */ /* 0x0003e80000100800 */
[----:B------:R2:W-:Y:S04]  /*16d50*/  STL [R1+0x11c], R26 ;  /* 0x00011c1a01007387 */ /* 0x0005e80000100800 */
[----:B0-----:R-:W3:Y:S04]  /*16d60*/  LD.E R20, desc[UR10][R18.64+0x2d0] ;  /* 0x0002d00a12147980 */ /* 0x001ee8000c101900 */
[----:B------:R-:W4:Y:S04]  /*16d70*/  LD.E R22, desc[UR10][R18.64+0x2d4] ;  /* 0x0002d40a12167980 */ /* 0x000f28000c101900 */
[----:B-1----:R-:W4:Y:S04]  /*16d80*/  LD.E R24, desc[UR10][R18.64+0x2d8] ;  /* 0x0002d80a12187980 */ /* 0x002f28000c101900 */
[----:B--2---:R-:W2:Y:S04]  /*16d90*/  LD.E R26, desc[UR10][R18.64+0x2dc] ;  /* 0x0002dc0a121a7980 */ /* 0x004ea8000c101900 */
[----:B------:R-:W2:Y:S04]  /*16da0*/  LDL R34, [R1+0x110] ;  /* 0x0001100001227983 */ /* 0x000ea80000100800 */
[----:B------:R-:W2:Y:S04]  /*16db0*/  LDL R31, [R1+0x114] ;  /* 0x00011400011f7983 */ /* 0x000ea80000100800 */
[----:B------:R-:W2:Y:S04]  /*16dc0*/  LDL R33, [R1+0x118] ;  /* 0x0001180001217983 */ /* 0x000ea80000100800 */
[----:B------:R-:W2:Y:S04]  /*16dd0*/  LDL R32, [R1+0x11c] ;  /* 0x00011c0001207983 */ /* 0x000ea80000100800 */
[----:B------:R-:W2:Y:S01]  /*16de0*/  LDL.64 R18, [R1+0x100] ;  /* 0x0001000001127983 */ /* 0x000ea20000100a00 */
[----:B------:R-:W-:-:S05]  /*16df0*/  IADD3 R27, PT, PT, R29, R30, RZ ;  /* 0x0000001e1d1b7210 */ /* 0x000fca0007ffe0ff */
[----:B------:R-:W-:-:S13]  /*16e00*/  ISETP.GE.U32.AND P0, PT, R27, 0x7f000001, PT ;  /* 0x7f0000011b00780c */ /* 0x000fda0003f06070 */
[----:B------:R-:W-:-:S05]  /*16e10*/  @P0 IADD3 R27, PT, PT, R27, -0x7f000001, RZ ;  /* 0x80ffffff1b1b0810 */ /* 0x000fca0007ffe0ff */
[----:B------:R-:W-:Y:S01]  /*16e20*/  ISETP.GE.U32.AND P0, PT, R27, R62, PT ;  /* 0x0000003e1b00720c */ /* 0x000fe20003f06070 */
[----:B------:R-:W-:-:S12]  /*16e30*/  IADD3 R27, PT, PT, -R62, R27, RZ ;  /* 0x0000001b3e1b7210 */ /* 0x000fd80007ffe1ff */
[----:B------:R-:W-:-:S05]  /*16e40*/  @!P0 IADD3 R27, PT, PT, R27, 0x7f000001, RZ ;  /* 0x7f0000011b1b8810 */ /* 0x000fca0007ffe0ff */
[----:B---3--:R-:W-:-:S04]  /*16e50*/  IMAD.WIDE.U32 R20, R20, R27, RZ ;  /* 0x0000001b14147225 */ /* 0x008fc800078e00ff */
[----:B----4-:R-:W-:-:S04]  /*16e60*/  IMAD.WIDE.U32 R22, R22, R27, RZ ;  /* 0x0000001b16167225 */ /* 0x010fc800078e00ff */
[----:B------:R-:W-:-:S04]  /*16e70*/  IMAD.WIDE.U32 R24, R24, R27, RZ ;  /* 0x0000001b18187225 */ /* 0x000fc800078e00ff */
[----:B--2---:R-:W-:-:S04]  /*16e80*/  IMAD.WIDE.U32 R26, R26, R27, RZ ;  /* 0x0000001b1a1a7225 */ /* 0x004fc800078e00ff */
[----:B------:R-:W-:Y:S02]  /*16e90*/  IMAD R29, R20, 0x7effffff, RZ ;  /* 0x7effffff141d7824 */ /* 0x000fe400078e02ff */
[----:B------:R-:W-:Y:S02]  /*16ea0*/  IMAD R30, R22, 0x7effffff, RZ ;  /* 0x7effffff161e7824 */ /* 0x000fe400078e02ff */
[----:B------:R-:W-:Y:S02]  /*16eb0*/  IMAD R35, R24, 0x7effffff, RZ ;  /* 0x7effffff18237824 */ /* 0x000fe400078e02ff */
[----:B------:R-:W-:Y:S02]  /*16ec0*/  IMAD R36, R26, 0x7effffff, RZ ;  /* 0x7effffff1a247824 */ /* 0x000fe400078e02ff */
[----:B------:R-:W-:-:S04]  /*16ed0*/  IMAD.HI.U32 R20, R29, 0x7f000001, R20 ;  /* 0x7f0000011d147827 */ /* 0x000fc800078e0014 */
[----:B------:R-:W-:-:S04]  /*16ee0*/  IMAD.HI.U32 R22, R30, 0x7f000001, R22 ;  /* 0x7f0000011e167827 */ /* 0x000fc800078e0016 */
[----:B------:R-:W-:-:S04]  /*16ef0*/  IMAD.HI.U32 R24, R35, 0x7f000001, R24 ;  /* 0x7f00000123187827 */ /* 0x000fc800078e0018 */
[----:B------:R-:W-:Y:S01]  /*16f00*/  IMAD.HI.U32 R26, R36, 0x7f000001, R26 ;  /* 0x7f000001241a7827 */ /* 0x000fe200078e001a */
[----:B------:R-:W-:Y:S01]  /*16f10*/  ISETP.GE.U32.AND P0, PT, R20, 0x7f000001, PT ;  /* 0x7f0000011400780c */ /* 0x000fe20003f06070 */
[----:B------:R-:W-:Y:S01]  /*16f20*/  ISETP.GE.U32.AND P1, PT, R22, 0x7f000001, PT ;  /* 0x7f0000011600780c */ /* 0x000fe20003f26070 */
[----:B------:R-:W-:Y:S01]  /*16f30*/  ISETP.GE.U32.AND P2, PT, R24, 0x7f000001, PT ;  /* 0x7f0000011800780c */ /* 0x000fe20003f46070 */
[----:B------:R-:W2:Y:S01]  /*16f40*/  LDG.E R36, desc[UR10][R44.64+0xcc] ;  /* 0x0000cc0a2c247981 */ /* 0x000ea2000c1e1900 */
[----:B------:R-:W-:-:S03]  /*16f50*/  ISETP.GE.U32.AND P3, PT, R26, 0x7f000001, PT ;  /* 0x7f0000011a00780c */ /* 0x000fc60003f66070 */
[----:B------:R-:W3:Y:S06]  /*16f60*/  LDG.E R35, desc[UR10][R44.64+0xe4] ;  /* 0x0000e40a2c237981 */ /* 0x000eec000c1e1900 */
[----:B------:R-:W-:Y:S02]  /*16f70*/  @P0 IADD3 R20, PT, PT, R20, -0x7f000001, RZ ;  /* 0x80ffffff14140810 */ /* 0x000fe40007ffe0ff */
[----:B------:R-:W-:Y:S02]  /*16f80*/  @P1 IADD3 R22, PT, PT, R22, -0x7f000001, RZ ;  /* 0x80ffffff16161810 */ /* 0x000fe40007ffe0ff */
[----:B------:R-:W-:-:S02]  /*16f90*/  @P2 IADD3 R24, PT, PT, R24, -0x7f000001, RZ ;  /* 0x80ffffff18182810 */ /* 0x000fc40007ffe0ff */
[----:B------:R-:W-:Y:S02]  /*16fa0*/  @P3 IADD3 R26, PT, PT, R26, -0x7f000001, RZ ;  /* 0x80ffffff1a1a3810 */ /* 0x000fe40007ffe0ff */
[----:B------:R-:W-:Y:S02]  /*16fb0*/  IADD3 R20, PT, PT, R20, R34, RZ ;  /* 0x0000002214147210 */ /* 0x000fe40007ffe0ff */
[----:B------:R-:W-:Y:S02]  /*16fc0*/  IADD3 R22, PT, PT, R22, R31, RZ ;  /* 0x0000001f16167210 */ /* 0x000fe40007ffe0ff */
[----:B------:R-:W-:Y:S02]  /*16fd0*/  IADD3 R24, PT, PT, R24, R33, RZ ;  /* 0x0000002118187210 */ /* 0x000fe40007ffe0ff */
[----:B------:R-:W-:Y:S01]  /*16fe0*/  IADD3 R26, PT, PT, R26, R32, RZ ;  /* 0x000000201a1a7210 */ /* 0x000fe20007ffe0ff */
[----:B------:R-:W-:Y:S01]  /*16ff0*/  ISETP.GE.U32.AND P0, PT, R20, 0x7f000001, PT ;  /* 0x7f0000011400780c */ /* 0x000fe20003f06070 */
[----:B------:R-:W-:Y:S01]  /*17000*/  ISETP.GE.U32.AND P1, PT, R22, 0x7f000001, PT ;  /* 0x7f0000011600780c */ /* 0x000fe20003f26070 */
[----:B------:R-:W-:-:S02]  /*17010*/  ISETP.GE.U32.AND P2, PT, R24, 0x7f000001, PT ;  /* 0x7f0000011800780c */ /* 0x000fc40003f46070 */
[----:B------:R-:W-:Y:S01]  /*17020*/  ISETP.GE.U32.AND P3, PT, R26, 0x7f000001, PT ;  /* 0x7f0000011a00780c */ /* 0x000fe20003f66070 */
[----:B------:R0:W-:Y:S04]  /*17030*/  STL [R1+0x110], R20 ;  /* 0x0001101401007387 */ /* 0x0001e80000100800 */
[----:B------:R1:W-:Y:S04]  /*17040*/  STL [R1+0x114], R22 ;  /* 0x0001141601007387 */ /* 0x0003e80000100800 */
[----:B------:R4:W-:Y:S01]  /*17050*/  STL [R1+0x118], R24 ;  /* 0x0001181801007387 */ /* 0x0009e20000100800 */
[----:B0-----:R-:W-:-:S03]  /*17060*/  @P0 IADD3 R20, PT, PT, R20, -0x7f000001, RZ ;  /* 0x80ffffff14140810 */ /* 0x001fc60007ffe0ff */
[----:B------:R0:W-:Y:S01]  /*17070*/  STL [R1+0x11c], R26 ;  /* 0x00011c1a01007387 */ /* 0x0001e20000100800 */
[----:B-1----:R-:W-:Y:S02]  /*17080*/  @P1 IADD3 R22, PT, PT, R22, -0x7f000001, RZ ;  /* 0x80ffffff16161810 */ /* 0x002fe40007ffe0ff */
[----:B----4-:R-:W-:Y:S02]  /*17090*/  @P2 IADD3 R24, PT, PT, R24, -0x7f000001, RZ ;  /* 0x80ffffff18182810 */ /* 0x010fe40007ffe0ff */
[----:B0-----:R-:W-:Y:S01]  /*170a0*/  @P3 IADD3 R26, PT, PT, R26, -0x7f000001, RZ ;  /* 0x80ffffff1a1a3810 */ /* 0x001fe20007ffe0ff */
[----:B------:R0:W-:Y:S04]  /*170b0*/  STL [R1+0x110], R20 ;  /* 0x0001101401007387 */ /* 0x0001e80000100800 */
[----:B------:R1:W-:Y:S04]  /*170c0*/  STL [R1+0x114], R22 ;  /* 0x0001141601007387 */ /* 0x0003e80000100800 */
[----:B------:R4:W-:Y:S04]  /*170d0*/  STL [R1+0x118], R24 ;  /* 0x0001181801007387 */ /* 0x0009e80000100800 */
[----:B------:R4:W-:Y:S04]  /*170e0*/  STL [R1+0x11c], R26 ;  /* 0x00011c1a01007387 */ /* 0x0009e80000100800 */
[----:B0-----:R-:W2:Y:S04]  /*170f0*/  LD.E R20, desc[UR10][R18.64+0x2e0] ;  /* 0x0002e00a12147980 */ /* 0x001ea8000c101900 */
[----:B-1----:R-:W3:Y:S04]  /*17100*/  LD.E R22, desc[UR10][R18.64+0x2e4] ;  /* 0x0002e40a12167980 */ /* 0x002ee8000c101900 */
[----:B----4-:R-:W4:Y:S04]  /*17110*/  LD.E R24, desc[UR10][R18.64+0x2e8] ;  /* 0x0002e80a12187980 */ /* 0x010f28000c101900 */
        /* <DEDUP_REMOVED lines=12> */
[----:B---3--:R-:W-:-:S04]  /*171e0*/  IMAD.WIDE.U32 R22, R22, R27, RZ ;  /* 0x0000001b16167225 */ /* 0x008fc800078e00ff */
[----:B----4-:R-:W-:-:S04]  /*171f0*/  IMAD.WIDE.U32 R24, R24, R27, RZ ;  /* 0x0000001b18187225 */ /* 0x010fc800078e00ff */
[----:B------:R-:W-:-:S04]  /*17200*/  IMAD.WIDE.U32 R26, R26, R27, RZ ;  /* 0x0000001b1a1a7225 */ /* 0x000fc800078e00ff */
[----:B------:R-:W-:Y:S02]  /*17210*/  IMAD R17, R20, 0x7effffff, RZ ;  /* 0x7effffff14117824 */ /* 0x000fe400078e02ff */
[----:B------:R-:W-:Y:S02]  /*17220*/  IMAD R28, R22, 0x7effffff, RZ ;  /* 0x7effffff161c7824 */ /* 0x000fe400078e02ff */
[----:B------:R-:W-:Y:S02]  /*17230*/  IMAD R33, R24, 0x7effffff, RZ ;  /* 0x7effffff18217824 */ /* 0x000fe400078e02ff */
[----:B------:R-:W-:Y:S02]  /*17240*/  IMAD R34, R26, 0x7effffff, RZ ;  /* 0x7effffff1a227824 */ /* 0x000fe400078e02ff */
[----:B------:R-:W-:Y:S02]  /*17250*/  IMAD.HI.U32 R17, R17, 0x7f000001, R20 ;  /* 0x7f00000111117827 */ /* 0x000fe400078e0014 */
[----:B------:R-:W2:Y:S02]  /*17260*/  LDL.64 R20, [R1+0x100] ;  /* 0x0001000001147983 */ /* 0x000ea40000100a00 */
[----:B------:R-:W-:-:S04]  /*17270*/  IMAD.HI.U32 R22, R28, 0x7f000001, R22 ;  /* 0x7f0000011c167827 */ /* 0x000fc800078e0016 */
[----:B------:R-:W-:-:S04]  /*17280*/  IMAD.HI.U32 R24, R33, 0x7f000001, R24 ;  /* 0x7f00000121187827 */ /* 0x000fc800078e0018 */
[----:B------:R-:W-:Y:S01]  /*17290*/  IMAD.HI.U32 R26, R34, 0x7f000001, R26 ;  /* 0x7f000001221a7827 */ /* 0x000fe200078e001a */
[----:B------:R-:W-:Y:S01]  /*172a0*/  ISETP.GE.U32.AND P0, PT, R17, 0x7f000001, PT ;  /* 0x7f0000011100780c */ /* 0x000fe20003f06070 */
[----:B------:R-:W-:Y:S01]  /*172b0*/  ISETP.GE.U32.AND P1, PT, R22, 0x7f000001, PT ;  /* 0x7f0000011600780c */ /* 0x000fe20003f26070 */
[----:B------:R-:W-:Y:S01]  /*172c0*/  ISETP.GE.U32.AND P2, PT, R24, 0x7f000001, PT ;  /* 0x7f0000011800780c */ /* 0x000fe20003f46070 */
[----:B------:R-:W3:Y:S01]  /*172d0*/  LDG.E R27, desc[UR10][R44.64+0xc8] ;  /* 0x0000c80a2c1b7981 */ /* 0x000ee2000c1e1900 */
[----:B------:R-:W-:-:S03]  /*172e0*/  ISETP.GE.U32.AND P3, PT, R26, 0x7f000001, PT ;  /* 0x7f0000011a00780c */ /* 0x000fc60003f66070 */
[----:B------:R-:W4:Y:S04]  /*172f0*/  LDG.E R23, desc[UR10][R44.64+0xd0] ;  /* 0x0000d00a2c177981 */ /* 0x000f28000c1e1900 */
[----:B------:R-:W2:Y:S02]  /*17300*/  LDG.E R34, desc[UR10][R44.64+0xfc] ;  /* 0x0000fc0a2c227981 */ /* 0x000ea4000c1e1900 */
[----:B------:R-:W-:Y:S02]  /*17310*/  @P0 IADD3 R17, PT, PT, R17, -0x7f000001, RZ ;  /* 0x80ffffff11110810 */ /* 0x000fe40007ffe0ff */
[----:B------:R-:W-:Y:S02]  /*17320*/  @P1 IADD3 R22, PT, PT, R22, -0x7f000001, RZ ;  /* 0x80ffffff16161810 */ /* 0x000fe40007ffe0ff */
[----:B------:R-:W-:Y:S01]  /*17330*/  @P2 IADD3 R24, PT, PT, R24, -0x7f000001, RZ ;  /* 0x80ffffff18182810 */ /* 0x000fe20007ffe0ff */
[----:B------:R-:W2:Y:S01]  /*17340*/  LDG.E R28, desc[UR10][R44.64+0x100] ;  /* 0x0001000a2c1c7981 */ /* 0x000ea2000c1e1900 */
[----:B------:R-:W-:-:S02]  /*17350*/  @P3 IADD3 R26, PT, PT, R26, -0x7f000001, RZ ;  /* 0x80ffffff1a1a3810 */ /* 0x000fc40007ffe0ff */
[----:B------:R-:W-:Y:S02]  /*17360*/  IADD3 R17, PT, PT, R17, R32, RZ ;  /* 0x0000002011117210 */ /* 0x000fe40007ffe0ff */
[----:B------:R-:W-:Y:S02]  /*17370*/  IADD3 R22, PT, PT, R22, R29, RZ ;  /* 0x0000001d16167210 */ /* 0x000fe40007ffe0ff */
[----:B------:R-:W-:Y:S01]  /*17380*/  IADD3 R24, PT, PT, R24, R31, RZ ;  /* 0x0000001f18187210 */ /* 0x000fe20007ffe0ff */
[----:B------:R-:W2:Y:S01]  /*17390*/  LDG.E R32, desc[UR10][R44.64+0xf4] ;  /* 0x0000f40a2c207981 */ /* 0x000ea2000c1e1900 */
        /* <DEDUP_REMOVED lines=11> */
[----:B------:R-:W2:Y:S01]  /*17450*/  LDG.E R30, desc[UR10][R44.64+0xec] ;  /* 0x0000ec0a2c1e7981 */ /* 0x000ea2000c1e1900 */
[----:B------:R-:W-:-:S03]  /*17460*/  @P2 IADD3 R24, PT, PT, R24, -0x7f000001, RZ ;  /* 0x80ffffff18182810 */ /* 0x000fc60007ffe0ff */
[----:B------:R-:W2:Y:S01]  /*17470*/  LDG.E R31, desc[UR10][R44.64+0xf0] ;  /* 0x0000f00a2c1f7981 */ /* 0x000ea2000c1e1900 */
[----:B0-----:R-:W-:-:S03]  /*17480*/  @P3 IADD3 R26, PT, PT, R26, -0x7f000001, RZ ;  /* 0x80ffffff1a1a3810 */ /* 0x001fc60007ffe0ff */
[----:B------:R-:W-:Y:S04]  /*17490*/  STL [R1+0x110], R17 ;  /* 0x0001101101007387 */ /* 0x000fe80000100800 */
[----:B------:R-:W-:Y:S04]  /*174a0*/  STL [R1+0x114], R22 ;  /* 0x0001141601007387 */ /* 0x000fe80000100800 */
[----:B------:R-:W-:Y:S04]  /*174b0*/  STL [R1+0x118], R24 ;  /* 0x0001181801007387 */ /* 0x000fe80000100800 */
[----:B------:R0:W-:Y:S04]  /*174c0*/  STL [R1+0x11c], R26 ;  /* 0x00011c1a01007387 */ /* 0x0001e80000100800 */
[----:B------:R-:W2:Y:S04]  /*174d0*/  LD.E R43, desc[UR10][R18.64+0x2f0] ;  /* 0x0002f00a122b7980 */ /* 0x000ea8000c101900 */
[----:B------:R-:W4:Y:S04]  /*174e0*/  LD.E R48, desc[UR10][R18.64+0x2f4] ;  /* 0x0002f40a12307980 */ /* 0x000f28000c101900 */
[----:B------:R-:W4:Y:S04]  /*174f0*/  LD.E R40, desc[UR10][R18.64+0x2f8] ;  /* 0x0002f80a12287980 */ /* 0x000f28000c101900 */
[----:B------:R2:W4:Y:S04]  /*17500*/  LD.E R37, desc[UR10][R18.64+0x2fc] ;  /* 0x0002fc0a12257980 */ /* 0x000528000c101900 */
[----:B0-----:R-:W4:Y:S04]  /*17510*/  LDG.E R26, desc[UR10][R44.64+0xc4] ;  /* 0x0000c40a2c1a7981 */ /* 0x001f28000c1e1900 */
[----:B------:R-:W4:Y:S04]  /*17520*/  LDL R25, [R1+0x110] ;  /* 0x0001100001197983 */ /* 0x000f280000100800 */
[----:B------:R-:W4:Y:S04]  /*17530*/  LDL R29, [R1+0x114] ;  /* 0x00011400011d7983 */ /* 0x000f280000100800 */
[----:B------:R-:W4:Y:S04]  /*17540*/  LDL R22, [R1+0x118] ;  /* 0x0001180001167983 */ /* 0x000f280000100800 */
[----:B------:R-:W4:Y:S04]  /*17550*/  LDL R24, [R1+0x11c] ;  /* 0x00011c0001187983 */ /* 0x000f280000100800 */
[----:B------:R-:W4:Y:S04]  /*17560*/  LDG.E R17, desc[UR10][R44.64+0xe8] ;  /* 0x0000e80a2c117981 */ /* 0x000f28000c1e1900 */
[----:B------:R-:W4:Y:S01]  /*17570*/  LDG.E R33, desc[UR10][R44.64+0xf8] ;  /* 0x0000f80a2c217981 */ /* 0x000f22000c1e1900 */
[----:B------:R-:W-:-:S05]  /*17580*/  IADD3 R13, PT, PT, R13, R15, RZ ;  /* 0x0000000f0d0d7210 */ /* 0x000fca0007ffe0ff */
[----:B------:R-:W-:-:S13]  /*17590*/  ISETP.GE.U32.AND P0, PT, R13, 0x7f000001, PT ;  /* 0x7f0000010d00780c */ /* 0x000fda0003f06070 */
[----:B------:R-:W-:-:S05]  /*175a0*/  @P0 IADD3 R13, PT, PT, R13, -0x7f000001, RZ ;  /* 0x80ffffff0d0d0810 */ /* 0x000fca0007ffe0ff */
[----:B------:R-:W-:Y:S01]  /*175b0*/  ISETP.GE.U32.AND P0, PT, R13, R60, PT ;  /* 0x0000003c0d00720c */ /* 0x000fe20003f06070 */
[----:B------:R-:W-:-:S12]  /*175c0*/  IADD3 R13, PT, PT, -R60, R13, RZ ;  /* 0x0000000d3c0d7210 */ /* 0x000fd80007ffe1ff */
[----:B------:R-:W-:Y:S02]  /*175d0*/  @!P0 IADD3 R13, PT, PT, R13, 0x7f000001, RZ ;  /* 0x7f0000010d0d8810 */ /* 0x000fe40007ffe0ff */
[----:B------:R-:W-:Y:S02]  /*175e0*/  IADD3 R36, PT, PT, R73, R36, RZ ;  /* 0x0000002449247210 */ /* 0x000fe40007ffe0ff */
[----:B------:R-:W-:Y:S02]  /*175f0*/  IADD3 R41, PT, PT, R70, R41, RZ ;  /* 0x0000002946297210 */ /* 0x000fe40007ffe0ff */
[----:B------:R-:W-:Y:S02]  /*17600*/  IADD3 R42, PT, PT, R71, R42, RZ ;  /* 0x0000002a472a7210 */ /* 0x000fe40007ffe0ff */
[----:B------:R-:W-:Y:S02]  /*17610*/  IADD3 R38, PT, PT, R68, R38, RZ ;  /* 0x0000002644267210 */ /* 0x000fe40007ffe0ff */
[----:B------:R-:W-:-:S02]  /*17620*/  IADD3 R39, PT, PT, R69, R39, RZ ;  /* 0x0000002745277210 */ /* 0x000fc40007ffe0ff */
[----:B---3--:R-:W-:-:S05]  /*17630*/  IADD3 R27, PT, PT, R74, R27, RZ ;  /* 0x0000001b4a1b7210 */ /* 0x008fca0007ffe0ff */
[----:B------:R-:W-:Y:S01]  /*17640*/  ISETP.GE.U32.AND P5, PT, R27, 0x7f000001, PT ;  /* 0x7f0000011b00780c */ /* 0x000fe20003fa6070 */
[----:B--2---:R-:W-:-:S04]  /*17650*/  IMAD.WIDE.U32 R18, R43, R13, RZ ;  /* 0x0000000d2b127225 */ /* 0x004fc800078e00ff */
[----:B------:R-:W-:-:S04]  /*17660*/  IMAD R43, R18, 0x7effffff, RZ ;  /* 0x7effffff122b7824 */ /* 0x000fc800078e02ff */
[----:B------:R-:W-:-:S04]  /*17670*/  IMAD.HI.U32 R43, R43, 0x7f000001, R18 ;  /* 0x7f0000012b2b7827 */ /* 0x000fc800078e0012 */
[----:B----4-:R-:W-:Y:S01]  /*17680*/  IMAD.WIDE.U32 R18, R48, R13, RZ ;  /* 0x0000000d30127225 */ /* 0x010fe200078e00ff */
[----:B------:R-:W-:-:S03]  /*17690*/  ISETP.GE.U32.AND P0, PT, R43, 0x7f000001, PT ;  /* 0x7f0000012b00780c */ /* 0x000fc60003f06070 */
[----:B------:R-:W-:-:S04]  /*176a0*/  IMAD R48, R18, 0x7effffff, RZ ;  /* 0x7effffff12307824 */ /* 0x000fc800078e02ff */
[----:B------:R-:W-:-:S04]  /*176b0*/  IMAD.HI.U32 R48, R48, 0x7f000001, R18 ;  /* 0x7f00000130307827 */ /* 0x000fc800078e0012 */
[----:B------:R-:W-:-:S04]  /*176c0*/  IMAD.WIDE.U32 R18, R40, R13, RZ ;  /* 0x0000000d28127225 */ /* 0x000fc800078e00ff */
[----:B------:R-:W-:Y:S01]  /*176d0*/  IMAD R15, R18, 0x7effffff, RZ ;  /* 0x7effffff120f7824 */ /* 0x000fe200078e02ff */
[----:B------:R-:W-:Y:S02]  /*176e0*/  @P0 IADD3 R43, PT, PT, R43, -0x7f000001, RZ ;  /* 0x80ffffff2b2b0810 */ /* 0x000fe40007ffe0ff */
[----:B------:R-:W-:Y:S01]  /*176f0*/  IADD3 R26, PT, PT, R75, R26, RZ ;  /* 0x0000001a4b1a7210 */ /* 0x000fe20007ffe0ff */
[----:B------:R-:W-:-:S04]  /*17700*/  IMAD.HI.U32 R15, R15, 0x7f000001, R18 ;  /* 0x7f0000010f0f7827 */ /* 0x000fc800078e0012 */
[----:B------:R-:W-:Y:S01]  /*17710*/  IMAD.WIDE.U32 R18, R37, R13, RZ ;  /* 0x0000000d25127225 */ /* 0x000fe200078e00ff */
[----:B------:R-:W-:Y:S01]  /*17720*/  IADD3 R43, PT, PT, R43, R25, RZ ;  /* 0x000000192b2b7210 */ /* 0x000fe20007ffe0ff */
[----:B------:R-:W-:Y:S02]  /*17730*/  ISETP.GE.U32.AND P0, PT, R48, 0x7f000001, PT ;  /* 0x7f0000013000780c */ /* 0x000fe40003f06070 */
[----:B------:R-:W-:Y:S01]  /*17740*/  IMAD R25, R18, 0x7effffff, RZ ;  /* 0x7effffff12197824 */ /* 0x000fe200078e02ff */
[----:B------:R-:W-:Y:S01]  /*17750*/  ISETP.GE.U32.AND P4, PT, R26, 0x7f000001, PT ;  /* 0x7f0000011a00780c */ /* 0x000fe20003f86070 */
[----:B------:R-:W-:Y:S02]  /*17760*/  ISETP.GE.U32.AND P1, PT, R15, 0x7f000001, PT ;  /* 0x7f0000010f00780c */ /* 0x000fe40003f26070 */
[----:B------:R-:W-:Y:S01]  /*17770*/  IMAD.HI.U32 R25, R25, 0x7f000001, R18 ;  /* 0x7f00000119197827 */ /* 0x000fe200078e0012 */
[----:B------:R-:W-:-:S04]  /*17780*/  ISETP.GE.U32.AND P3, PT, R43, 0x7f000001, PT ;  /* 0x7f0000012b00780c */ /* 0x000fc80003f66070 */
[----:B------:R-:W-:Y:S01]  /*17790*/  ISETP.GE.U32.AND P2, PT, R25, 0x7f000001, PT ;  /* 0x7f0000011900780c */ /* 0x000fe20003f46070 */
[----:B------:R-:W-:Y:S02]  /*177a0*/  IADD3 R13, PT, PT, R72, R23, RZ ;  /* 0x00000017480d7210 */ /* 0x000fe40007ffe0ff */
[----:B------:R-:W-:Y:S02]  /*177b0*/  @P0 IADD3 R48, PT, PT, R48, -0x7f000001, RZ ;  /* 0x80ffffff30300810 */ /* 0x000fe40007ffe0ff */
[----:B------:R-:W-:Y:S02]  /*177c0*/  @P4 IADD3 R26, PT, PT, R26, -0x7f000001, RZ ;  /* 0x80ffffff1a1a4810 */ /* 0x000fe40007ffe0ff */
[----:B------:R-:W-:Y:S02]  /*177d0*/  @P1 IADD3 R15, PT, PT, R15, -0x7f000001, RZ ;  /* 0x80ffffff0f0f1810 */ /* 0x000fe40007ffe0ff */
[----:B------:R-:W-:Y:S02]  /*177e0*/  IADD3 R29, PT, PT, R48, R29, RZ ;  /* 0x0000001d301d7210 */ /* 0x000fe40007ffe0ff */
[----:B------:R-:W-:Y:S01]  /*177f0*/  @P5 IADD3 R27, PT, PT, R27, -0x7f000001, RZ ;  /* 0x80ffffff1b1b5810 */ /* 0x000fe20007ffe0ff */
[----:B------:R-:W-:Y:S01]  /*17800*/  ISETP.GE.U32.AND P5, PT, R13, 0x7f000001, PT ;  /* 0x7f0000010d00780c */ /* 0x000fe20003fa6070 */
[----:B------:R-:W-:Y:S01]  /*17810*/  IMAD.WIDE.U32 R18, R26, R26, RZ ;  /* 0x0000001a1a127225 */ /* 0x000fe200078e00ff */
[----:B------:R0:W-:Y:S01]  /*17820*/  STL [R1+0x110], R43 ;  /* 0x0001102b01007387 */ /* 0x0001e20000100800 */
[----:B------:R-:W-:-:S02]  /*17830*/  IADD3 R15, PT, PT, R15, R22, RZ ;  /* 0x000000160f0f7210 */ /* 0x000fc40007ffe0ff */
[----:B------:R-:W-:Y:S01]  /*17840*/  @P2 IADD3 R25, PT, PT, R25, -0x7f000001, RZ ;  /* 0x80ffffff19192810 */ /* 0x000fe20007ffe0ff */
[----:B------:R-:W-:Y:S01]  /*17850*/  ISETP.GE.U32.AND P1, PT, R29, 0x7f000001, PT ;  /* 0x7f0000011d00780c */ /* 0x000fe20003f26070 */
[----:B------:R-:W-:Y:S02]  /*17860*/  IMAD R37, R18, 0x7effffff, RZ ;  /* 0x7effffff12257824 */ /* 0x000fe400078e02ff */
[----:B------:R-:W-:Y:S01]  /*17870*/  IMAD.WIDE.U32 R22, R27, R27, RZ ;  /* 0x0000001b1b167225 */ /* 0x000fe200078e00ff */
[----:B0-----:R-:W-:Y:S02]  /*17880*/  @P3 IADD3 R43, PT, PT, R43, -0x7f000001, RZ ;  /* 0x80ffffff2b2b3810 */ /* 0x001fe40007ffe0ff */
[----:B------:R-:W-:Y:S01]  /*17890*/  IADD3 R24, PT, PT, R25, R24, RZ ;  /* 0x0000001819187210 */ /* 0x000fe20007ffe0ff */
[----:B------:R-:W-:Y:S01]  /*178a0*/  ISETP.GE.U32.AND P3, PT, R36, 0x7f000001, PT ;  /* 0x7f0000012400780c */ /* 0x000fe20003f66070 */
[----:B------:R-:W-:Y:S01]  /*178b0*/  IMAD.HI.U32 R25, R37, 0x7f000001, R18 ;  /* 0x7f00000125197827 */ /* 0x000fe200078e0012 */
[----:B------:R0:W-:Y:S01]  /*178c0*/  STL [R1+0x110], R43 ;  /* 0x0001102b01007387 */ /* 0x0001e20000100800 */
[----:B------:R-:W-:-:S03]  /*178d0*/  @P5 IADD3 R13, PT, PT, R13, -0x7f000001, RZ ;  /* 0x80ffffff0d0d5810 */ /* 0x000fc60007ffe0ff */
[----:B------:R-:W-:Y:S01]  /*178e0*/  ISETP.GE.U32.AND P5, PT, R25, 0x7f000001, PT ;  /* 0x7f0000011900780c */ /* 0x000fe20003fa6070 */
[----:B0-----:R-:W-:Y:S01]  /*178f0*/  IMAD R43, R22, 0x7effffff, RZ ;  /* 0x7effffff162b7824 */ /* 0x001fe200078e02ff */
[----:B------:R0:W-:Y:S03]  /*17900*/  STL [R1+0x114], R29 ;  /* 0x0001141d01007387 */ /* 0x0001e60000100800 */
[----:B------:R-:W-:Y:S01]  /*17910*/  IMAD.HI.U32 R43, R43, 0x7f000001, R22 ;  /* 0x7f0000012b2b7827 */ /* 0x000fe200078e0016 */
[----:B------:R-:W-:Y:S01]  /*17920*/  ISETP.GE.U32.AND P4, PT, R41, 0x7f000001, PT ;  /* 0x7f0000012900780c */ /* 0x000fe20003f86070 */
[----:B------:R-:W-:Y:S02]  /*17930*/  @P3 IADD3 R36, PT, PT, R36, -0x7f000001, RZ ;  /* 0x80ffffff24243810 */ /* 0x000fe40007ffe0ff */
[----:B0-----:R-:W-:Y:S01]  /*17940*/  @P1 IADD3 R29, PT, PT, R29, -0x7f000001, RZ ;  /* 0x80ffffff1d1d1810 */ /* 0x001fe20007ffe0ff */
[----:B------:R-:W-:Y:S01]  /*17950*/  ISETP.GE.U32.AND P1, PT, R43, 0x7f000001, PT ;  /* 0x7f0000012b00780c */ /* 0x000fe20003f26070 */
[----:B------:R-:W-:Y:S01]  /*17960*/  IMAD.WIDE.U32 R18, R13, R13, RZ ;  /* 0x0000000d0d127225 */ /* 0x000fe200078e00ff */
[----:B------:R-:W-:Y:S01]  /*17970*/  ISETP.GE.U32.AND P2, PT, R24, 0x7f000001, PT ;  /* 0x7f0000011800780c */ /* 0x000fe20003f46070 */
[----:B------:R-:W-:Y:S01]  /*17980*/  ISETP.GE.U32.AND P3, PT, R42, 0x7f000001, PT ;  /* 0x7f0000012a00780c */ /* 0x000fe20003f66070 */
[----:B------:R-:W-:Y:S01]  /*17990*/  @P5 IADD3 R25, PT, PT, R25, -0x7f000001, RZ ;  /* 0x80ffffff19195810 */ /* 0x000fe20007ffe0ff */
[----:B------:R-:W-:Y:S01]  /*179a0*/  IMAD.WIDE.U32 R22, R36, R36, RZ ;  /* 0x0000002424167225 */ /* 0x000fe200078e00ff */
[----:B------:R-:W-:-:S03]  /*179b0*/  ISETP.GE.U32.AND P0, PT, R15, 0x7f000001, PT ;  /* 0x7f0000010f00780c */ /* 0x000fc60003f06070 */
[----:B------:R-:W-:Y:S01]  /*179c0*/  IMAD R37, R18, 0x7effffff, RZ ;  /* 0x7effffff12257824 */ /* 0x000fe200078e02ff */
[----:B------:R-:W-:Y:S01]  /*179d0*/  @P4 IADD3 R41, PT, PT, R41, -0x7f000001, RZ ;  /* 0x80ffffff29294810 */ /* 0x000fe20007ffe0ff */
[----:B------:R-:W-:Y:S02]  /*179e0*/  IMAD R40, R22, 0x7effffff, RZ ;  /* 0x7effffff16287824 */ /* 0x000fe400078e02ff */
[----:B------:R-:W-:Y:S01]  /*179f0*/  IMAD.HI.U32 R37, R37, 0x7f000001, R18 ;  /* 0x7f00000125257827 */ /* 0x000fe200078e0012 */
[----:B------:R-:W-:-:S03]  /*17a00*/  @P1 IADD3 R43, PT, PT, R43, -0x7f000001, RZ ;  /* 0x80ffffff2b2b1810 */ /* 0x000fc60007ffe0ff */
[----:B------:R-:W-:Y:S01]  /*17a10*/  IMAD.WIDE.U32 R18, R25, R26, RZ ;  /* 0x0000001a19127225 */ /* 0x000fe200078e00ff */
[----:B------:R0:W-:Y:S03]  /*17a20*/  STL [R1+0x114], R29 ;  /* 0x0001141d01007387 */ /* 0x0001e60000100800 */
[----:B------:R-:W-:Y:S01]  /*17a30*/  IMAD.HI.U32 R40, R40, 0x7f000001, R22 ;  /* 0x7f00000128287827 */ /* 0x000fe200078e0016 */
[----:B------:R1:W-:Y:S03]  /*17a40*/  STL [R1+0x11c], R24 ;  /* 0x00011c1801007387 */ /* 0x0003e60000100800 */
[----:B------:R-:W-:Y:S01]  /*17a50*/  IMAD.WIDE.U32 R22, R43, R27, RZ ;  /* 0x0000001b2b167225 */ /* 0x000fe200078e00ff */
[----:B------:R-:W-:-:S03]  /*17a60*/  @P3 IADD3 R42, PT, PT, R42, -0x7f000001, RZ ;  /* 0x80ffffff2a2a3810 */ /* 0x000fc60007ffe0ff */
[----:B0-----:R-:W-:Y:S02]  /*17a70*/  IMAD R29, R18, 0x7effffff, RZ ;  /* 0x7effffff121d7824 */ /* 0x001fe400078e02ff */
[----:B------:R-:W-:Y:S01]  /*17a80*/  IMAD.WIDE.U32 R26, R41, R41, RZ ;  /* 0x00000029291a7225 */ /* 0x000fe200078e00ff */
[----:B-1----:R-:W-:Y:S01]  /*17a90*/  @P2 IADD3 R24, PT, PT, R24, -0x7f000001, RZ ;  /* 0x80ffffff18182810 */ /* 0x002fe20007ffe0ff */
[----:B------:R-:W-:Y:S02]  /*17aa0*/  ISETP.GE.U32.AND P1, PT, R37, 0x7f000001, PT ;  /* 0x7f0000012500780c */ /* 0x000fe40003f26070 */
[----:B------:R-:W-:Y:S01]  /*17ab0*/  IMAD.HI.U32 R29, R29, 0x7f000001, R18 ;  /* 0x7f0000011d1d7827 */ /* 0x000fe200078e0012 */
[----:B------:R0:W-:Y:S03]  /*17ac0*/  STL [R1+0x118], R15 ;  /* 0x0001180f01007387 */ /* 0x0001e60000100800 */
[----:B------:R-:W-:Y:S01]  /*17ad0*/  IMAD R18, R26, 0x7effffff, RZ ;  /* 0x7effffff1a127824 */ /* 0x000fe200078e02ff */
[----:B------:R1:W-:Y:S03]  /*17ae0*/  STL [R1+0x11c], R24 ;  /* 0x00011c1801007387 */ /* 0x0003e60000100800 */
[----:B------:R-:W-:Y:S01]  /*17af0*/  IMAD.HI.U32 R26, R18, 0x7f000001, R26 ;  /* 0x7f000001121a7827 */ /* 0x000fe200078e001a */
[----:B0-----:R-:W-:Y:S01]  /*17b00*/  @P0 IADD3 R15, PT, PT, R15, -0x7f000001, RZ ;  /* 0x80ffffff0f0f0810 */ /* 0x001fe20007ffe0ff */
[----:B------:R-:W-:-:S02]  /*17b10*/  ISETP.GE.U32.AND P0, PT, R40, 0x7f000001, PT ;  /* 0x7f0000012800780c */ /* 0x000fc40003f06070 */
[----:B-1----:R-:W-:Y:S01]  /*17b20*/  IMAD.WIDE.U32 R24, R42, R42, RZ ;  /* 0x0000002a2a187225 */ /* 0x002fe200078e00ff */
[----:B------:R-:W-:Y:S01]  /*17b30*/  ISETP.GE.U32.AND P2, PT, R26, 0x7f000001, PT ;  /* 0x7f0000011a00780c */ /* 0x000fe20003f46070 */
[----:B------:R-:W-:Y:S02]  /*17b40*/  IADD3 R34, PT, PT, R61, R34, RZ ;  /* 0x000000223d227210 */ /* 0x000fe40007ffe0ff */
[----:B------:R-:W-:Y:S01]  /*17b50*/  IMAD R19, R24, 0x7effffff, RZ ;  /* 0x7effffff18137824 */ /* 0x000fe200078e02ff */
[----:B------:R-:W-:Y:S01]  /*17b60*/  ISETP.GE.U32.AND P4, PT, R38, 0x7f000001, PT ;  /* 0x7f0000012600780c */ /* 0x000fe20003f86070 */
[----:B------:R-:W2:Y:S02]  /*17b70*/  LDL.LU R61, [R1+0x2a8] ;  /* 0x0002a800013d7983 */ /* 0x000ea40000300800 */
[----:B------:R-:W-:Y:S01]  /*17b80*/  IMAD.HI.U32 R24, R19, 0x7f000001, R24 ;  /* 0x7f00000113187827 */ /* 0x000fe200078e0018 */
[----:B------:R-:W-:Y:S01]  /*17b90*/  @P1 IADD3 R37, PT, PT, R37, -0x7f000001, RZ ;  /* 0x80ffffff25251810 */ /* 0x000fe20007ffe0ff */
[----:B------:R0:W-:Y:S01]  /*17ba0*/  STL [R1+0x118], R15 ;  /* 0x0001180f01007387 */ /* 0x0001e20000100800 */
[----:B------:R-:W-:-:S02]  /*17bb0*/  @P0 IADD3 R40, PT, PT, R40, -0x7f000001, RZ ;  /* 0x80ffffff28280810 */ /* 0x000fc40007ffe0ff */
[----:B------:R-:W-:Y:S01]  /*17bc0*/  ISETP.GE.U32.AND P1, PT, R24, 0x7f000001, PT ;  /* 0x7f0000011800780c */ /* 0x000fe20003f26070 */
[----:B0-----:R-:W-:-:S04]  /*17bd0*/  IMAD R15, R22, 0x7effffff, RZ ;  /* 0x7effffff160f7824 */ /* 0x001fc800078e02ff */
[----:B------:R-:W-:-:S04]  /*17be0*/  IMAD.HI.U32 R15, R15, 0x7f000001, R22 ;  /* 0x7f0000010f0f7827 */ /* 0x000fc800078e0016 */
[----:B------:R-:W-:Y:S01]  /*17bf0*/  IMAD.WIDE.U32 R22, R37, R13, RZ ;  /* 0x0000000d25167225 */ /* 0x000fe200078e00ff */
[----:B------:R-:W-:Y:S01]  /*17c00*/  IADD3 R37, PT, PT, R66, R17, RZ ;  /* 0x0000001142257210 */ /* 0x000fe20007ffe0ff */
[----:B------:R-:W-:Y:S01]  /*17c10*/  ISETP.GE.U32.AND P3, PT, R39, 0x7f000001, PT ;  /* 0x7f0000012700780c */ /* 0x000fe20003f66070 */
[----:B------:R-:W-:Y:S01]  /*17c20*/  @P2 IADD3 R26, PT, PT, R26, -0x7f000001, RZ ;  /* 0x80ffffff1a1a2810 */ /* 0x000fe20007ffe0ff */
[----:B------:R-:W-:Y:S01]  /*17c30*/  IMAD.WIDE.U32 R18, R40, R36, RZ ;  /* 0x0000002428127225 */ /* 0x000fe200078e00ff */
[----:B------:R-:W-:Y:S02]  /*17c40*/  IADD3 R36, PT, PT, R67, R35, RZ ;  /* 0x0000002343247210 */ /* 0x000fe40007ffe0ff */
[----:B------:R-:W-:Y:S01]  /*17c50*/  @P4 IADD3 R38, PT, PT, R38, -0x7f000001, RZ ;  /* 0x80ffffff26264810 */ /* 0x000fe20007ffe0ff */
[----:B------:R-:W-:Y:S01]  /*17c60*/  IMAD R25, R22, 0x7effffff, RZ ;  /* 0x7effffff16197824 */ /* 0x000fe200078e02ff */
[----:B------:R-:W-:Y:S01]  /*17c70*/  IADD3 R40, PT, PT, R65, R30, RZ ;  /* 0x0000001e41287210 */ /* 0x000fe20007ffe0ff */
[----:B------:R-:W-:Y:S01]  /*17c80*/  ISETP.GE.U32.AND P0, PT, R37, 0x7f000001, PT ;  /* 0x7f0000012500780c */ /* 0x000fe20003f06070 */
[----:B------:R-:W-:Y:S01]  /*17c90*/  IADD3 R43, PT, PT, R64, R31, RZ ;  /* 0x0000001f402b7210 */ /* 0x000fe20007ffe0ff */
[----:B------:R-:W-:Y:S01]  /*17ca0*/  IMAD.HI.U32 R17, R25, 0x7f000001, R22 ;  /* 0x7f00000119117827 */ /* 0x000fe200078e0016 */
[----:B------:R-:W-:Y:S01]  /*17cb0*/  ISETP.GE.U32.AND P5, PT, R36, 0x7f000001, PT ;  /* 0x7f0000012400780c */ /* 0x000fe20003fa6070 */
[----:B------:R-:W-:-:S02]  /*17cc0*/  IADD3 R31, PT, PT, R60, R28, RZ ;  /* 0x0000001c3c1f7210 */ /* 0x000fc40007ffe0ff */
[----:B------:R-:W-:Y:S01]  /*17cd0*/  IMAD.WIDE.U32 R22, R26, R41, RZ ;  /* 0x000000291a167225 */ /* 0x000fe200078e00ff */
[----:B------:R-:W3:Y:S01]  /*17ce0*/  LD.E R28, desc[UR10][R20.64+0x300] ;  /* 0x0003000a141c7980 */ /* 0x000ee2000c101900 */
[----:B------:R-:W-:Y:S02]  /*17cf0*/  @P1 IADD3 R24, PT, PT, R24, -0x7f000001, RZ ;  /* 0x80ffffff18181810 */ /* 0x000fe40007ffe0ff */
[----:B------:R-:W-:Y:S01]  /*17d00*/  IMAD.WIDE.U32 R26, R38, R38, RZ ;  /* 0x00000026261a7225 */ /* 0x000fe200078e00ff */
[----:B------:R-:W-:-:S03]  /*17d10*/  ISETP.GE.U32.AND P1, PT, R40, 0x7f000001, PT ;  /* 0x7f0000012800780c */ /* 0x000fc60003f26070 */
[----:B------:R-:W-:Y:S02]  /*17d20*/  IMAD R13, R18, 0x7effffff, RZ ;  /* 0x7effffff120d7824 */ /* 0x000fe400078e02ff */
[----:B------:R-:W-:Y:S01]  /*17d30*/  IMAD R41, R26, 0x7effffff, RZ ;  /* 0x7effffff1a297824 */ /* 0x000fe200078e02ff */
[----:B------:R-:W-:Y:S01]  /*17d40*/  IADD3 R32, PT, PT, R63, R32, RZ ;  /* 0x000000203f207210 */ /* 0x000fe20007ffe0ff */
[----:B------:R-:W-:Y:S01]  /*17d50*/  IMAD.HI.U32 R13, R13, 0x7f000001, R18 ;  /* 0x7f0000010d0d7827 */ /* 0x000fe200078e0012 */
[----:B------:R-:W-:Y:S01]  /*17d60*/  @P3 IADD3 R39, PT, PT, R39, -0x7f000001, RZ ;  /* 0x80ffffff27273810 */ /* 0x000fe20007ffe0ff */
[----:B------:R-:W-:Y:S02]  /*17d70*/  ISETP.GE.U32.AND P2, PT, R43, 0x7f000001, PT ;  /* 0x7f0000012b00780c */ /* 0x000fe40003f46070 */
[----:B------:R-:W-:Y:S01]  /*17d80*/  IMAD.WIDE.U32 R18, R24, R42, RZ ;  /* 0x0000002a18127225 */ /* 0x000fe200078e00ff */
[----:B------:R-:W-:-:S03]  /*17d90*/  @P0 IADD3 R37, PT, PT, R37, -0x7f000001, RZ ;  /* 0x80ffffff25250810 */ /* 0x000fc60007ffe0ff */
[----:B------:R-:W-:Y:S01]  /*17da0*/  IMAD.HI.U32 R26, R41, 0x7f000001, R26 ;  /* 0x7f000001291a7827 */ /* 0x000fe200078e001a */
[----:B------:R-:W-:Y:S01]  /*17db0*/  IADD3 R33, PT, PT, R62, R33, RZ ;  /* 0x000000213e217210 */ /* 0x000fe20007ffe0ff */
[----:B------:R-:W4:Y:S01]  /*17dc0*/  LD.E R27, desc[UR10][R20.64+0x304] ;  /* 0x0003040a141b7980 */ /* 0x000f22000c101900 */
[----:B------:R-:W-:Y:S01]  /*17dd0*/  ISETP.GE.U32.AND P0, PT, R32, 0x7f000001, PT ;  /* 0x7f0000012000780c */ /* 0x000fe20003f06070 */
[----:B------:R-:W-:Y:S01]  /*17de0*/  IMAD.WIDE.U32 R24, R39, R39, RZ ;  /* 0x0000002727187225 */ /* 0x000fe200078e00ff */
[----:B------:R-:W-:Y:S02]  /*17df0*/  @P5 IADD3 R36, PT, PT, R36, -0x7f000001, RZ ;  /* 0x80ffffff24245810 */ /* 0x000fe40007ffe0ff */
[----:B------:R-:W-:Y:S01]  /*17e00*/  @P1 IADD3 R40, PT, PT, R40, -0x7f000001, RZ ;  /* 0x80ffffff28281810 */ /* 0x000fe20007ffe0ff */
[----:B------:R-:W2:Y:S01]  /*17e10*/  LD.E R42, desc[UR10][R20.64+0x308] ;  /* 0x0003080a142a7980 */ /* 0x000ea2000c101900 */
[----:B------:R-:W-:Y:S01]  /*17e20*/  IMAD R30, R18, 0x7effffff, RZ ;  /* 0x7effffff121e7824 */ /* 0x000fe200078e02ff */
[----:B------:R-:W-:Y:S01]  /*17e30*/  ISETP.GE.U32.AND P1, PT, R33, 0x7f000001, PT ;  /* 0x7f0000012100780c */ /* 0x000fe20003f26070 */
[----:B------:R-:W-:Y:S01]  /*17e40*/  IMAD R35, R22, 0x7effffff, RZ ;  /* 0x7effffff16237824 */ /* 0x000fe200078e02ff */
[----:B------:R-:W-:Y:S01]  /*17e50*/  @P2 IADD3 R43, PT, PT, R43, -0x7f000001, RZ ;  /* 0x80ffffff2b2b2810 */ /* 0x000fe20007ffe0ff */
[----:B------:R-:W-:Y:S01]  /*17e60*/  IMAD R49, R24, 0x7effffff, RZ ;  /* 0x7effffff18317824 */ /* 0x000fe200078e02ff */
[----:B------:R0:W2:Y:S01]  /*17e70*/  LD.E R41, desc[UR10][R20.64+0x30c] ;  /* 0x00030c0a14297980 */ /* 0x0000a2000c101900 */
[----:B------:R-:W-:-:S04]  /*17e80*/  IMAD.HI.U32 R30, R30, 0x7f000001, R18 ;  /* 0x7f0000011e1e7827 */ /* 0x000fc800078e0012 */
[----:B------:R-:W-:-:S04]  /*17e90*/  IMAD.WIDE.U32 R18, R36, R36, RZ ;  /* 0x0000002424127225 */ /* 0x000fc800078e00ff */
[----:B------:R-:W-:-:S04]  /*17ea0*/  IMAD.HI.U32 R35, R35, 0x7f000001, R22 ;  /* 0x7f00000123237827 */ /* 0x000fc800078e0016 */
[----:B------:R-:W-:Y:S01]  /*17eb0*/  IMAD.HI.U32 R49, R49, 0x7f000001, R24 ;  /* 0x7f00000131317827 */ /* 0x000fe200078e0018 */
[----:B------:R-:W-:-:S03]  /*17ec0*/  @P0 IADD3 R32, PT, PT, R32, -0x7f000001, RZ ;  /* 0x80ffffff20200810 */ /* 0x000fc60007ffe0ff */
[----:B------:R-:W-:-:S04]  /*17ed0*/  IMAD.WIDE.U32 R22, R37, R37, RZ ;  /* 0x0000002525167225 */ /* 0x000fc800078e00ff */
[----:B------:R-:W-:Y:S01]  /*17ee0*/  IMAD R50, R18, 0x7effffff, RZ ;  /* 0x7effffff12327824 */ /* 0x000fe200078e02ff */
[----:B------:R-:W-:Y:S01]  /*17ef0*/  ISETP.GE.U32.AND P0, PT, R49, 0x7f000001, PT ;  /* 0x7f0000013100780c */ /* 0x000fe20003f06070 */
[----:B------:R-:W-:Y:S02]  /*17f00*/  IMAD R51, R22, 0x7effffff, RZ ;  /* 0x7effffff16337824 */ /* 0x000fe400078e02ff */
[----:B------:R-:W-:Y:S01]  /*17f10*/  IMAD.HI.U32 R50, R50, 0x7f000001, R18 ;  /* 0x7f00000132327827 */ /* 0x000fe200078e0012 */
[----:B------:R-:W-:-:S03]  /*17f20*/  ISETP.GE.U32.AND P3, PT, R34, 0x7f000001, PT ;  /* 0x7f0000012200780c */ /* 0x000fc60003f66070 */
[----:B------:R-:W-:Y:S01]  /*17f30*/  IMAD.WIDE.U32 R24, R40, R40, RZ ;  /* 0x0000002828187225 */ /* 0x000fe200078e00ff */
[----:B------:R-:W-:-:S03]  /*17f40*/  @P1 IADD3 R33, PT, PT, R33, -0x7f000001, RZ ;  /* 0x80ffffff21211810 */ /* 0x000fc60007ffe0ff */
[----:B------:R-:W-:Y:S01]  /*17f50*/  IMAD.WIDE.U32 R18, R43, R43, RZ ;  /* 0x0000002b2b127225 */ /* 0x000fe200078e00ff */
[----:B------:R-:W-:Y:S01]  /*17f60*/  ISETP.GE.U32.AND P2, PT, R31, 0x7f000001, PT ;  /* 0x7f0000011f00780c */ /* 0x000fe20003f46070 */
[----:B------:R-:W-:Y:S02]  /*17f70*/  ISETP.GE.U32.AND P1, PT, R26, 0x7f000001, PT ;  /* 0x7f0000011a00780c */ /* 0x000fe40003f26070 */
[----:B------:R-:W-:-:S04]  /*17f80*/  IMAD.HI.U32 R51, R51, 0x7f000001, R22 ;  /* 0x7f00000133337827 */ /* 0x000fc800078e0016 */
[----:B------:R-:W-:Y:S02]  /*17f90*/  IMAD R53, R24, 0x7effffff, RZ ;  /* 0x7effffff18357824 */ /* 0x000fe400078e02ff */
[----:B------:R-:W-:-:S04]  /*17fa0*/  IMAD.WIDE.U32 R22, R32, R32, RZ ;  /* 0x0000002020167225 */ /* 0x000fc800078e00ff */
[----:B------:R-:W-:Y:S02]  /*17fb0*/  IMAD R56, R18, 0x7effffff, RZ ;  /* 0x7effffff12387824 */ /* 0x000fe400078e02ff */
[----:B------:R-:W-:-:S04]  /*17fc0*/  IMAD.HI.U32 R53, R53, 0x7f000001, R24 ;  /* 0x7f00000135357827 */ /* 0x000fc800078e0018 */
[----:B------:R-:W-:Y:S02]  /*17fd0*/  IMAD R48, R22, 0x7effffff, RZ ;  /* 0x7effffff16307824 */ /* 0x000fe400078e02ff */
[----:B------:R-:W-:Y:S01]  /*17fe0*/  IMAD.HI.U32 R56, R56, 0x7f000001, R18 ;  /* 0x7f00000138387827 */ /* 0x000fe200078e0012 */
[----:B------:R-:W-:Y:S01]  /*17ff0*/  @P0 IADD3 R49, PT, PT, R49, -0x7f000001, RZ ;  /* 0x80ffffff31310810 */ /* 0x000fe20007ffe0ff */
[----:B------:R-:W-:Y:S01]  /*18000*/  ISETP.GE.U32.AND P0, PT, R50, 0x7f000001, PT ;  /* 0x7f0000013200780c */ /* 0x000fe20003f06070 */
[----:B------:R-:W-:Y:S01]  /*18010*/  ISETP.GE.U32.AND P4, PT, R53, 0x7f000001, PT ;  /* 0x7f0000013500780c */ /* 0x000fe20003f86070 */
[----:B------:R-:W-:Y:S01]  /*18020*/  IMAD.HI.U32 R48, R48, 0x7f000001, R22 ;  /* 0x7f00000130307827 */ /* 0x000fe200078e0016 */
[----:B------:R-:W-:-:S03]  /*18030*/  ISETP.GE.U32.AND P5, PT, R56, 0x7f000001, PT ;  /* 0x7f0000013800780c */ /* 0x000fc60003fa6070 */
[----:B------:R-:W-:Y:S01]  /*18040*/  IMAD.WIDE.U32 R24, R33, R33, RZ ;  /* 0x0000002121187225 */ /* 0x000fe200078e00ff */
[----:B------:R-:W-:Y:S02]  /*18050*/  @P3 IADD3 R34, PT, PT, R34, -0x7f000001, RZ ;  /* 0x80ffffff22223810 */ /* 0x000fe40007ffe0ff */
[----:B------:R-:W-:Y:S02]  /*18060*/  @P2 IADD3 R31, PT, PT, R31, -0x7f000001, RZ ;  /* 0x80ffffff1f1f2810 */ /* 0x000fe40007ffe0ff */
[----:B------:R-:W-:Y:S01]  /*18070*/  @P1 IADD3 R26, PT, PT, R26, -0x7f000001, RZ ;  /* 0x80ffffff1a1a1810 */ /* 0x000fe20007ffe0ff */
[----:B------:R-:W-:Y:S01]  /*18080*/  IMAD R52, R24, 0x7effffff, RZ ;  /* 0x7effffff18347824 */ /* 0x000fe200078e02ff */
[----:B------:R-:W-:Y:S01]  /*18090*/  ISETP.GE.U32.AND P3, PT, R51, 0x7f000001, PT ;  /* 0x7f0000013300780c */ /* 0x000fe20003f66070 */
[----:B------:R-:W-:Y:S01]  /*180a0*/  ISETP.GE.U32.AND P6, PT, R48, 0x7f000001, PT ;  /* 0x7f0000013000780c */ /* 0x000fe20003fc6070 */
[----:B------:R-:W-:-:S04]  /*180b0*/  IMAD.WIDE.U32 R22, R34, R34, RZ ;  /* 0x0000002222167225 */ /* 0x000fc800078e00ff */
[----:B------:R-:W-:-:S04]  /*180c0*/  IMAD.HI.U32 R52, R52, 0x7f000001, R24 ;  /* 0x7f00000134347827 */ /* 0x000fc800078e0018 */
[----:B------:R-:W-:-:S04]  /*180d0*/  IMAD.WIDE.U32 R18, R31, R31, RZ ;  /* 0x0000001f1f127225 */ /* 0x000fc800078e00ff */
[----:B------:R-:W-:Y:S01]  /*180e0*/  IMAD.WIDE.U32 R24, R26, R38, RZ ;  /* 0x000000261a187225 */ /* 0x000fe200078e00ff */
[----:B------:R-:W-:Y:S02]  /*180f0*/  @P0 IADD3 R50, PT, PT, R50, -0x7f000001, RZ ;  /* 0x80ffffff32320810 */ /* 0x000fe40007ffe0ff */
[----:B------:R-:W-:Y:S02]  /*18100*/  @P4 IADD3 R53, PT, PT, R53, -0x7f000001, RZ ;  /* 0x80ffffff35354810 */ /* 0x000fe40007ffe0ff */
[----:B------:R-:W-:Y:S01]  /*18110*/  @P5 IADD3 R56, PT, PT, R56, -0x7f000001, RZ ;  /* 0x80ffffff38385810 */ /* 0x000fe20007ffe0ff */
[----:B------:R-:W-:Y:S02]  /*18120*/  IMAD R54, R22, 0x7effffff, RZ ;  /* 0x7effffff16367824 */ /* 0x000fe400078e02ff */
[----:B------:R-:W-:Y:S02]  /*18130*/  IMAD R55, R18, 0x7effffff, RZ ;  /* 0x7effffff12377824 */ /* 0x000fe400078e02ff */
[----:B------:R-:W-:Y:S01]  /*18140*/  IMAD R26, R24, 0x7effffff, RZ ;  /* 0x7effffff181a7824 */ /* 0x000fe200078e02ff */
[----:B------:R-:W-:Y:S01]  /*18150*/  @P3 IADD3 R51, PT, PT, R51, -0x7f000001, RZ ;  /* 0x80ffffff33333810 */ /* 0x000fe20007ffe0ff */
[----:B0-----:R-:W-:Y:S01]  /*18160*/  IMAD.WIDE.U32 R20, R49, R39, RZ ;  /* 0x0000002731147225 */ /* 0x001fe200078e00ff */
[----:B------:R-:W-:Y:S01]  /*18170*/  @P6 IADD3 R48, PT, PT, R48, -0x7f000001, RZ ;  /* 0x80ffffff30306810 */ /* 0x000fe20007ffe0ff */
[----:B------:R-:W-:Y:S01]  /*18180*/  ISETP.GE.U32.AND P3, PT, R29, 0x7f000001, PT ;  /* 0x7f0000011d00780c */ /* 0x000fe20003f66070 */
[----:B------:R-:W-:Y:S01]  /*18190*/  ISETP.GE.U32.AND P4, PT, R15, 0x7f000001, PT ;  /* 0x7f0000010f00780c */ /* 0x000fe20003f86070 */
[----:B------:R-:W-:Y:S01]  /*181a0*/  IMAD.HI.U32 R54, R54, 0x7f000001, R22 ;  /* 0x7f00000136367827 */ /* 0x000fe200078e0016 */
[----:B------:R-:W-:Y:S01]  /*181b0*/  ISETP.GE.U32.AND P5, PT, R13, 0x7f000001, PT ;  /* 0x7f0000010d00780c */ /* 0x000fe20003fa6070 */
[----:B------:R-:W-:Y:S01]  /*181c0*/  ISETP.GE.U32.AND P6, PT, R17, 0x7f000001, PT ;  /* 0x7f0000011100780c */ /* 0x000fe20003fc6070 */
[----:B------:R-:W2:Y:S01]  /*181d0*/  LDL R49, [R1+0x118] ;  /* 0x0001180001317983 */ /* 0x000ea20000100800 */
[----:B------:R-:W-:-:S04]  /*181e0*/  IMAD.HI.U32 R55, R55, 0x7f000001, R18 ;  /* 0x7f00000137377827 */ /* 0x000fc800078e0012 */
[----:B------:R-:W-:-:S04]  /*181f0*/  IMAD.HI.U32 R26, R26, 0x7f000001, R24 ;  /* 0x7f0000011a1a7827 */ /* 0x000fc800078e0018 */
[----:B------:R-:W-:Y:S02]  /*18200*/  IMAD.WIDE.U32 R18, R50, R36, RZ ;  /* 0x0000002432127225 */ /* 0x000fe400078e00ff */
[----:B------:R-:W2:Y:S02]  /*18210*/  LDL R50, [R1+0x114] ;  /* 0x0001140001327983 */ /* 0x000ea40000100800 */
[----:B------:R-:W-:Y:S02]  /*18220*/  IMAD.WIDE.U32 R22, R53, R40, RZ ;  /* 0x0000002835167225 */ /* 0x000fe400078e00ff */
[----:B------:R-:W3:Y:S02]  /*18230*/  LDL R53, [R1+0x110] ;  /* 0x0001100001357983 */ /* 0x000ee40000100800 */
[----:B------:R-:W-:Y:S02]  /*18240*/  IMAD.WIDE.U32 R24, R56, R43, RZ ;  /* 0x0000002b38187225 */ /* 0x000fe400078e00ff */
[----:B------:R-:W3:Y:S02]  /*18250*/  LDL R43, [R1+0x11c] ;  /* 0x00011c00012b7983 */ /* 0x000ee40000100800 */
[----:B------:R-:W-:Y:S01]  /*18260*/  IMAD R38, R20, 0x7effffff, RZ ;  /* 0x7effffff14267824 */ /* 0x000fe200078e02ff */
[----:B------:R-:W-:Y:S01]  /*18270*/  ISETP.GE.U32.AND P1, PT, R52, 0x7f000001, PT ;  /* 0x7f0000013400780c */ /* 0x000fe20003f26070 */
[----:B------:R-:W-:Y:S01]  /*18280*/  ISETP.GE.U32.AND P2, PT, R54, 0x7f000001, PT ;  /* 0x7f0000013600780c */ /* 0x000fe20003f46070 */
[----:B------:R-:W-:Y:S01]  /*18290*/  ISETP.GE.U32.AND P0, PT, R55, 0x7f000001, PT ;  /* 0x7f0000013700780c */ /* 0x000fe20003f06070 */
[----:B------:R-:W-:-:S04]  /*182a0*/  IMAD.HI.U32 R38, R38, 0x7f000001, R20 ;  /* 0x7f00000126267827 */ /* 0x000fc800078e0014 */
[----:B------:R-:W-:Y:S01]  /*182b0*/  IMAD.WIDE.U32 R20, R51, R37, RZ ;  /* 0x0000002533147225 */ /* 0x000fe200078e00ff */
[----:B------:R-:W-:Y:S02]  /*182c0*/  @P3 IADD3 R29, PT, PT, R29, -0x7f000001, RZ ;  /* 0x80ffffff1d1d3810 */ /* 0x000fe40007ffe0ff */
[----:B------:R-:W-:Y:S02]  /*182d0*/  @P4 IADD3 R15, PT, PT, R15, -0x7f000001, RZ ;  /* 0x80ffffff0f0f4810 */ /* 0x000fe40007ffe0ff */
[----:B------:R-:W-:Y:S01]  /*182e0*/  @P5 IADD3 R13, PT, PT, R13, -0x7f000001, RZ ;  /* 0x80ffffff0d0d5810 */ /* 0x000fe20007ffe0ff */
[----:B------:R-:W-:Y:S01]  /*182f0*/  IMAD R37, R20, 0x7effffff, RZ ;  /* 0x7effffff14257824 */ /* 0x000fe200078e02ff */
[----:B------:R-:W-:-:S03]  /*18300*/  @P6 IADD3 R17, PT, PT, R17, -0x7f000001, RZ ;  /* 0x80ffffff11116810 */ /* 0x000fc60007ffe0ff */
[----:B------:R-:W-:-:S04]  /*18310*/  IMAD.HI.U32 R37, R37, 0x7f000001, R20 ;  /* 0x7f00000125257827 */ /* 0x000fc800078e0014 */
[----:B------:R-:W-:Y:S01]  /*18320*/  IMAD.WIDE.U32 R20, R48, R32, RZ ;  /* 0x0000002030147225 */ /* 0x000fe200078e00ff */
[----:B------:R-:W-:Y:S02]  /*18330*/  IADD3 R32, PT, PT, R29, R15, RZ ;  /* 0x0000000f1d207210 */ /* 0x000fe40007ffe0ff */
[----:B------:R-:W-:Y:S02]  /*18340*/  IADD3 R48, PT, PT, R13, R17, RZ ;  /* 0x000000110d307210 */ /* 0x000fe40007ffe0ff */
[----:B------:R-:W-:Y:S01]  /*18350*/  @P1 IADD3 R52, PT, PT, R52, -0x7f000001, RZ ;  /* 0x80ffffff34341810 */ /* 0x000fe20007ffe0ff */
[----:B------:R-:W-:Y:S01]  /*18360*/  IMAD R36, R18, 0x7effffff, RZ ;  /* 0x7effffff12247824 */ /* 0x000fe200078e02ff */
[----:B------:R-:W-:Y:S02]  /*18370*/  @P2 IADD3 R54, PT, PT, R54, -0x7f000001, RZ ;  /* 0x80ffffff36362810 */ /* 0x000fe40007ffe0ff */
[----:B------:R-:W-:Y:S01]  /*18380*/  @P0 IADD3 R55, PT, PT, R55, -0x7f000001, RZ ;  /* 0x80ffffff37370810 */ /* 0x000fe20007ffe0ff */
[----:B------:R-:W-:Y:S01]  /*18390*/  ISETP.GE.U32.AND P0, PT, R30, 0x7f000001, PT ;  /* 0x7f0000011e00780c */ /* 0x000fe20003f06070 */
[----:B------:R-:W-:Y:S01]  /*183a0*/  ISETP.GE.U32.AND P1, PT, R35, 0x7f000001, PT ;  /* 0x7f0000012300780c */ /* 0x000fe20003f26070 */
[----:B------:R-:W-:Y:S01]  /*183b0*/  ISETP.GE.U32.AND P2, PT, R38, 0x7f000001, PT ;  /* 0x7f0000012600780c */ /* 0x000fe20003f46070 */
[----:B------:R-:W-:Y:S01]  /*183c0*/  ISETP.GE.U32.AND P3, PT, R26, 0x7f000001, PT ;  /* 0x7f0000011a00780c */ /* 0x000fe20003f66070 */
[----:B------:R-:W-:Y:S01]  /*183d0*/  ISETP.GE.U32.AND P4, PT, R32, 0x7f000001, PT ;  /* 0x7f0000012000780c */ /* 0x000fe20003f86070 */
[----:B------:R-:W-:Y:S01]  /*183e0*/  ISETP.GE.U32.AND P6, PT, R48, 0x7f000001, PT ;  /* 0x7f0000013000780c */ /* 0x000fe20003fc6070 */
[----:B------:R-:W-:-:S02]  /*183f0*/  IMAD.HI.U32 R36, R36, 0x7f000001, R18 ;  /* 0x7f00000124247827 */ /* 0x000fc400078e0012 */
[----:B------:R-:W4:Y:S02]  /*18400*/  LDL.64 R18, [R1+0x100] ;  /* 0x0001000001127983 */ /* 0x000f240000100a00 */
[----:B------:R-:W-:Y:S02]  /*18410*/  IMAD R39, R24, 0x7effffff, RZ ;  /* 0x7effffff18277824 */ /* 0x000fe400078e02ff */
[----:B------:R-:W-:Y:S01]  /*18420*/  IMAD R40, R20, 0x7effffff, RZ ;  /* 0x7effffff14287824 */ /* 0x000fe200078e02ff */
[----:B------:R-:W-:Y:S01]  /*18430*/  @P0 IADD3 R30, PT, PT, R30, -0x7f000001, RZ ;  /* 0x80ffffff1e1e0810 */ /* 0x000fe20007ffe0ff */
[----:B------:R-:W-:Y:S01]  /*18440*/  IMAD R51, R22, 0x7effffff, RZ ;  /* 0x7effffff16337824 */ /* 0x000fe200078e02ff */
[----:B------:R-:W-:Y:S02]  /*18450*/  @P1 IADD3 R35, PT, PT, R35, -0x7f000001, RZ ;  /* 0x80ffffff23231810 */ /* 0x000fe40007ffe0ff */
[----:B------:R-:W-:Y:S02]  /*18460*/  @P2 IADD3 R38, PT, PT, R38, -0x7f000001, RZ ;  /* 0x80ffffff26262810 */ /* 0x000fe40007ffe0ff */
[----:B------:R-:W-:-:S02]  /*18470*/  @P3 IADD3 R26, PT, PT, R26, -0x7f000001, RZ ;  /* 0x80ffffff1a1a3810 */ /* 0x000fc40007ffe0ff */
[----:B------:R-:W-:Y:S02]  /*18480*/  @P4 IADD3 R32, PT, PT, R32, -0x7f000001, RZ ;  /* 0x80ffffff20204810 */ /* 0x000fe40007ffe0ff */
[----:B------:R-:W-:Y:S01]  /*18490*/  @P6 IADD3 R48, PT, PT, R48, -0x7f000001, RZ ;  /* 0x80ffffff30306810 */ /* 0x000fe20007ffe0ff */
[----:B------:R-:W-:Y:S01]  /*184a0*/  IMAD.HI.U32 R39, R39, 0x7f000001, R24 ;  /* 0x7f00000127277827 */ /* 0x000fe200078e0018 */
[----:B------:R-:W-:-:S03]  /*184b0*/  ISETP.GE.U32.AND P5, PT, R36, 0x7f000001, PT ;  /* 0x7f0000012400780c */ /* 0x000fc60003fa6070 */
[----:B------:R-:W-:-:S04]  /*184c0*/  IMAD.HI.U32 R40, R40, 0x7f000001, R20 ;  /* 0x7f00000128287827 */ /* 0x000fc800078e0014 */
[----:B------:R-:W-:-:S04]  /*184d0*/  IMAD.HI.U32 R51, R51, 0x7f000001, R22 ;  /* 0x7f00000133337827 */ /* 0x000fc800078e0016 */
[----:B------:R-:W-:Y:S01]  /*184e0*/  IMAD.WIDE.U32 R24, R52, R33, RZ ;  /* 0x0000002134187225 */ /* 0x000fe200078e00ff */
[----:B------:R-:W-:Y:S02]  /*184f0*/  IADD3 R33, PT, PT, R38, R26, RZ ;  /* 0x0000001a26217210 */ /* 0x000fe40007ffe0ff */
[----:B------:R-:W-:Y:S01]  /*18500*/  IADD3 R52, PT, PT, R32, R48, RZ ;  /* 0x0000003020347210 */ /* 0x000fe20007ffe0ff */
[----:B------:R-:W-:Y:S01]  /*18510*/  IMAD.WIDE.U32 R20, R55, R31, RZ ;  /* 0x0000001f37147225 */ /* 0x000fe200078e00ff */
        /* <DEDUP_REMOVED lines=8> */
[----:B------:R-:W-:Y:S01]  /*185a0*/  ISETP.GE.U32.AND P5, PT, R40, 0x7f000001, PT ;  /* 0x7f0000012800780c */ /* 0x000fe20003fa6070 */
[----:B------:R-:W-:-:S04]  /*185b0*/  IMAD.WIDE.U32 R22, R54, R34, RZ ;  /* 0x0000002236167225 */ /* 0x000fc800078e00ff */
[----:B------:R-:W-:Y:S01]  /*185c0*/  IMAD R56, R20, 0x7effffff, RZ ;  /* 0x7effffff14387824 */ /* 0x000fe200078e02ff */
[----:B------:R-:W-:Y:S02]  /*185d0*/  @P6 IADD3 R37, PT, PT, R37, -0x7f000001, RZ ;  /* 0x80ffffff25256810 */ /* 0x000fe40007ffe0ff */
[----:B------:R-:W-:Y:S02]  /*185e0*/  @P0 IADD3 R51, PT, PT, R51, -0x7f000001, RZ ;  /* 0x80ffffff33330810 */ /* 0x000fe40007ffe0ff */
[----:B------:R-:W-:Y:S02]  /*185f0*/  @P1 IADD3 R39, PT, PT, R39, -0x7f000001, RZ ;  /* 0x80ffffff27271810 */ /* 0x000fe40007ffe0ff */
[----:B------:R-:W-:Y:S02]  /*18600*/  @P3 IADD3 R33, PT, PT, R33, -0x7f000001, RZ ;  /* 0x80ffffff21213810 */ /* 0x000fe40007ffe0ff */
[----:B------:R-:W-:Y:S02]  /*18610*/  @P2 IADD3 R31, PT, PT, R31, -0x7f000001, RZ ;  /* 0x80ffffff1f1f2810 */ /* 0x000fe40007ffe0ff */
[----:B------:R-:W-:Y:S01]  /*18620*/  @P4 IADD3 R52, PT, PT, R52, -0x7f000001, RZ ;  /* 0x80ffffff34344810 */ /* 0x000fe20007ffe0ff */
[----:B------:R-:W-:-:S02]  /*18630*/  IMAD R54, R24, 0x7effffff, RZ ;  /* 0x7effffff18367824 */ /* 0x000fc400078e02ff */
[----:B------:R-:W-:Y:S01]  /*18640*/  IMAD R34, R22, 0x7effffff, RZ ;  /* 0x7effffff16227824 */ /* 0x000fe200078e02ff */
[----:B------:R-:W-:Y:S01]  /*18650*/  IADD3 R55, PT, PT, R51, R39, RZ ;  /* 0x0000002733377210 */ /* 0x000fe20007ffe0ff */
[----:B------:R-:W-:Y:S01]  /*18660*/  IMAD.HI.U32 R56, R56, 0x7f000001, R20 ;  /* 0x7f00000138387827 */ /* 0x000fe200078e0014 */
[----:B------:R-:W-:Y:S02]  /*18670*/  IADD3 R20, PT, PT, R36, R37, RZ ;  /* 0x0000002524147210 */ /* 0x000fe40007ffe0ff */
[----:B------:R-:W-:Y:S02]  /*18680*/  IADD3 R57, PT, PT, R31, R33, RZ ;  /* 0x000000211f397210 */ /* 0x000fe40007ffe0ff */
[----:B------:R-:W-:Y:S01]  /*18690*/  IADD3 R15, PT, PT, R15, R52, RZ ;  /* 0x000000340f0f7210 */ /* 0x000fe20007ffe0ff */
[----:B------:R-:W-:Y:S01]  /*186a0*/  IMAD.HI.U32 R25, R54, 0x7f000001, R24 ;  /* 0x7f00000136197827 */ /* 0x000fe200078e0018 */
[----:B------:R-:W-:-:S03]  /*186b0*/  ISETP.GE.U32.AND P2, PT, R55, 0x7f000001, PT ;  /* 0x7f0000013700780c */ /* 0x000fc60003f46070 */
[----:B------:R-:W-:Y:S01]  /*186c0*/  IMAD.HI.U32 R22, R34, 0x7f000001, R22 ;  /* 0x7f00000122167827 */ /* 0x000fe200078e0016 */
[----:B------:R-:W-:Y:S01]  /*186d0*/  ISETP.GE.U32.AND P3, PT, R20, 0x7f000001, PT ;  /* 0x7f0000011400780c */ /* 0x000fe20003f66070 */
[----:B------:R-:W-:Y:S01]  /*186e0*/  ISETP.GE.U32.AND P1, PT, R57, 0x7f000001, PT ;  /* 0x7f0000013900780c */ /* 0x000fe20003f26070 */
[----:B------:R-:W-:Y:S01]  /*186f0*/  @P5 IADD3 R40, PT, PT, R40, -0x7f000001, RZ ;  /* 0x80ffffff28285810 */ /* 0x000fe20007ffe0ff */
[----:B------:R-:W-:Y:S01]  /*18700*/  ISETP.GE.U32.AND P6, PT, R25, 0x7f000001, PT ;  /* 0x7f0000011900780c */ /* 0x000fe20003fc6070 */
[----:B------:R-:W-:Y:S01]  /*18710*/  ISETP.GE.U32.AND P0, PT, R22, 0x7f000001, PT ;  /* 0x7f0000011600780c */ /* 0x000fe20003f06070 */
[----:B------:R-:W-:Y:S01]  /*18720*/  ISETP.GE.U32.AND P4, PT, R56, 0x7f000001, PT ;  /* 0x7f0000013800780c */ /* 0x000fe20003f86070 */
[----:B------:R-:W-:-:S03]  /*18730*/  ISETP.GE.U32.AND P5, PT, R15, 0x7f000001, PT ;  /* 0x7f0000010f00780c */ /* 0x000fc60003fa6070 */
[----:B------:R-:W-:-:S04]  /*18740*/  @P2 IADD3 R55, PT, PT, R55, -0x7f000001, RZ ;  /* 0x80ffffff37372810 */ /* 0x000fc80007ffe0ff */
        /* <DEDUP_REMOVED lines=54> */
[----:B--2---:R-:W-:Y:S01]  /*18ab0*/  ISETP.GE.U32.AND P0, PT, R25, R61, PT ;  /* 0x0000003d1900720c */ /* 0x004fe20003f06070 */
        /* <DEDUP_REMOVED lines=45> */
[----:B------:R-:W3:Y:S04]  /*18d90*/  LD.E R43, desc[UR10][R18.64+0x31c] ;  /* 0x00031c0a122b7980 */ /* 0x000ee8000c101900 */
[----:B------:R-:W3:Y:S04]  /*18da0*/  LDL R27, [R1+0x110] ;  /* 0x00011000011b7983 */ /* 0x000ee80000100800 */
[----:B------:R-:W3:Y:S04]  /*18db0*/  LDL R28, [R1+0x114] ;  /* 0x00011400011c7983 */ /* 0x000ee80000100800 */
        /* <DEDUP_REMOVED lines=46> */
[----:B------:R-:W-:Y:S02]  /*190a0*/  IMAD R49, R22, 0x7effffff, RZ ;  /* 0x7effffff16317824 */ /* 0x000fe400078e02ff */
[----:B----4-:R-:W-:-:S04]  /*190b0*/  IMAD.WIDE.U32 R20, R20, R24, RZ ;  /* 0x0000001814147225 */ /* 0x010fc800078e00ff */
[----:B------:R-:W-:-:S04]  /*190c0*/  IMAD.HI.U32 R49, R49, 0x7f000001, R22 ;  /* 0x7f00000131317827 */ /* 0x000fc800078e0016 */
[----:B------:R-:W-:Y:S02]  /*190d0*/  IMAD R50, R20, 0x7effffff, RZ ;  /* 0x7effffff14327824 */ /* 0x000fe400078e02ff */
[----:B---3--:R-:W-:-:S04]  /*190e0*/  IMAD.WIDE.U32 R22, R25, R24, RZ ;  /* 0x0000001819167225 */ /* 0x008fc800078e00ff */
        /* <DEDUP_REMOVED lines=122> */
[----:B------:R1:W-:Y:S04]  /*19890*/  STL [R1+0x114], R22 ;  /* 0x0001141601007387 */ /* 0x0003e80000100800 */
[----:B------:R2:W-:Y:S04]  /*198a0*/  STL [R1+0x118], R24 ;  /* 0x0001181801007387 */ /* 0x0005e80000100800 */
[----:B------:R3:W-:Y:S04]  /*198b0*/  STL [R1+0x11c], R26 ;  /* 0x00011c1a01007387 */ /* 0x0007e80000100800 */
[----:B0-----:R-:W4:Y:S04]  /*198c0*/  LD.E R20, desc[UR10][R18.64+0x330] ;  /* 0x0003300a12147980 */ /* 0x001f28000c101900 */
[----:B-1----:R-:W4:Y:S04]  /*198d0*/  LD.E R22, desc[UR10][R18.64+0x334] ;  /* 0x0003340a12167980 */ /* 0x002f28000c101900 */
[----:B--2---:R-:W2:Y:S04]  /*198e0*/  LD.E R24, desc[UR10][R18.64+0x338] ;  /* 0x0003380a12187980 */ /* 0x004ea8000c101900 */
[----:B---3--:R-:W3:Y:S04]  /*198f0*/  LD.E R26, desc[UR10][R18.64+0x33c] ;  /* 0x00033c0a121a7980 */ /* 0x008ee8000c101900 */
        /* <DEDUP_REMOVED lines=48> */
[----:B------:R-:W-:-:S04]  /*19c00*/  IMAD.WIDE.U32 R22, R22, R27, RZ ;  /* 0x0000001b16167225 */ /* 0x000fc800078e00ff */
[----:B--2---:R-:W-:-:S04]  /*19c10*/  IMAD.WIDE.U32 R24, R24, R27, RZ ;  /* 0x0000001b18187225 */ /* 0x004fc800078e00ff */
[----:B---3--:R-:W-:-:S04]  /*19c20*/  IMAD.WIDE.U32 R26, R26, R27, RZ ;  /* 0x0000001b1a1a7225 */ /* 0x008fc800078e00ff */
        /* <DEDUP_REMOVED lines=66> */
[----:B------:R-:W-:Y:S01]  /*1a050*/  IADD3 R13, PT, PT, R13, R15, RZ ;  /* 0x0000000f0d0d7210 */ /* 0x000fe20007ffe0ff */
[----:B------:R-:W-:Y:S01]  /*1a060*/  ISETP.GE.U32.AND P3, PT, R26, 0x7f000001, PT ;  /* 0x7f0000011a00780c */ /* 0x000fe20003f66070 */
[----:B------:R-:W-:Y:S01]  /*1a070*/  IADD3 R17, PT, PT, R17, R28, RZ ;  /* 0x0000001c11117210 */ /* 0x000fe20007ffe0ff */
[----:B------:R-:W2:Y:S07]  /*1a080*/  LDG.E R51, desc[UR10][R44.64+0x13c] ;  /* 0x00013c0a2c337981 */ /* 0x000eae000c1e1900 */
[----:B------:R-:W-:-:S02]  /*1a090*/  @P0 IADD3 R20, PT, PT, R20, -0x7f000001, RZ ;  /* 0x80ffffff14140810 */ /* 0x000fc40007ffe0ff */
        /* <DEDUP_REMOVED lines=23> */
[----:B0-----:R-:W2:Y:S04]  /*1a210*/  LD.E R20, desc[UR10][R18.64+0x350] ;  /* 0x0003500a12147980 */ /* 0x001ea8000c101900 */
[----:B-1----:R-:W2:Y:S04]  /*1a220*/  LD.E R22, desc[UR10][R18.64+0x354] ;  /* 0x0003540a12167980 */ /* 0x002ea8000c101900 */
[----:B---3--:R-:W3:Y:S04]  /*1a230*/  LD.E R24, desc[UR10][R18.64+0x358] ;  /* 0x0003580a12187980 */ /* 0x008ee8000c101900 */
[----:B----4-:R-:W4:Y:S04]  /*1a240*/  LD.E R26, desc[UR10][R18.64+0x35c] ;  /* 0x00035c0a121a7980 */ /* 0x010f28000c101900 */
[----:B------:R-:W4:Y:S04]  /*1a250*/  LDL R43, [R1+0x110] ;  /* 0x00011000012b7983 */ /* 0x000f280000100800 */
[----:B------:R-:W4:Y:S04]  /*1a260*/  LDL R37, [R1+0x114] ;  /* 0x0001140001257983 */ /* 0x000f280000100800 */
[----:B------:R-:W4:Y:S04]  /*1a270*/  LDL R42, [R1+0x118] ;  /* 0x00011800012a7983 */ /* 0x000f280000100800 */
[----:B------:R-:W4:Y:S04]  /*1a280*/  LDL R40, [R1+0x11c] ;  /* 0x00011c0001287983 */ /* 0x000f280000100800 */
[----:B------:R-:W4:Y:S01]  /*1a290*/  LDL.64 R18, [R1+0x100] ;  /* 0x0001000001127983 */ /* 0x000f220000100a00 */
[----:B------:R-:W-:-:S05]  /*1a2a0*/  IADD3 R27, PT, PT, R38, R15, RZ ;  /* 0x0000000f261b7210 */ /* 0x000fca0007ffe0ff */
[----:B------:R-:W-:-:S13]  /*1a2b0*/  ISETP.GE.U32.AND P0, PT, R27, 0x7f000001, PT ;  /* 0x7f0000011b00780c */ /* 0x000fda0003f06070 */
[----:B------:R-:W-:-:S05]  /*1a2c0*/  @P0 IADD3 R27, PT, PT, R27, -0x7f000001, RZ ;  /* 0x80ffffff1b1b0810 */ /* 0x000fca0007ffe0ff */
[----:B------:R-:W-:Y:S01]  /*1a2d0*/  ISETP.GE.U32.AND P0, PT, R27, R100, PT ;  /* 0x000000641b00720c */ /* 0x000fe20003f06070 */
[----:B------:R-:W-:-:S12]  /*1a2e0*/  IADD3 R27, PT, PT, -R100, R27, RZ ;  /* 0x0000001b641b7210 */ /* 0x000fd80007ffe1ff */
[----:B------:R-:W-:-:S05]  /*1a2f0*/  @!P0 IADD3 R27, PT, PT, R27, 0x7f000001, RZ ;  /* 0x7f0000011b1b8810 */ /* 0x000fca0007ffe0ff */
[----:B--2---:R-:W-:-:S04]  /*1a300*/  IMAD.WIDE.U32 R20, R20, R27, RZ ;  /* 0x0000001b14147225 */ /* 0x004fc800078e00ff */
[----:B------:R-:W-:-:S04]  /*1a310*/  IMAD.WIDE.U32 R22, R22, R27, RZ ;  /* 0x0000001b16167225 */ /* 0x000fc800078e00ff */
[----:B---3--:R-:W-:-:S04]  /*1a320*/  IMAD.WIDE.U32 R24, R24, R27, RZ ;  /* 0x0000001b18187225 */ /* 0x008fc800078e00ff */
[----:B----4-:R-:W-:-:S04]  /*1a330*/  IMAD.WIDE.U32 R26, R26, R27, RZ ;  /* 0x0000001b1a1a7225 */ /* 0x010fc800078e00ff */
        /* <DEDUP_REMOVED lines=474> */
[----:B------:R-:W-:Y:S04]  /*1c0e0*/  STL [R1+0x110], R13 ;  /* 0x0001100d01007387 */ /* 0x000fe80000100800 */
[----:B------:R-:W-:Y:S04]  /*1c0f0*/  STL [R1+0x114], R15 ;  /* 0x0001140f01007387 */ /* 0x000fe80000100800 */
[----:B------:R0:W-:Y:S04]  /*1c100*/  STL [R1+0x118], R24 ;  /* 0x0001181801007387 */ /* 0x0001e80000100800 */
[----:B------:R1:W-:Y:S04]  /*1c110*/  STL [R1+0x11c], R26 ;  /* 0x00011c1a01007387 */ /* 0x0003e80000100800 */
[----:B------:R-:W4:Y:S04]  /*1c120*/  LD.E R20, desc[UR10][R18.64+0x3e0] ;  /* 0x0003e00a12147980 */ /* 0x000f28000c101900 */
[----:B------:R-:W2:Y:S04]  /*1c130*/  LD.E R22, desc[UR10][R18.64+0x3e4] ;  /* 0x0003e40a12167980 */ /* 0x000ea8000c101900 */
[----:B0-----:R-:W3:Y:S04]  /*1c140*/  LD.E R24, desc[UR10][R18.64+0x3e8] ;  /* 0x0003e80a12187980 */ /* 0x001ee8000c101900 */
[----:B-1----:R-:W3:Y:S04]  /*1c150*/  LD.E R26, desc[UR10][R18.64+0x3ec] ;  /* 0x0003ec0a121a7980 */ /* 0x002ee8000c101900 */
[----:B------:R-:W3:Y:S04]  /*1c160*/  LDL R32, [R1+0x110] ;  /* 0x0001100001207983 */ /* 0x000ee80000100800 */
        /* <DEDUP_REMOVED lines=10> */
[----:B--2---:R-:W-:-:S04]  /*1c210*/  IMAD.WIDE.U32 R22, R22, R27, RZ ;  /* 0x0000001b16167225 */ /* 0x004fc800078e00ff */
[----:B---3--:R-:W-:-:S04]  /*1c220*/  IMAD.WIDE.U32 R24, R24, R27, RZ ;  /* 0x0000001b18187225 */ /* 0x008fc800078e00ff */
        /* <DEDUP_REMOVED lines=9> */
[C---:B------:R-:W-:Y:S01]  /*1c2c0*/  ISETP.GE.U32.AND P0, PT, R17.reuse, 0x7f000001, PT ;  /* 0x7f0000011100780c */ /* 0x040fe20003f06070 */
[----:B------:R-:W-:Y:S01]  /*1c2d0*/  ISETP.GE.U32.AND P1, PT, R22, 0x7f000001, PT ;  /* 0x7f0000011600780c */ /* 0x000fe20003f26070 */
[----:B------:R-:W-:Y:S01]  /*1c2e0*/  ISETP.GE.U32.AND P2, PT, R24, 0x7f000001, PT ;  /* 0x7f0000011800780c */ /* 0x000fe20003f46070 */
[----:B------:R-:W-:Y:S01]  /*1c2f0*/  IADD3 R21, PT, PT, R92, UR6, RZ ;  /* 0x000000065c157c10 */ /* 0x000fe2000fffe0ff */
[----:B------:R-:W-:Y:S01]  /*1c300*/  ISETP.GE.U32.AND P3, PT, R26, 0x7f000001, PT ;  /* 0x7f0000011a00780c */ /* 0x000fe20003f66070 */
[----:B------:R-:W2:Y:S04]  /*1c310*/  LDG.E R34, desc[UR10][R44.64+0x104] ;  /* 0x0001040a2c227981 */ /* 0x000ea8000c1e1900 */
[----:B------:R-:W3:Y:S04]  /*1c320*/  LDG.E R33, desc[UR10][R44.64+0x128] ;  /* 0x0001280a2c217981 */ /* 0x000ee8000c1e1900 */
[----:B------:R-:W-:-:S02]  /*1c330*/  @P0 IADD3 R17, PT, PT, R17, -0x7f000001, RZ ;  /* 0x80ffffff11110810 */ /* 0x000fc40007ffe0ff */
[----:B------:R-:W-:Y:S02]  /*1c340*/  @P1 IADD3 R22, PT, PT, R22, -0x7f000001, RZ ;  /* 0x80ffffff16161810 */ /* 0x000fe40007ffe0ff */
[----:B------:R-:W-:Y:S02]  /*1c350*/  @P2 IADD3 R24, PT, PT, R24, -0x7f000001, RZ ;  /* 0x80ffffff18182810 */ /* 0x000fe40007ffe0ff */
[----:B------:R-:W-:Y:S02]  /*1c360*/  @P3 IADD3 R26, PT, PT, R26, -0x7f000001, RZ ;  /* 0x80ffffff1a1a3810 */ /* 0x000fe40007ffe0ff */
[----:B------:R-:W-:Y:S02]  /*1c370*/  IADD3 R17, PT, PT, R17, R32, RZ ;  /* 0x0000002011117210 */ /* 0x000fe40007ffe0ff */
[----:B------:R-:W-:Y:S02]  /*1c380*/  IADD3 R13, PT, PT, R22, R13, RZ ;  /* 0x0000000d160d7210 */ /* 0x000fe40007ffe0ff */
[----:B------:R-:W-:-:S02]  /*1c390*/  IADD3 R24, PT, PT, R24, R31, RZ ;  /* 0x0000001f18187210 */ /* 0x000fc40007ffe0ff */
[----:B------:R-:W-:Y:S02]  /*1c3a0*/  IADD3 R27, PT, PT, R29, R30, RZ ;  /* 0x0000001e1d1b7210 */ /* 0x000fe40007ffe0ff */
[----:B------:R-:W-:Y:S01]  /*1c3b0*/  IADD3 R15, PT, PT, R26, R15, RZ ;  /* 0x0000000f1a0f7210 */ /* 0x000fe20007ffe0ff */
[----:B------:R-:W-:Y:S01]  /*1c3c0*/  ISETP.GE.U32.AND P0, PT, R17, 0x7f000001, PT ;  /* 0x7f0000011100780c */ /* 0x000fe20003f06070 */
[----:B------:R-:W-:Y:S01]  /*1c3d0*/  ISETP.GE.U32.AND P1, PT, R13, 0x7f000001, PT ;  /* 0x7f0000010d00780c */ /* 0x000fe20003f26070 */
[----:B------:R-:W-:Y:S01]  /*1c3e0*/  ISETP.GE.U32.AND P2, PT, R24, 0x7f000001, PT ;  /* 0x7f0000011800780c */ /* 0x000fe20003f46070 */
[----:B------:R-:W4:Y:S01]  /*1c3f0*/  LDG.E R32, desc[UR10][R44.64+0x124] ;  /* 0x0001240a2c207981 */ /* 0x000f22000c1e1900 */
[----:B------:R-:W-:-:S03]  /*1c400*/  ISETP.GE.U32.AND P3, PT, R15, 0x7f000001, PT ;  /* 0x7f0000010f00780c */ /* 0x000fc60003f66070 */
[----:B------:R0:W-:Y:S04]  /*1c410*/  STL [R1+0x110], R17 ;  /* 0x0001101101007387 */ /* 0x0001e80000100800 */
[----:B------:R1:W-:Y:S04]  /*1c420*/  STL [R1+0x114], R13 ;  /* 0x0001140d01007387 */ /* 0x0003e80000100800 */
[----:B------:R1:W-:Y:S01]  /*1c430*/  STL [R1+0x118], R24 ;  /* 0x0001181801007387 */ /* 0x0003e20000100800 */
[----:B0-----:R-:W-:-:S03]  /*1c440*/  @P0 IADD3 R17, PT, PT, R17, -0x7f000001, RZ ;  /* 0x80ffffff11110810 */ /* 0x001fc60007ffe0ff */
[----:B------:R0:W-:Y:S01]  /*1c450*/  STL [R1+0x11c], R15 ;  /* 0x00011c0f01007387 */ /* 0x0001e20000100800 */
[----:B-1----:R-:W-:Y:S02]  /*1c460*/  @P1 IADD3 R13, PT, PT, R13, -0x7f000001, RZ ;  /* 0x80ffffff0d0d1810 */ /* 0x002fe40007ffe0ff */
[----:B------:R-:W-:Y:S02]  /*1c470*/  @P2 IADD3 R24, PT, PT, R24, -0x7f000001, RZ ;  /* 0x80ffffff18182810 */ /* 0x000fe40007ffe0ff */
[----:B0-----:R-:W-:Y:S01]  /*1c480*/  @P3 IADD3 R15, PT, PT, R15, -0x7f000001, RZ ;  /* 0x80ffffff0f0f3810 */ /* 0x001fe20007ffe0ff */
[----:B------:R-:W-:Y:S04]  /*1c490*/  STL [R1+0x110], R17 ;  /* 0x0001101101007387 */ /* 0x000fe80000100800 */
[----:B------:R-:W-:Y:S04]  /*1c4a0*/  STL [R1+0x114], R13 ;  /* 0x0001140d01007387 */ /* 0x000fe80000100800 */
[----:B------:R0:W-:Y:S04]  /*1c4b0*/  STL [R1+0x118], R24 ;  /* 0x0001181801007387 */ /* 0x0001e80000100800 */
[----:B------:R1:W-:Y:S04]  /*1c4c0*/  STL [R1+0x11c], R15 ;  /* 0x00011c0f01007387 */ /* 0x0003e80000100800 */
[----:B------:R-:W2:Y:S04]  /*1c4d0*/  LD.E R20, desc[UR10][R18.64+0x3f0] ;  /* 0x0003f00a12147980 */ /* 0x000ea8000c101900 */
[----:B------:R-:W3:Y:S04]  /*1c4e0*/  LD.E R22, desc[UR10][R18.64+0x3f4] ;  /* 0x0003f40a12167980 */ /* 0x000ee8000c101900 */
[----:B0-----:R-:W4:Y:S04]  /*1c4f0*/  LD.E R24, desc[UR10][R18.64+0x3f8] ;  /* 0x0003f80a12187980 */ /* 0x001f28000c101900 */
[----:B------:R-:W4:Y:S04]  /*1c500*/  LD.E R26, desc[UR10][R18.64+0x3fc] ;  /* 0x0003fc0a121a7980 */ /* 0x000f28000c101900 */
[----:B------:R-:W4:Y:S04]  /*1c510*/  LDL R13, [R1+0x110] ;  /* 0x00011000010d7983 */ /* 0x000f280000100800 */
[----:B-1----:R-:W4:Y:S04]  /*1c520*/  LDL R15, [R1+0x114] ;  /* 0x00011400010f7983 */ /* 0x002f280000100800 */
[----:B------:R-:W4:Y:S04]  /*1c530*/  LDL R17, [R1+0x118] ;  /* 0x0001180001117983 */ /* 0x000f280000100800 */
[----:B------:R-:W4:Y:S04]  /*1c540*/  LDL R28, [R1+0x11c] ;  /* 0x00011c00011c7983 */ /* 0x000f280000100800 */
[----:B------:R-:W4:Y:S01]  /*1c550*/  LDL.64 R18, [R1+0x100] ;  /* 0x0001000001127983 */ /* 0x000f220000100a00 */
[----:B------:R-:W-:Y:S01]  /*1c560*/  ISETP.GE.U32.AND P1, PT, R21, 0x7f000001, PT ;  /* 0x7f0000011500780c */ /* 0x000fe20003f26070 */
[----:B------:R-:W-:-:S12]  /*1c570*/  ISETP.GE.U32.AND P0, PT, R27, 0x7f000001, PT ;  /* 0x7f0000011b00780c */ /* 0x000fd80003f06070 */
[----:B------:R-:W-:Y:S02]  /*1c580*/  @P1 IADD3 R21, PT, PT, R21, -0x7f000001, RZ ;  /* 0x80ffffff15151810 */ /* 0x000fe40007ffe0ff */
[----:B------:R-:W-:Y:S02]  /*1c590*/  @P0 IADD3 R27, PT, PT, R27, -0x7f000001, RZ ;  /* 0x80ffffff1b1b0810 */ /* 0x000fe40007ffe0ff */
[----:B------:R-:W-:-:S03]  /*1c5a0*/  IADD3 R21, PT, PT, R94, R21, RZ ;  /* 0x000000155e157210 */ /* 0x000fc60007ffe0ff */
[----:B------:R-:W-:Y:S02]  /*1c5b0*/  ISETP.GE.U32.AND P1, PT, R27, R120, PT ;  /* 0x000000781b00720c */ /* 0x000fe40003f26070 */
[----:B------:R-:W-:Y:S01]  /*1c5c0*/  ISETP.GE.U32.AND P0, PT, R21, 0x7f000001, PT ;  /* 0x7f0000011500780c */ /* 0x000fe20003f06070 */
[----:B------:R-:W-:-:S10]  /*1c5d0*/  IADD3 R27, PT, PT, -R120, R27, RZ ;  /* 0x0000001b781b7210 */ /* 0x000fd40007ffe1ff */
[----:B------:R-:W-:Y:S02]  /*1c5e0*/  @!P1 IADD3 R27, PT, PT, R27, 0x7f000001, RZ ;  /* 0x7f0000011b1b9810 */ /* 0x000fe40007ffe0ff */
[----:B------:R-:W-:-:S04]  /*1c5f0*/  @P0 IADD3 R21, PT, PT, R21, -0x7f000001, RZ ;  /* 0x80ffffff15150810 */ /* 0x000fc80007ffe0ff */
[----:B------:R-:W-:-:S05]  /*1c600*/  IADD3 R29, PT, PT, R96, R21, RZ ;  /* 0x00000015601d7210 */ /* 0x000fca0007ffe0ff */
[----:B------:R-:W-:-:S13]  /*1c610*/  ISETP.GE.U32.AND P2, PT, R29, 0x7f000001, PT ;  /* 0x7f0000011d00780c */ /* 0x000fda0003f46070 */
[----:B------:R-:W-:-:S04]  /*1c620*/  @P2 IADD3 R29, PT, PT, R29, -0x7f000001, RZ ;  /* 0x80ffffff1d1d2810 */ /* 0x000fc80007ffe0ff */
[----:B------:R-:W-:-:S05]  /*1c630*/  IADD3 R29, PT, PT, R98, R29, RZ ;  /* 0x0000001d621d7210 */ /* 0x000fca0007ffe0ff */
[----:B------:R-:W-:-:S13]  /*1c640*/  ISETP.GE.U32.AND P4, PT, R29, 0x7f000001, PT ;  /* 0x7f0000011d00780c */ /* 0x000fda0003f86070 */
[----:B------:R-:W-:-:S04]  /*1c650*/  @P4 IADD3 R29, PT, PT, R29, -0x7f000001, RZ ;  /* 0x80ffffff1d1d4810 */ /* 0x000fc80007ffe0ff */
[----:B------:R-:W-:Y:S01]  /*1c660*/  IADD3 R29, PT, PT, R100, R29, RZ ;  /* 0x0000001d641d7210 */ /* 0x000fe20007ffe0ff */
[----:B--2---:R-:W-:-:S04]  /*1c670*/  IMAD.WIDE.U32 R20, R20, R27, RZ ;  /* 0x0000001b14147225 */ /* 0x004fc800078e00ff */
[----:B---3--:R-:W-:-:S04]  /*1c680*/  IMAD.WIDE.U32 R22, R22, R27, RZ ;  /* 0x0000001b16167225 */ /* 0x008fc800078e00ff */
[----:B------:R-:W-:Y:S02]  /*1c690*/  IMAD R30, R20, 0x7effffff, RZ ;  /* 0x7effffff141e7824 */ /* 0x000fe400078e02ff */
[----:B----4-:R-:W-:-:S04]  /*1c6a0*/  IMAD.WIDE.U32 R24, R24, R27, RZ ;  /* 0x0000001b18187225 */ /* 0x010fc800078e00ff */
[----:B------:R-:W-:-:S04]  /*1c6b0*/  IMAD.WIDE.U32 R26, R26, R27, RZ ;  /* 0x0000001b1a1a7225 */ /* 0x000fc800078e00ff */
[----:B------:R-:W-:-:S04]  /*1c6c0*/  IMAD.HI.U32 R20, R30, 0x7f000001, R20 ;  /* 0x7f0000011e147827 */ /* 0x000fc800078e0014 */
[----:B------:R-:W-:Y:S02]  /*1c6d0*/  IMAD R31, R22, 0x7effffff, RZ ;  /* 0x7effffff161f7824 */ /* 0x000fe400078e02ff */
[----:B------:R-:W-:Y:S02]  /*1c6e0*/  IMAD R21, R24, 0x7effffff, RZ ;  /* 0x7effffff18157824 */ /* 0x000fe400078e02ff */
[----:B------:R-:W-:Y:S02]  /*1c6f0*/  IMAD R30, R26, 0x7effffff, RZ ;  /* 0x7effffff1a1e7824 */ /* 0x000fe400078e02ff */
[----:B------:R-:W-:Y:S01]  /*1c700*/  IMAD.HI.U32 R22, R31, 0x7f000001, R22 ;  /* 0x7f0000011f167827 */ /* 0x000fe200078e0016 */
[----:B------:R-:W-:Y:S01]  /*1c710*/  ISETP.GE.U32.AND P0, PT, R20, 0x7f000001, PT ;  /* 0x7f0000011400780c */ /* 0x000fe20003f06070 */
[----:B------:R-:W2:Y:S02]  /*1c720*/  LDG.E R31, desc[UR10][R44.64+0x120] ;  /* 0x0001200a2c1f7981 */ /* 0x000ea4000c1e1900 */
[----:B------:R-:W-:-:S04]  /*1c730*/  IMAD.HI.U32 R21, R21, 0x7f000001, R24 ;  /* 0x7f00000115157827 */ /* 0x000fc800078e0018 */
[----:B------:R-:W-:Y:S01]  /*1c740*/  IMAD.HI.U32 R26, R30, 0x7f000001, R26 ;  /* 0x7f0000011e1a7827 */ /* 0x000fe200078e001a */
[----:B------:R-:W-:Y:S01]  /*1c750*/  ISETP.GE.U32.AND P1, PT, R22, 0x7f000001, PT ;  /* 0x7f0000011600780c */ /* 0x000fe20003f26070 */
[----:B------:R-:W-:Y:S01]  /*1c760*/  ISETP.GE.U32.AND P2, PT, R21, 0x7f000001, PT ;  /* 0x7f0000011500780c */ /* 0x000fe20003f46070 */
[----:B------:R-:W3:Y:S02]  /*1c770*/  LDG.E R30, desc[UR10][R44.64+0x108] ;  /* 0x0001080a2c1e7981 */ /* 0x000ee4000c1e1900 */
        /* <DEDUP_REMOVED lines=20> */
[----:B----4-:R-:W-:Y:S02]  /*1c8c0*/  @P2 IADD3 R17, PT, PT, R17, -0x7f000001, RZ ;  /* 0x80ffffff11112810 */ /* 0x010fe40007ffe0ff */
[----:B0-----:R-:W-:Y:S01]  /*1c8d0*/  @P3 IADD3 R26, PT, PT, R26, -0x7f000001, RZ ;  /* 0x80ffffff1a1a3810 */ /* 0x001fe20007ffe0ff */
[----:B------:R0:W-:Y:S04]  /*1c8e0*/  STL [R1+0x110], R13 ;  /* 0x0001100d01007387 */ /* 0x0001e80000100800 */
[----:B------:R1:W-:Y:S04]  /*1c8f0*/  STL [R1+0x114], R15 ;  /* 0x0001140f01007387 */ /* 0x0003e80000100800 */
[----:B------:R4:W-:Y:S04]  /*1c900*/  STL [R1+0x118], R17 ;  /* 0x0001181101007387 */ /* 0x0009e80000100800 */
[----:B------:R0:W-:Y:S04]  /*1c910*/  STL [R1+0x11c], R26 ;  /* 0x00011c1a01007387 */ /* 0x0001e80000100800 */
[----:B------:R-:W2:Y:S01]  /*1c920*/  LD.E R23, desc[UR10][R18.64+0x404] ;  /* 0x0004040a12177980 */ /* 0x000ea2000c101900 */
[----:B------:R-:W-:-:S03]  /*1c930*/  ISETP.GE.U32.AND P0, PT, R29, 0x7f000001, PT ;  /* 0x7f0000011d00780c */ /* 0x000fc60003f06070 */
[----:B------:R-:W2:Y:S04]  /*1c940*/  LD.E R24, desc[UR10][R18.64+0x400] ;  /* 0x0004000a12187980 */ /* 0x000ea8000c101900 */
[----:B------:R-:W2:Y:S04]  /*1c950*/  LD.E R22, desc[UR10][R18.64+0x408] ;  /* 0x0004080a12167980 */ /* 0x000ea8000c101900 */
[----:B------:R-:W2:Y:S02]  /*1c960*/  LD.E R49, desc[UR10][R18.64+0x40c] ;  /* 0x00040c0a12317980 */ /* 0x000ea4000c101900 */
[----:B------:R-:W-:-:S02]  /*1c970*/  @P0 IADD3 R29, PT, PT, R29, -0x7f000001, RZ ;  /* 0x80ffffff1d1d0810 */ /* 0x000fc40007ffe0ff */
[----:B0-----:R-:W2:Y:S02]  /*1c980*/  LDG.E R13, desc[UR10][R44.64+0x10c] ;  /* 0x00010c0a2c0d7981 */ /* 0x001ea4000c1e1900 */
[----:B------:R-:W-:Y:S02]  /*1c990*/  IADD3 R20, PT, PT, R102, R29, RZ ;  /* 0x0000001d66147210 */ /* 0x000fe40007ffe0ff */
[----:B-1----:R-:W2:Y:S03]  /*1c9a0*/  LDG.E R15, desc[UR10][R44.64+0x110] ;  /* 0x0001100a2c0f7981 */ /* 0x002ea6000c1e1900 */
[C---:B------:R-:W-:Y:S01]  /*1c9b0*/  ISETP.GE.U32.AND P0, PT, R20.reuse, 0x7f000001, PT ;  /* 0x7f0000011400780c */ /* 0x040fe20003f06070 */
[----:B------:R-:W2:Y:S04]  /*1c9c0*/  LDL R42, [R1+0x110] ;  /* 0x00011000012a7983 */ /* 0x000ea80000100800 */
[----:B------:R-:W2:Y:S04]  /*1c9d0*/  LDL R38, [R1+0x114] ;  /* 0x0001140001267983 */ /* 0x000ea80000100800 */
[----:B------:R-:W2:Y:S04]  /*1c9e0*/  LDL R40, [R1+0x118] ;  /* 0x0001180001287983 */ /* 0x000ea80000100800 */
[----:B------:R-:W-:Y:S01]  /*1c9f0*/  @P0 IADD3 R20, PT, PT, R20, -0x7f000001, RZ ;  /* 0x80ffffff14140810 */ /* 0x000fe20007ffe0ff */
[----:B------:R-:W2:Y:S03]  /*1ca00*/  LDL R39, [R1+0x11c] ;  /* 0x00011c0001277983 */ /* 0x000ea60000100800 */
[----:B------:R-:W-:Y:S01]  /*1ca10*/  IADD3 R20, PT, PT, R104, R20, RZ ;  /* 0x0000001468147210 */ /* 0x000fe20007ffe0ff */
[----:B----4-:R-:W4:Y:S04]  /*1ca20*/  LDG.E R17, desc[UR10][R44.64+0x114] ;  /* 0x0001140a2c117981 */ /* 0x010f28000c1e1900 */
[C---:B------:R-:W-:Y:S01]  /*1ca30*/  ISETP.GE.U32.AND P0, PT, R20.reuse, 0x7f000001, PT ;  /* 0x7f0000011400780c */ /* 0x040fe20003f06070 */
[----:B------:R-:W4:Y:S04]  /*1ca40*/  LDL.64 R18, [R1+0x100] ;  /* 0x0001000001127983 */ /* 0x000f280000100a00 */
[----:B------:R-:W4:Y:S08]  /*1ca50*/  LDG.E R29, desc[UR10][R44.64+0x11c] ;  /* 0x00011c0a2c1d7981 */ /* 0x000f30000c1e1900 */
[----:B------:R-:W-:-:S04]  /*1ca60*/  @P0 IADD3 R20, PT, PT, R20, -0x7f000001, RZ ;  /* 0x80ffffff14140810 */ /* 0x000fc80007ffe0ff */
[----:B------:R-:W-:-:S05]  /*1ca70*/  IADD3 R20, PT, PT, R106, R20, RZ ;  /* 0x000000146a147210 */ /* 0x000fca0007ffe0ff */
[----:B------:R-:W-:-:S13]  /*1ca80*/  ISETP.GE.U32.AND P0, PT, R20, 0x7f000001, PT ;  /* 0x7f0000011400780c */ /* 0x000fda0003f06070 */
        /* <DEDUP_REMOVED lines=14> */
[----:B------:R-:W-:Y:S01]  /*1cb70*/  ISETP.GE.U32.AND P0, PT, R43, 0x7f000001, PT ;  /* 0x7f0000012b00780c */ /* 0x000fe20003f06070 */
[----:B------:R-:W-:Y:S02]  /*1cb80*/  IADD3 R25, PT, PT, R61, R34, RZ ;  /* 0x000000223d197210 */ /* 0x000fe40007ffe0ff */
[----:B------:R-:W4:Y:S10]  /*1cb90*/  LDG.E R34, desc[UR10][R44.64+0x12c] ;  /* 0x00012c0a2c227981 */ /* 0x000f34000c1e1900 */
[----:B------:R-:W-:Y:S01]  /*1cba0*/  @P0 IADD3 R43, PT, PT, R43, -0x7f000001, RZ ;  /* 0x80ffffff2b2b0810 */ /* 0x000fe20007ffe0ff */
[----:B------:R-:W-:-:S03]  /*1cbb0*/  ISETP.GE.U32.AND P0, PT, R25, 0x7f000001, PT ;  /* 0x7f0000011900780c */ /* 0x000fc60003f06070 */
[----:B------:R-:W-:-:S05]  /*1cbc0*/  IADD3 R43, PT, PT, R118, R43, RZ ;  /* 0x0000002b762b7210 */ /* 0x000fca0007ffe0ff */
[----:B------:R-:W-:-:S05]  /*1cbd0*/  ISETP.GE.U32.AND P1, PT, R43, 0x7f000001, PT ;  /* 0x7f0000012b00780c */ /* 0x000fca0003f26070 */
[----:B------:R-:W-:-:S05]  /*1cbe0*/  @P0 IADD3 R25, PT, PT, R25, -0x7f000001, RZ ;  /* 0x80ffffff19190810 */ /* 0x000fca0007ffe0ff */
[----:B------:R-:W-:-:S04]  /*1cbf0*/  IMAD.WIDE.U32 R20, R25, R25, RZ ;  /* 0x0000001919147225 */ /* 0x000fc800078e00ff */
[----:B------:R-:W-:Y:S01]  /*1cc00*/  IMAD R26, R20, 0x7effffff, RZ ;  /* 0x7effffff141a7824 */ /* 0x000fe200078e02ff */
[----:B------:R-:W-:-:S03]  /*1cc10*/  @P1 IADD3 R43, PT, PT, R43, -0x7f000001, RZ ;  /* 0x80ffffff2b2b1810 */ /* 0x000fc60007ffe0ff */
[----:B------:R-:W-:Y:S01]  /*1cc20*/  IMAD.HI.U32 R20, R26, 0x7f000001, R20 ;  /* 0x7f0000011a147827 */ /* 0x000fe200078e0014 */
[----:B------:R-:W-:-:S04]  /*1cc30*/  IADD3 R43, PT, PT, R120, R43, RZ ;  /* 0x0000002b782b7210 */ /* 0x000fc80007ffe0ff */
[----:B------:R-:W-:Y:S01]  /*1cc40*/  ISETP.GE.U32.AND P0, PT, R20, 0x7f000001, PT ;  /* 0x7f0000011400780c */ /* 0x000fe20003f06070 */
[----:B------:R-:W-:-:S12]  /*1cc50*/  ISETP.GE.U32.AND P1, PT, R43, 0x7f000001, PT ;  /* 0x7f0000012b00780c */ /* 0x000fd80003f26070 */
[----:B------:R-:W-:Y:S02]  /*1cc60*/  @P0 IADD3 R20, PT, PT, R20, -0x7f000001, RZ ;  /* 0x80ffffff14140810 */ /* 0x000fe40007ffe0ff */
[----:B------:R-:W-:-:S03]  /*1cc70*/  @P1 IADD3 R43, PT, PT, R43, -0x7f000001, RZ ;  /* 0x80ffffff2b2b1810 */ /* 0x000fc60007ffe0ff */
[----:B------:R-:W-:Y:S01]  /*1cc80*/  IMAD.WIDE.U32 R20, R20, R25, RZ ;  /* 0x0000001914147225 */ /* 0x000fe200078e00ff */
[----:B------:R-:W-:-:S03]  /*1cc90*/  IADD3 R41, PT, PT, R122, R43, RZ ;  /* 0x0000002b7a297210 */ /* 0x000fc60007ffe0ff */
[----:B------:R-:W-:Y:S02]  /*1cca0*/  IMAD R52, R20, 0x7effffff, RZ ;  /* 0x7effffff14347824 */ /* 0x000fe400078e02ff */
[----:B------:R-:W-:Y:S02]  /*1ccb0*/  ISETP.GE.U32.AND P1, PT, R41, 0x7f000001, PT ;  /* 0x7f0000012900780c */ /* 0x000fe40003f26070 */
[----:B------:R-:W-:-:S05]  /*1ccc0*/  IMAD.HI.U32 R52, R52, 0x7f000001, R20 ;  /* 0x7f00000134347827 */ /* 0x000fca00078e0014 */
[----:B------:R-:W-:Y:S01]  /*1ccd0*/  ISETP.GE.U32.AND P0, PT, R52, 0x7f000001, PT ;  /* 0x7f0000013400780c */ /* 0x000fe20003f06070 */
[----:B------:R-:W-:-:S05]  /*1cce0*/  IADD3 R48, PT, PT, R94, R94, RZ ;  /* 0x0000005e5e307210 */ /* 0x000fca0007ffe0ff */
[----:B------:R-:W-:-:S04]  /*1ccf0*/  @P1 IADD3 R41, PT, PT, R41, -0x7f000001, RZ ;  /* 0x80ffffff29291810 */ /* 0x000fc80007ffe0ff */
[----:B------:R-:W-:-:S03]  /*1cd00*/  IADD3 R92, PT, PT, R92, R41, RZ ;  /* 0x000000295c5c7210 */ /* 0x000fc60007ffe0ff */
[----:B------:R-:W-:Y:S01]  /*1cd10*/  @P0 IADD3 R52, PT, PT, R52, -0x7f000001, RZ ;  /* 0x80ffffff34340810 */ /* 0x000fe20007ffe0ff */
[----:B------:R-:W-:Y:S01]  /*1cd20*/  ISETP.GE.U32.AND P2, PT, R48, 0x7f000001, PT ;  /* 0x7f0000013000780c */ /* 0x000fe20003f46070 */
[----:B------:R-:W-:-:S03]  /*1cd30*/  ISETP.GE.U32.AND P1, PT, R92, 0x7f000001, PT ;  /* 0x7f0000015c00780c */ /* 0x000fc60003f26070 */
[----:B------:R-:W-:Y:S01]  /*1cd40*/  ISETP.GE.U32.AND P0, PT, R52, R122, PT ;  /* 0x0000007a3400720c */ /* 0x000fe20003f06070 */
[----:B------:R-:W-:Y:S01]  /*1cd50*/  IADD3 R52, PT, PT, -R122, R52, RZ ;  /* 0x000000347a347210 */ /* 0x000fe20007ffe1ff */
[----:B---3--:R-:W-:-:S04]  /*1cd60*/  IMAD.WIDE.U32 R20, R96, R30, RZ ;  /* 0x0000001e60147225 */ /* 0x008fc800078e00ff */
[----:B------:R-:W-:-:S03]  /*1cd70*/  IMAD R53, R20, 0x7effffff, RZ ;  /* 0x7effffff14357824 */ /* 0x000fc600078e02ff */
[----:B------:R-:W-:Y:S02]  /*1cd80*/  @P2 IADD3 R48, PT, PT, R48, -0x7f000001, RZ ;  /* 0x80ffffff30302810 */ /* 0x000fe40007ffe0ff */
[----:B------:R-:W-:Y:S02]  /*1cd90*/  @P1 IADD3 R92, PT, PT, R92, -0x7f000001, RZ ;  /* 0x80ffffff5c5c1810 */ /* 0x000fe40007ffe0ff */
[----:B------:R-:W-:Y:S01]  /*1cda0*/  @!P0 IADD3 R52, PT, PT, R52, 0x7f000001, RZ ;  /* 0x7f00000134348810 */ /* 0x000fe20007ffe0ff */
[----:B------:R-:W-:Y:S01]  /*1cdb0*/  IMAD.HI.U32 R53, R53, 0x7f000001, R20 ;  /* 0x7f00000135357827 */ /* 0x000fe200078e0014 */
[----:B------:R-:W-:Y:S02]  /*1cdc0*/  IADD3 R48, PT, PT, R41, R48, RZ ;  /* 0x0000003029307210 */ /* 0x000fe40007ffe0ff */
[----:B------:R-:W-:Y:S01]  /*1cdd0*/  IADD3 R50, PT, PT, R92, UR6, RZ ;  /* 0x000000065c327c10 */ /* 0x000fe2000fffe0ff */
[----:B--2---:R-:W-:Y:S01]  /*1cde0*/  IMAD.WIDE.U32 R20, R23, R52, RZ ;  /* 0x0000003417147225 */ /* 0x004fe200078e00ff */
[----:B------:R-:W-:Y:S01]  /*1cdf0*/  ISETP.GE.U32.AND P1, PT, R53, 0x7f000001, PT ;  /* 0x7f0000013500780c */ /* 0x000fe20003f26070 */
[----:B------:R-:W-:-:S02]  /*1ce00*/  ISETP.GE.U32.AND P0, PT, R48, 0x7f000001, PT ;  /* 0x7f0000013000780c */ /* 0x000fc40003f06070 */
[----:B------:R-:W-:Y:S01]  /*1ce10*/  IMAD R54, R20, 0x7effffff, RZ ;  /* 0x7effffff14367824 */ /* 0x000fe200078e02ff */
[----:B------:R-:W-:Y:S01]  /*1ce20*/  ISETP.GE.U32.AND P2, PT, R50, 0x7f000001, PT ;  /* 0x7f0000013200780c */ /* 0x000fe20003f46070 */
[----:B------:R-:W-:-:S04]  /*1ce30*/  IMAD.WIDE.U32 R24, R24, R52, RZ ;  /* 0x0000003418187225 */ /* 0x000fc800078e00ff */
[----:B------:R-:W-:-:S04]  /*1ce40*/  IMAD.HI.U32 R54, R54, 0x7f000001, R20 ;  /* 0x7f00000136367827 */ /* 0x000fc800078e0014 */
[----:B------:R-:W-:-:S04]  /*1ce50*/  IMAD.WIDE.U32 R22, R22, R52, RZ ;  /* 0x0000003416167225 */ /* 0x000fc800078e00ff */
[----:B------:R-:W-:-:S04]  /*1ce60*/  IMAD.WIDE.U32 R20, R49, R52, RZ ;  /* 0x0000003431147225 */ /* 0x000fc800078e00ff */
[----:B------:R-:W-:Y:S02]  /*1ce70*/  IMAD R56, R24, 0x7effffff, RZ ;  /* 0x7effffff18387824 */ /* 0x000fe400078e02ff */
[----:B------:R-:W-:Y:S02]  /*1ce80*/  IMAD R55, R22, 0x7effffff, RZ ;  /* 0x7effffff16377824 */ /* 0x000fe400078e02ff */
[----:B------:R-:W-:Y:S02]  /*1ce90*/  IMAD R49, R20, 0x7effffff, RZ ;  /* 0x7effffff14317824 */ /* 0x000fe400078e02ff */
[----:B------:R-:W-:Y:S01]  /*1cea0*/  IMAD.WIDE.U32 R26, R98, R13, RZ ;  /* 0x0000000d621a7225 */ /* 0x000fe200078e00ff */
[----:B------:R-:W-:Y:S02]  /*1ceb0*/  @P1 IADD3 R53, PT, PT, R53, -0x7f000001, RZ ;  /* 0x80ffffff35351810 */ /* 0x000fe40007ffe0ff */
[----:B------:R-:W-:Y:S01]  /*1cec0*/  @P0 IADD3 R48, PT, PT, R48, -0x7f000001, RZ ;  /* 0x80ffffff30300810 */ /* 0x000fe20007ffe0ff */
[----:B------:R-:W-:Y:S01]  /*1ced0*/  IMAD.HI.U32 R25, R56, 0x7f000001, R24 ;  /* 0x7f00000138197827 */ /* 0x000fe200078e0018 */
[----:B------:R-:W-:-:S03]  /*1cee0*/  @P2 IADD3 R50, PT, PT, R50, -0x7f000001, RZ ;  /* 0x80ffffff32322810 */ /* 0x000fc60007ffe0ff */
[----:B------:R-:W-:-:S04]  /*1cef0*/  IMAD.HI.U32 R22, R55, 0x7f000001, R22 ;  /* 0x7f00000137167827 */ /* 0x000fc800078e0016 */
[----:B------:R-:W-:Y:S01]  /*1cf00*/  IMAD.HI.U32 R49, R49, 0x7f000001, R20 ;  /* 0x7f00000131317827 */ /* 0x000fe200078e0014 */
[----:B------:R-:W-:Y:S01]  /*1cf10*/  ISETP.GE.U32.AND P0, PT, R25, 0x7f000001, PT ;  /* 0x7f0000011900780c */ /* 0x000fe20003f06070 */
[----:B------:R-:W-:Y:S02]  /*1cf20*/  ISETP.GE.U32.AND P1, PT, R54, 0x7f000001, PT ;  /* 0x7f0000013600780c */ /* 0x000fe40003f26070 */
[----:B------:R-:W-:Y:S01]  /*1cf30*/  IMAD R23, R26, 0x7effffff, RZ ;  /* 0x7effffff1a177824 */ /* 0x000fe200078e02ff */
[----:B------:R-:W-:Y:S01]  /*1cf40*/  ISETP.GE.U32.AND P2, PT, R22, 0x7f000001, PT ;  /* 0x7f0000011600780c */ /* 0x000fe20003f46070 */
[----:B------:R-:W-:Y:S01]  /*1cf50*/  ISETP.GE.U32.AND P3, PT, R49, 0x7f000001, PT ;  /* 0x7f0000013100780c */ /* 0x000fe20003f66070 */
[----:B------:R-:W-:Y:S01]  /*1cf60*/  IADD3 R24, PT, PT, R41, R53, RZ ;  /* 0x0000003529187210 */ /* 0x000fe20007ffe0ff */
[----:B------:R-:W-:Y:S01]  /*1cf70*/  IMAD.HI.U32 R23, R23, 0x7f000001, R26 ;  /* 0x7f00000117177827 */ /* 0x000fe200078e001a */
[----:B------:R-:W-:-:S03]  /*1cf80*/  IADD3 R50, PT, PT, R48, R50, RZ ;  /* 0x0000003230327210 */ /* 0x000fc60007ffe0ff */
[----:B------:R-:W-:Y:S01]  /*1cf90*/  ISETP.GE.U32.AND P4, PT, R24, 0x7f000001, PT ;  /* 0x7f0000011800780c */ /* 0x000fe20003f86070 */
[----:B------:R-:W-:Y:S01]  /*1cfa0*/  ISETP.GE.U32.AND P5, PT, R23, 0x7f000001, PT ;  /* 0x7f0000011700780c */ /* 0x000fe20003fa6070 */
[----:B------:R-:W-:Y:S01]  /*1cfb0*/  ISETP.GE.U32.AND P6, PT, R50, 0x7f000001, PT ;  /* 0x7f0000013200780c */ /* 0x000fe20003fc6070 */
[----:B------:R-:W-:Y:S02]  /*1cfc0*/  @P0 IADD3 R25, PT, PT, R25, -0x7f000001, RZ ;  /* 0x80ffffff19190810 */ /* 0x000fe40007ffe0ff */
[----:B------:R-:W-:Y:S02]  /*1cfd0*/  @P1 IADD3 R54, PT, PT, R54, -0x7f000001, RZ ;  /* 0x80ffffff36361810 */ /* 0x000fe40007ffe0ff */
[----:B------:R-:W-:Y:S02]  /*1cfe0*/  @P2 IADD3 R22, PT, PT, R22, -0x7f000001, RZ ;  /* 0x80ffffff16162810 */ /* 0x000fe40007ffe0ff */
[----:B------:R-:W-:Y:S01]  /*1cff0*/  @P3 IADD3 R49, PT, PT, R49, -0x7f000001, RZ ;  /* 0x80ffffff31313810 */ /* 0x000fe20007ffe0ff */
[----:B------:R-:W-:Y:S01]  /*1d000*/  IMAD.WIDE.U32 R20, R100, R15, RZ ;  /* 0x0000000f64147225 */ /* 0x000fe200078e00ff */
[----:B------:R-:W-:-:S02]  /*1d010*/  IADD3 R25, PT, PT, R25, R42, RZ ;  /* 0x0000002a19197210 */ /* 0x000fc40007ffe0ff */
[----:B------:R-:W-:Y:S02]  /*1d020*/  IADD3 R54, PT, PT, R54, R38, RZ ;  /* 0x0000002636367210 */ /* 0x000fe40007ffe0ff */
[----:B------:R-:W-:Y:S02]  /*1d030*/  IADD3 R22, PT, PT, R22, R40, RZ ;  /* 0x0000002816167210 */ /* 0x000fe40007ffe0ff */
[----:B------:R-:W-:Y:S02]  /*1d040*/  IADD3 R39, PT, PT, R49, R39, RZ ;  /* 0x0000002731277210 */ /* 0x000fe40007ffe0ff */
[----:B------:R-:W-:Y:S02]  /*1d050*/  @P4 IADD3 R24, PT, PT, R24, -0x7f000001, RZ ;  /* 0x80ffffff18184810 */ /* 0x000fe40007ffe0ff */
[----:B------:R-:W-:Y:S02]  /*1d060*/  @P5 IADD3 R23, PT, PT, R23, -0x7f000001, RZ ;  /* 0x80ffffff17175810 */ /* 0x000fe40007ffe0ff */
[----:B------:R-:W-:Y:S01]  /*1d070*/  @P6 IADD3 R50, PT, PT, R50, -0x7f000001, RZ ;  /* 0x80ffffff32326810 */ /* 0x000fe20007ffe0ff */
[----:B------:R-:W-:Y:S01]  /*1d080*/  IMAD R26, R20, 0x7effffff, RZ ;  /* 0x7effffff141a7824 */ /* 0x000fe200078e02ff */
[----:B------:R-:W-:Y:S01]  /*1d090*/  ISETP.GE.U32.AND P0, PT, R25, 0x7f000001, PT ;  /* 0x7f0000011900780c */ /* 0x000fe20003f06070 */
[----:B------:R-:W-:Y:S01]  /*1d0a0*/  ISETP.GE.U32.AND P1, PT, R54, 0x7f000001, PT ;  /* 0x7f0000013600780c */ /* 0x000fe20003f26070 */
[----:B------:R-:W-:Y:S01]  /*1d0b0*/  ISETP.GE.U32.AND P2, PT, R22, 0x7f000001, PT ;  /* 0x7f0000011600780c */ /* 0x000fe20003f46070 */
[----:B------:R-:W-:Y:S01]  /*1d0c0*/  ISETP.GE.U32.AND P3, PT, R39, 0x7f000001, PT ;  /* 0x7f0000012700780c */ /* 0x000fe20003f66070 */
[----:B------:R-:W-:Y:S01]  /*1d0d0*/  IMAD.HI.U32 R26, R26, 0x7f000001, R20 ;  /* 0x7f0000011a1a7827 */ /* 0x000fe200078e0014 */
[----:B------:R-:W-:-:S02]  /*1d0e0*/  IADD3 R38, PT, PT, R41, R23, RZ ;  /* 0x0000001729267210 */ /* 0x000fc40007ffe0ff */
[----:B------:R-:W-:Y:S02]  /*1d0f0*/  IADD3 R50, PT, PT, R24, R50, RZ ;  /* 0x0000003218327210 */ /* 0x000fe40007ffe0ff */
        /* <DEDUP_REMOVED lines=11> */
[----:B----4-:R-:W-:Y:S01]  /*1d1b0*/  IMAD.WIDE.U32 R20, R102, R17, RZ ;  /* 0x0000001166147225 */ /* 0x010fe200078e00ff */
[----:B------:R0:W-:Y:S01]  /*1d1c0*/  STL [R1+0x110], R25 ;  /* 0x0001101901007387 */ /* 0x0001e20000100800 */
[----:B------:R-:W-:Y:S02]  /*1d1d0*/  @P5 IADD3 R26, PT, PT, R26, -0x7f000001, RZ ;  /* 0x80ffffff1a1a5810 */ /* 0x000fe40007ffe0ff */
[----:B------:R-:W-:Y:S01]  /*1d1e0*/  @P4 IADD3 R38, PT, PT, R38, -0x7f000001, RZ ;  /* 0x80ffffff26264810 */ /* 0x000fe20007ffe0ff */
[----:B------:R-:W-:Y:S01]  /*1d1f0*/  STL [R1+0x114], R54 ;  /* 0x0001143601007387 */ /* 0x000fe20000100800 */
[----:B------:R-:W-:-:S03]  /*1d200*/  @P6 IADD3 R50, PT, PT, R50, -0x7f000001, RZ ;  /* 0x80ffffff32326810 */ /* 0x000fc60007ffe0ff */
[----:B------:R-:W-:Y:S01]  /*1d210*/  STL [R1+0x118], R22 ;  /* 0x0001181601007387 */ /* 0x000fe20000100800 */
[----:B------:R-:W-:-:S03]  /*1d220*/  IMAD R42, R20, 0x7effffff, RZ ;  /* 0x7effffff142a7824 */ /* 0x000fc600078e02ff */
[----:B------:R1:W-:Y:S04]  /*1d230*/  STL [R1+0x11c], R39 ;  /* 0x00011c2701007387 */ /* 0x0003e80000100800 */
[----:B0-----:R-:W2:Y:S01]  /*1d240*/  LD.E R25, desc[UR10][R18.64+0x410] ;  /* 0x0004100a12197980 */ /* 0x001ea2000c101900 */
[----:B------:R-:W-:Y:S01]  /*1d250*/  IMAD.HI.U32 R42, R42, 0x7f000001, R20 ;  /* 0x7f0000012a2a7827 */ /* 0x000fe200078e0014 */
[----:B------:R-:W-:Y:S02]  /*1d260*/  IADD3 R27, PT, PT, R38, R50, RZ ;  /* 0x00000032261b7210 */ /* 0x000fe40007ffe0ff */
[----:B------:R-:W3:Y:S01]  /*1d270*/  LD.E R23, desc[UR10][R18.64+0x414] ;  /* 0x0004140a12177980 */ /* 0x000ee2000c101900 */
[----:B-1----:R-:W-:Y:S01]  /*1d280*/  IADD3 R39, PT, PT, R41, R26, RZ ;  /* 0x0000001a29277210 */ /* 0x002fe20007ffe0ff */
[----:B------:R-:W-:-:S02]  /*1d290*/  ISETP.GE.U32.AND P1, PT, R42, 0x7f000001, PT ;  /* 0x7f0000012a00780c */ /* 0x000fc40003f26070 */
[----:B------:R-:W4:Y:S01]  /*1d2a0*/  LD.E R22, desc[UR10][R18.64+0x418] ;  /* 0x0004180a12167980 */ /* 0x000f22000c101900 */
[----:B------:R-:W-:Y:S01]  /*1d2b0*/  ISETP.GE.U32.AND P2, PT, R27, 0x7f000001, PT ;  /* 0x7f0000011b00780c */ /* 0x000fe20003f46070 */
[----:B------:R-:W-:Y:S02]  /*1d2c0*/  ISETP.GE.U32.AND P0, PT, R39, 0x7f000001, PT ;  /* 0x7f0000012700780c */ /* 0x000fe40003f06070 */
[----:B------:R0:W3:Y:S01]  /*1d2d0*/  LD.E R26, desc[UR10][R18.64+0x41c] ;  /* 0x00041c0a121a7980 */ /* 0x0000e2000c101900 */
[----:B------:R-:W-:-:S03]  /*1d2e0*/  IMAD.WIDE.U32 R20, R104, R28, RZ ;  /* 0x0000001c68147225 */ /* 0x000fc600078e00ff */
[----:B------:R-:W3:Y:S03]  /*1d2f0*/  LDL R57, [R1+0x110] ;  /* 0x0001100001397983 */ /* 0x000ee60000100800 */
[----:B------:R-:W-:Y:S01]  /*1d300*/  @P1 IADD3 R42, PT, PT, R42, -0x7f000001, RZ ;  /* 0x80ffffff2a2a1810 */ /* 0x000fe20007ffe0ff */
[----:B------:R-:W4:Y:S02]  /*1d310*/  LDL R53, [R1+0x114] ;  /* 0x0001140001357983 */ /* 0x000f240000100800 */
[----:B------:R-:W-:Y:S01]  /*1d320*/  @P2 IADD3 R27, PT, PT, R27, -0x7f000001, RZ ;  /* 0x80ffffff1b1b2810 */ /* 0x000fe20007ffe0ff */
[----:B0-----:R-:W-:Y:S01]  /*1d330*/  IMAD R18, R20, 0x7effffff, RZ ;  /* 0x7effffff14127824 */ /* 0x001fe200078e02ff */
[----:B------:R-:W-:Y:S02]  /*1d340*/  @P0 IADD3 R39, PT, PT, R39, -0x7f000001, RZ ;  /* 0x80ffffff27270810 */ /* 0x000fe40007ffe0ff */
[----:B------:R-:W-:Y:S01]  /*1d350*/  IADD3 R42, PT, PT, R41, R42, RZ ;  /* 0x0000002a292a7210 */ /* 0x000fe20007ffe0ff */
[----:B------:R-:W4:Y:S01]  /*1d360*/  LDL R52, [R1+0x118] ;  /* 0x0001180001347983 */ /* 0x000f220000100800 */
[----:B------:R-:W-:Y:S01]  /*1d370*/  IMAD.HI.U32 R20, R18, 0x7f000001, R20 ;  /* 0x7f00000112147827 */ /* 0x000fe200078e0014 */
[----:B------:R-:W-:-:S02]  /*1d380*/  IADD3 R27, PT, PT, R39, R27, RZ ;  /* 0x0000001b271b7210 */ /* 0x000fc40007ffe0ff */
[----:B------:R-:W-:Y:S01]  /*1d390*/  ISETP.GE.U32.AND P0, PT, R42, 0x7f000001, PT ;  /* 0x7f0000012a00780c */ /* 0x000fe20003f06070 */
[----:B------:R-:W4:Y:S01]  /*1d3a0*/  LDL R50, [R1+0x11c] ;  /* 0x00011c0001327983 */ /* 0x000f220000100800 */
[----:B------:R-:W-:Y:S01]  /*1d3b0*/  ISETP.GE.U32.AND P1, PT, R20, 0x7f000001, PT ;  /* 0x7f0000011400780c */ /* 0x000fe20003f26070 */
[----:B------:R-:W-:Y:S01]  /*1d3c0*/  ISETP.GE.U32.AND P2, PT, R27, 0x7f000001, PT ;  /* 0x7f0000011b00780c */ /* 0x000fe20003f46070 */
[----:B------:R-:W-:-:S04]  /*1d3d0*/  IMAD.WIDE.U32 R18, R106, R29, RZ ;  /* 0x0000001d6a127225 */ /* 0x000fc800078e00ff */
[----:B------:R-:W-:-:S05]  /*1d3e0*/  IMAD R40, R18, 0x7effffff, RZ ;  /* 0x7effffff12287824 */ /* 0x000fca00078e02ff */
[----:B------:R-:W-:Y:S02]  /*1d3f0*/  @P0 IADD3 R42, PT, PT, R42, -0x7f000001, RZ ;  /* 0x80ffffff2a2a0810 */ /* 0x000fe40007ffe0ff */
[----:B------:R-:W-:Y:S02]  /*1d400*/  @P1 IADD3 R20, PT, PT, R20, -0x7f000001, RZ ;  /* 0x80ffffff14141810 */ /* 0x000fe40007ffe0ff */
[----:B------:R-:W-:Y:S01]  /*1d410*/  @P2 IADD3 R27, PT, PT, R27, -0x7f000001, RZ ;  /* 0x80ffffff1b1b2810 */ /* 0x000fe20007ffe0ff */
[----:B------:R-:W-:Y:S01]  /*1d420*/  IMAD.HI.U32 R40, R40, 0x7f000001, R18 ;  /* 0x7f00000128287827 */ /* 0x000fe200078e0012 */
[----:B------:R-:W-:Y:S02]  /*1d430*/  IADD3 R49, PT, PT, R41, R20, RZ ;  /* 0x0000001429317210 */ /* 0x000fe40007ffe0ff */
[----:B------:R-:W-:Y:S01]  /*1d440*/  IADD3 R27, PT, PT, R42, R27, RZ ;  /* 0x0000001b2a1b7210 */ /* 0x000fe20007ffe0ff */
[----:B------:R-:W-:Y:S01]  /*1d450*/  IMAD.WIDE.U32 R18, R108, R31, RZ ;  /* 0x0000001f6c127225 */ /* 0x000fe200078e00ff */
[----:B------:R-:W-:Y:S01]  /*1d460*/  ISETP.GE.U32.AND P1, PT, R40, 0x7f000001, PT ;  /* 0x7f0000012800780c */ /* 0x000fe20003f26070 */
[----:B------:R-:W-:-:S02]  /*1d470*/  ISETP.GE.U32.AND P0, PT, R49, 0x7f000001, PT ;  /* 0x7f0000013100780c */ /* 0x000fc40003f06070 */
[----:B------:R-:W-:Y:S01]  /*1d480*/  ISETP.GE.U32.AND P2, PT, R27, 0x7f000001, PT ;  /* 0x7f0000011b00780c */ /* 0x000fe20003f46070 */
[----:B------:R-:W-:-:S04]  /*1d490*/  IMAD R20, R18, 0x7effffff, RZ ;  /* 0x7effffff12147824 */ /* 0x000fc800078e02ff */
[----:B------:R-:W-:Y:S02]  /*1d4a0*/  IMAD.HI.U32 R18, R20, 0x7f000001, R18 ;  /* 0x7f00000114127827 */ /* 0x000fe400078e0012 */
[----:B------:R-:W4:Y:S03]  /*1d4b0*/  LDL.64 R20, [R1+0x100] ;  /* 0x0001000001147983 */ /* 0x000f260000100a00 */
[----:B------:R-:W-:Y:S02]  /*1d4c0*/  @P1 IADD3 R40, PT, PT, R40, -0x7f000001, RZ ;  /* 0x80ffffff28281810 */ /* 0x000fe40007ffe0ff */
[----:B------:R-:W-:Y:S02]  /*1d4d0*/  @P0 IADD3 R49, PT, PT, R49, -0x7f000001, RZ ;  /* 0x80ffffff31310810 */ /* 0x000fe40007ffe0ff */
[----:B------:R-:W-:Y:S02]  /*1d4e0*/  @P2 IADD3 R27, PT, PT, R27, -0x7f000001, RZ ;  /* 0x80ffffff1b1b2810 */ /* 0x000fe40007ffe0ff */
[----:B------:R-:W-:-:S02]  /*1d4f0*/  IADD3 R40, PT, PT, R41, R40, RZ ;  /* 0x0000002829287210 */ /* 0x000fc40007ffe0ff */
[----:B------:R-:W-:Y:S01]  /*1d500*/  IADD3 R27, PT, PT, R49, R27, RZ ;  /* 0x0000001b311b7210 */ /* 0x000fe20007ffe0ff */
[----:B------:R-:W-:Y:S02]  /*1d510*/  ISETP.GE.U32.AND P1, PT, R18, 0x7f000001, PT ;  /* 0x7f0000011200780c */ /* 0x000fe40003f26070 */
[----:B------:R-:W-:Y:S02]  /*1d520*/  ISETP.GE.U32.AND P0, PT, R40, 0x7f000001, PT ;  /* 0x7f0000012800780c */ /* 0x000fe40003f06070 */
[----:B------:R-:W-:Y:S01]  /*1d530*/  ISETP.GE.U32.AND P2, PT, R27, 0x7f000001, PT ;  /* 0x7f0000011b00780c */ /* 0x000fe20003f46070 */
[----:B------:R0:W-:Y:S02]  /*1d540*/  STL [R1+0x54c], R111 ;  /* 0x00054c6f01007387 */ /* 0x0001e40000100800 */
[----:B0-----:R-:W-:-:S06]  /*1d550*/  IMAD.WIDE.U32 R110, R110, R32, RZ ;  /* 0x000000206e6e7225 */ /* 0x001fcc00078e00ff */
[----:B------:R-:W-:Y:S02]  /*1d560*/  @P1 IADD3 R18, PT, PT, R18, -0x7f000001, RZ ;  /* 0x80ffffff12121810 */ /* 0x000fe40007ffe0ff */
[----:B------:R-:W-:Y:S02]  /*1d570*/  @P0 IADD3 R40, PT, PT, R40, -0x7f000001, RZ ;  /* 0x80ffffff28280810 */ /* 0x000fe40007ffe0ff */
[----:B------:R-:W-:Y:S01]  /*1d580*/  @P2 IADD3 R27, PT, PT, R27, -0x7f000001, RZ ;  /* 0x80ffffff1b1b2810 */ /* 0x000fe20007ffe0ff */
[----:B------:R-:W-:Y:S01]  /*1d590*/  IMAD R55, R110, 0x7effffff, RZ ;  /* 0x7effffff6e377824 */ /* 0x000fe200078e02ff */
[----:B------:R-:W-:-:S03]  /*1d5a0*/  IADD3 R54, PT, PT, R41, R18, RZ ;  /* 0x0000001229367210 */ /* 0x000fc60007ffe0ff */
[----:B------:R-:W-:Y:S01]  /*1d5b0*/  IMAD.HI.U32 R55, R55, 0x7f000001, R110 ;  /* 0x7f00000137377827 */ /* 0x000fe200078e006e */
[----:B------:R-:W-:Y:S01]  /*1d5c0*/  IADD3 R27, PT, PT, R40, R27, RZ ;  /* 0x0000001b281b7210 */ /* 0x000fe20007ffe0ff */
[----:B------:R-:W-:-:S03]  /*1d5d0*/  ISETP.GE.U32.AND P0, PT, R54, 0x7f000001, PT ;  /* 0x7f0000013600780c */ /* 0x000fc60003f06070 */
[----:B------:R-:W-:Y:S01]  /*1d5e0*/  ISETP.GE.U32.AND P1, PT, R55, 0x7f000001, PT ;  /* 0x7f0000013700780c */ /* 0x000fe20003f26070 */
[----:B------:R-:W-:Y:S01]  /*1d5f0*/  ISETP.GE.U32.AND P2, PT, R27, 0x7f000001, PT ;  /* 0x7f0000011b00780c */ /* 0x000fe20003f46070 */
[----:B------:R-:W-:-:S04]  /*1d600*/  IMAD.WIDE.U32 R112, R112, R33, RZ ;  /* 0x0000002170707225 */ /* 0x000fc800078e00ff */
[----:B------:R-:W-:-:S04]  /*1d610*/  IMAD R56, R112, 0x7effffff, RZ ;  /* 0x7effffff70387824 */ /* 0x000fc800078e02ff */
[----:B------:R-:W-:-:S03]  /*1d620*/  @P0 IADD3 R54, PT, PT, R54, -0x7f000001, RZ ;  /* 0x80ffffff36360810 */ /* 0x000fc60007ffe0ff */
[----:B------:R-:W-:Y:S02]  /*1d630*/  @P1 IADD3 R55, PT, PT, R55, -0x7f000001, RZ ;  /* 0x80ffffff37371810 */ /* 0x000fe40007ffe0ff */
[----:B------:R-:W-:Y:S01]  /*1d640*/  @P2 IADD3 R27, PT, PT, R27, -0x7f000001, RZ ;  /* 0x80ffffff1b1b2810 */ /* 0x000fe20007ffe0ff */
[----:B------:R-:W-:Y:S01]  /*1d650*/  IMAD.HI.U32 R56, R56, 0x7f000001, R112 ;  /* 0x7f00000138387827 */ /* 0x000fe200078e0070 */
[----:B------:R-:W-:Y:S02]  /*1d660*/  IADD3 R55, PT, PT, R41, R55, RZ ;  /* 0x0000003729377210 */ /* 0x000fe40007ffe0ff */
[----:B------:R-:W-:Y:S02]  /*1d670*/  IADD3 R27, PT, PT, R54, R27, RZ ;  /* 0x0000001b361b7210 */ /* 0x000fe40007ffe0ff */
[----:B------:R-:W-:Y:S01]  /*1d680*/  ISETP.GE.U32.AND P1, PT, R56, 0x7f000001, PT ;  /* 0x7f0000013800780c */ /* 0x000fe20003f26070 */
[----:B------:R-:W-:Y:S02]  /*1d690*/  ISETP.GE.U32.AND P0, PT, R55, 0x7f000001, PT ;  /* 0x7f0000013700780c */ /* 0x000fe40003f06070 */
        /* <DEDUP_REMOVED lines=8> */
[----:B------:R-:W-:Y:S02]  /*1d720*/  IADD3 R27, PT, PT, R55, R27, RZ ;  /* 0x0000001b371b7210 */ /* 0x000fe40007ffe0ff */
[----:B------:R-:W-:Y:S01]  /*1d730*/  ISETP.GE.U32.AND P1, PT, R58, 0x7f000001, PT ;  /* 0x7f0000013a00780c */ /* 0x000fe20003f26070 */
[----:B------:R-:W-:-:S02]  /*1d740*/  ISETP.GE.U32.AND P0, PT, R56, 0x7f000001, PT ;  /* 0x7f0000013800780c */ /* 0x000fc40003f06070 */
        /* <DEDUP_REMOVED lines=12> */
[----:B------:R-:W-:Y:S01]  /*1d810*/  ISETP.GE.U32.AND P3, PT, R43, R122, PT ;  /* 0x0000007a2b00720c */ /* 0x000fe20003f66070 */
[----:B------:R-:W-:Y:S01]  /*1d820*/  IMAD.WIDE.U32 R118, R118, R36, RZ ;  /* 0x0000002476767225 */ /* 0x000fe200078e00ff */
[----:B------:R-:W-:-:S03]  /*1d830*/  IADD3 R122, PT, PT, -R122, R43, RZ ;  /* 0x0000002b7a7a7210 */ /* 0x000fc60007ffe1ff */
[----:B------:R-:W-:-:S04]  /*1d840*/  IMAD R59, R118, 0x7effffff, RZ ;  /* 0x7effffff763b7824 */ /* 0x000fc800078e02ff */
[----:B------:R-:W-:Y:S02]  /*1d850*/  @P1 IADD3 R116, PT, PT, R116, -0x7f000001, RZ ;  /* 0x80ffffff74741810 */ /* 0x000fe40007ffe0ff */
[----:B------:R-:W-:Y:S02]  /*1d860*/  @P0 IADD3 R58, PT, PT, R58, -0x7f000001, RZ ;  /* 0x80ffffff3a3a0810 */ /* 0x000fe40007ffe0ff */
[----:B------:R-:W-:Y:S01]  /*1d870*/  @P2 IADD3 R27, PT, PT, R27, -0x7f000001, RZ ;  /* 0x80ffffff1b1b2810 */ /* 0x000fe20007ffe0ff */
[----:B------:R-:W-:Y:S01]  /*1d880*/  IMAD.HI.U32 R59, R59, 0x7f000001, R118 ;  /* 0x7f0000013b3b7827 */ /* 0x000fe200078e0076 */
[----:B------:R-:W-:Y:S02]  /*1d890*/  IADD3 R43, PT, PT, R41, R116, RZ ;  /* 0x00000074292b7210 */ /* 0x000fe40007ffe0ff */
[----:B------:R-:W-:Y:S02]  /*1d8a0*/  @!P3 IADD3 R122, PT, PT, R122, 0x7f000001, RZ ;  /* 0x7f0000017a7ab810 */ /* 0x000fe40007ffe0ff */
[----:B------:R-:W-:Y:S01]  /*1d8b0*/  IADD3 R18, PT, PT, R58, R27, RZ ;  /* 0x0000001b3a127210 */ /* 0x000fe20007ffe0ff */
[----:B------:R-:W-:Y:S01]  /*1d8c0*/  ISETP.GE.U32.AND P1, PT, R59, 0x7f000001, PT ;  /* 0x7f0000013b00780c */ /* 0x000fe20003f26070 */
[----:B------:R-:W-:Y:S01]  /*1d8d0*/  ISETP.GE.U32.AND P0, PT, R43, 0x7f000001, PT ;  /* 0x7f0000012b00780c */ /* 0x000fe20003f06070 */
[----:B------:R-:W-:-:S02]  /*1d8e0*/  IADD3 R27, PT, PT, R122, R51, RZ ;  /* 0x000000337a1b7210 */ /* 0x000fc40007ffe0ff */
[----:B------:R-:W-:-:S03]  /*1d8f0*/  ISETP.GE.U32.AND P3, PT, R18, 0x7f000001, PT ;  /* 0x7f0000011200780c */ /* 0x000fc60003f66070 */
[----:B------:R-:W-:Y:S01]  /*1d900*/  ISETP.GE.U32.AND P2, PT, R27, 0x7f000001, PT ;  /* 0x7f0000011b00780c */ /* 0x000fe20003f46070 */
[----:B------:R-:W-:-:S04]  /*1d910*/  IMAD.WIDE.U32 R120, R120, R37, RZ ;  /* 0x0000002578787225 */ /* 0x000fc800078e00ff */
[----:B------:R-:W-:Y:S01]  /*1d920*/  IMAD R51, R120, 0x7effffff, RZ ;  /* 0x7effffff78337824 */ /* 0x000fe200078e02ff */
[----:B------:R-:W-:Y:S02]  /*1d930*/  @P1 IADD3 R59, PT, PT, R59, -0x7f000001, RZ ;  /* 0x80ffffff3b3b1810 */ /* 0x000fe40007ffe0ff */
[----:B------:R-:W-:Y:S02]  /*1d940*/  @P0 IADD3 R43, PT, PT, R43, -0x7f000001, RZ ;  /* 0x80ffffff2b2b0810 */ /* 0x000fe40007ffe0ff */
[----:B------:R-:W-:Y:S01]  /*1d950*/  @P3 IADD3 R18, PT, PT, R18, -0x7f000001, RZ ;  /* 0x80ffffff12123810 */ /* 0x000fe20007ffe0ff */
[----:B------:R-:W-:Y:S01]  /*1d960*/  IMAD.HI.U32 R51, R51, 0x7f000001, R120 ;  /* 0x7f00000133337827 */ /* 0x000fe200078e0078 */
[----:B------:R-:W-:Y:S02]  /*1d970*/  IADD3 R59, PT, PT, R41, R59, RZ ;  /* 0x0000003b293b7210 */ /* 0x000fe40007ffe0ff */
[----:B------:R-:W-:Y:S02]  /*1d980*/  @P2 IADD3 R27, PT, PT, R27, -0x7f000001, RZ ;  /* 0x80ffffff1b1b2810 */ /* 0x000fe40007ffe0ff */
[----:B------:R-:W-:Y:S01]  /*1d990*/  IADD3 R60, PT, PT, R43, R18, RZ ;  /* 0x000000122b3c7210 */ /* 0x000fe20007ffe0ff */
[----:B------:R-:W-:Y:S01]  /*1d9a0*/  ISETP.GE.U32.AND P1, PT, R51, 0x7f000001, PT ;  /* 0x7f0000013300780c */ /* 0x000fe20003f26070 */
[----:B------:R-:W-:Y:S01]  /*1d9b0*/  ISETP.GE.U32.AND P0, PT, R59, 0x7f000001, PT ;  /* 0x7f0000013b00780c */ /* 0x000fe20003f06070 */
[----:B------:R-:W-:-:S02]  /*1d9c0*/  IMAD.WIDE.U32 R18, R27, R27, RZ ;  /* 0x0000001b1b127225 */ /* 0x000fc400078e00ff */
[----:B------:R-:W-:Y:S02]  /*1d9d0*/  ISETP.GE.U32.AND P2, PT, R60, 0x7f000001, PT ;  /* 0x7f0000013c00780c */ /* 0x000fe40003f46070 */
[----:B------:R-:W-:-:S04]  /*1d9e0*/  IMAD R61, R18, 0x7effffff, RZ ;  /* 0x7effffff123d7824 */ /* 0x000fc800078e02ff */
[----:B------:R-:W-:Y:S02]  /*1d9f0*/  IMAD.HI.U32 R18, R61, 0x7f000001, R18 ;  /* 0x7f0000013d127827 */ /* 0x000fe400078e0012 */
[----:B------:R-:W4:Y:S01]  /*1da00*/  LDG.E R61, desc[UR10][R44.64+0x140] ;  /* 0x0001400a2c3d7981 */ /* 0x000f22000c1e1900 */
[----:B------:R-:W-:Y:S02]  /*1da10*/  @P1 IADD3 R51, PT, PT, R51, -0x7f000001, RZ ;  /* 0x80ffffff33331810 */ /* 0x000fe40007ffe0ff */
[----:B------:R-:W-:Y:S01]  /*1da20*/  @P0 IADD3 R59, PT, PT, R59, -0x7f000001, RZ ;  /* 0x80ffffff3b3b0810 */ /* 0x000fe20007ffe0ff */
[----:B------:R-:W-:Y:S01]  /*1da30*/  ISETP.GE.U32.AND P1, PT, R18, 0x7f000001, PT ;  /* 0x7f0000011200780c */ /* 0x000fe20003f26070 */
[----:B------:R-:W-:Y:S02]  /*1da40*/  @P2 IADD3 R60, PT, PT, R60, -0x7f000001, RZ ;  /* 0x80ffffff3c3c2810 */ /* 0x000fe40007ffe0ff */
[----:B------:R-:W-:Y:S02]  /*1da50*/  IADD3 R51, PT, PT, R41, R51, RZ ;  /* 0x0000003329337210 */ /* 0x000fe40007ffe0ff */
[----:B------:R-:W-:-:S03]  /*1da60*/  IADD3 R60, PT, PT, R59, R60, RZ ;  /* 0x0000003c3b3c7210 */ /* 0x000fc60007ffe0ff */
[----:B------:R-:W-:Y:S02]  /*1da70*/  ISETP.GE.U32.AND P0, PT, R51, 0x7f000001, PT ;  /* 0x7f0000013300780c */ /* 0x000fe40003f06070 */
[----:B------:R-:W-:-:S03]  /*1da80*/  ISETP.GE.U32.AND P2, PT, R60, 0x7f000001, PT ;  /* 0x7f0000013c00780c */ /* 0x000fc60003f46070 */
[----:B------:R-:W-:-:S05]  /*1da90*/  @P1 IADD3 R18, PT, PT, R18, -0x7f000001, RZ ;  /* 0x80ffffff12121810 */ /* 0x000fca0007ffe0ff */
[----:B------:R-:W-:-:S03]  /*1daa0*/  IMAD.WIDE.U32 R18, R18, R27, RZ ;  /* 0x0000001b12127225 */ /* 0x000fc600078e00ff */
[----:B------:R-:W-:Y:S01]  /*1dab0*/  @P0 IADD3 R51, PT, PT, R51, -0x7f000001, RZ ;  /* 0x80ffffff33330810 */ /* 0x000fe20007ffe0ff */
        /* <DEDUP_REMOVED lines=8> */
[----:B------:R-:W-:Y:S01]  /*1db40*/  ISETP.GE.U32.AND P1, PT, R27, R124, PT ;  /* 0x0000007c1b00720c */ /* 0x000fe20003f26070 */
[C---:B------:R-:W-:Y:S02]  /*1db50*/  IADD3 R41, PT, PT, R124.reuse, R60, RZ ;  /* 0x0000003c7c297210 */ /* 0x040fe40007ffe0ff */
[----:B------:R-:W-:-:S03]  /*1db60*/  IADD3 R27, PT, PT, -R124, R27, RZ ;  /* 0x0000001b7c1b7210 */ /* 0x000fc60007ffe1ff */
[----:B------:R-:W-:-:S07]  /*1db70*/  ISETP.GE.U32.AND P0, PT, R41, 0x7f000001, PT ;  /* 0x7f0000012900780c */ /* 0x000fce0003f06070 */
[----:B------:R-:W-:Y:S02]  /*1db80*/  @!P1 IADD3 R27, PT, PT, R27, 0x7f000001, RZ ;  /* 0x7f0000011b1b9810 */ /* 0x000fe40007ffe0ff */
[----:B------:R-:W-:-:S03]  /*1db90*/  IADD3 R48, PT, PT, R48, R48, RZ ;  /* 0x0000003030307210 */ /* 0x000fc60007ffe0ff */
[----:B--2---:R-:W-:Y:S01]  /*1dba0*/  IMAD.WIDE.U32 R18, R25, R27, RZ ;  /* 0x0000001b19127225 */ /* 0x004fe200078e00ff */
[----:B------:R-:W-:-:S03]  /*1dbb0*/  @P0 IADD3 R41, PT, PT, R41, -0x7f000001, RZ ;  /* 0x80ffffff29290810 */ /* 0x000fc60007ffe0ff */
[----:B------:R-:W-:Y:S01]  /*1dbc0*/  IMAD R62, R18, 0x7effffff, RZ ;  /* 0x7effffff123e7824 */ /* 0x000fe200078e02ff */
[----:B------:R-:W-:-:S03]  /*1dbd0*/  IADD3 R92, PT, PT, R92, R41, RZ ;  /* 0x000000295c5c7210 */ /* 0x000fc60007ffe0ff */
[----:B------:R-:W-:Y:S01]  /*1dbe0*/  IMAD.HI.U32 R62, R62, 0x7f000001, R18 ;  /* 0x7f0000013e3e7827 */ /* 0x000fe200078e0012 */
[----:B------:R-:W-:-:S03]  /*1dbf0*/  ISETP.GE.U32.AND P2, PT, R48, 0x7f000001, PT ;  /* 0x7f0000013000780c */ /* 0x000fc60003f46070 */
[----:B---3--:R-:W-:Y:S01]  /*1dc00*/  IMAD.WIDE.U32 R18, R23, R27, RZ ;  /* 0x0000001b17127225 */ /* 0x008fe200078e00ff */
[----:B------:R-:W-:-:S03]  /*1dc10*/  ISETP.GE.U32.AND P1, PT, R92, 0x7f000001, PT ;  /* 0x7f0000015c00780c */ /* 0x000fc60003f26070 */
[----:B----4-:R-:W-:-:S04]  /*1dc20*/  IMAD.WIDE.U32 R22, R22, R27, RZ ;  /* 0x0000001b16167225 */ /* 0x010fc800078e00ff */
[----:B------:R-:W-:-:S04]  /*1dc30*/  IMAD.WIDE.U32 R26, R26, R27, RZ ;  /* 0x0000001b1a1a7225 */ /* 0x000fc800078e00ff */
[----:B------:R-:W-:Y:S02]  /*1dc40*/  IMAD R63, R18, 0x7effffff, RZ ;  /* 0x7effffff123f7824 */ /* 0x000fe400078e02ff */
[----:B------:R-:W-:Y:S02]  /*1dc50*/  IMAD R64, R22, 0x7effffff, RZ ;  /* 0x7effffff16407824 */ /* 0x000fe400078e02ff */
[----:B------:R-:W-:Y:S01]  /*1dc60*/  IMAD R65, R26, 0x7effffff, RZ ;  /* 0x7effffff1a417824 */ /* 0x000fe200078e02ff */
[----:B------:R-:W-:Y:S01]  /*1dc70*/  ISETP.GE.U32.AND P0, PT, R62, 0x7f000001, PT ;  /* 0x7f0000013e00780c */ /* 0x000fe20003f06070 */
[----:B------:R-:W-:-:S04]  /*1dc80*/  IMAD.HI.U32 R63, R63, 0x7f000001, R18 ;  /* 0x7f0000013f3f7827 */ /* 0x000fc800078e0012 */
[----:B------:R-:W-:-:S04]  /*1dc90*/  IMAD.HI.U32 R22, R64, 0x7f000001, R22 ;  /* 0x7f00000140167827 */ /* 0x000fc800078e0016 */
[----:B------:R-:W-:Y:S01]  /*1dca0*/  IMAD.HI.U32 R27, R65, 0x7f000001, R26 ;  /* 0x7f000001411b7827 */ /* 0x000fe200078e001a */
[----:B------:R-:W-:Y:S02]  /*1dcb0*/  @P2 IADD3 R48, PT, PT, R48, -0x7f000001, RZ ;  /* 0x80ffffff30302810 */ /* 0x000fe40007ffe0ff */
[----:B------:R-:W-:Y:S01]  /*1dcc0*/  @P1 IADD3 R92, PT, PT, R92, -0x7f000001, RZ ;  /* 0x80ffffff5c5c1810 */ /* 0x000fe20007ffe0ff */
[----:B------:R-:W-:Y:S01]  /*1dcd0*/  ISETP.GE.U32.AND P1, PT, R63, 0x7f000001, PT ;  /* 0x7f0000013f00780c */ /* 0x000fe20003f26070 */
[----:B------:R-:W-:Y:S01]  /*1dce0*/  ISETP.GE.U32.AND P2, PT, R22, 0x7f000001, PT ;  /* 0x7f0000011600780c */ /* 0x000fe20003f46070 */
[----:B------:R-:W-:Y:S01]  /*1dcf0*/  ISETP.GE.U32.AND P3, PT, R27, 0x7f000001, PT ;  /* 0x7f0000011b00780c */ /* 0x000fe20003f66070 */
[----:B------:R-:W-:Y:S01]  /*1dd00*/  IADD3 R26, PT, PT, R41, R48, RZ ;  /* 0x00000030291a7210 */ /* 0x000fe20007ffe0ff */
[----:B------:R-:W-:Y:S01]  /*1dd10*/  IMAD.WIDE.U32 R24, R24, R30, RZ ;  /* 0x0000001e18187225 */ /* 0x000fe200078e00ff */
[----:B------:R-:W-:-:S03]  /*1dd20*/  @P0 IADD3 R62, PT, PT, R62, -0x7f000001, RZ ;  /* 0x80ffffff3e3e0810 */ /* 0x000fc60007ffe0ff */
[----:B------:R-:W-:Y:S01]  /*1dd30*/  ISETP.GE.U32.AND P0, PT, R26, 0x7f000001, PT ;  /* 0x7f0000011a00780c */ /* 0x000fe20003f06070 */
[----:B------:R-:W-:Y:S01]  /*1dd40*/  IMAD R66, R24, 0x7effffff, RZ ;  /* 0x7effffff18427824 */ /* 0x000fe200078e02ff */
[----:B------:R-:W-:-:S03]  /*1dd50*/  IADD3 R23, PT, PT, R92, UR6, RZ ;  /* 0x000000065c177c10 */ /* 0x000fc6000fffe0ff */
[----:B------:R-:W-:Y:S02]  /*1dd60*/  @P1 IADD3 R63, PT, PT, R63, -0x7f000001, RZ ;  /* 0x80ffffff3f3f1810 */ /* 0x000fe40007ffe0ff */
[----:B------:R-:W-:Y:S02]  /*1dd70*/  @P2 IADD3 R22, PT, PT, R22, -0x7f000001, RZ ;  /* 0x80ffffff16162810 */ /* 0x000fe40007ffe0ff */
[----:B------:R-:W-:Y:S01]  /*1dd80*/  @P3 IADD3 R27, PT, PT, R27, -0x7f000001, RZ ;  /* 0x80ffffff1b1b3810 */ /* 0x000fe20007ffe0ff */
[----:B------:R-:W-:Y:S01]  /*1dd90*/  IMAD.HI.U32 R24, R66, 0x7f000001, R24 ;  /* 0x7f00000142187827 */ /* 0x000fe200078e0018 */
[----:B------:R-:W-:Y:S02]  /*1dda0*/  IADD3 R57, PT, PT, R62, R57, RZ ;  /* 0x000000393e397210 */ /* 0x000fe40007ffe0ff */
[----:B------:R-:W-:Y:S02]  /*1ddb0*/  IADD3 R53, PT, PT, R63, R53, RZ ;  /* 0x000000353f357210 */ /* 0x000fe40007ffe0ff */
[----:B------:R-:W-:-:S02]  /*1ddc0*/  IADD3 R22, PT, PT, R22, R52, RZ ;  /* 0x0000003416167210 */ /* 0x000fc40007ffe0ff */
[----:B------:R-:W-:Y:S01]  /*1ddd0*/  IADD3 R27, PT, PT, R27, R50, RZ ;  /* 0x000000321b1b7210 */ /* 0x000fe20007ffe0ff */
[----:B------:R-:W-:Y:S01]  /*1dde0*/  ISETP.GE.U32.AND P4, PT, R24, 0x7f000001, PT ;  /* 0x7f0000011800780c */ /* 0x000fe20003f86070 */
[----:B------:R-:W-:Y:S01]  /*1ddf0*/  ISETP.GE.U32.AND P5, PT, R23, 0x7f000001, PT ;  /* 0x7f0000011700780c */ /* 0x000fe20003fa6070 */
[----:B------:R-:W-:Y:S01]  /*1de00*/  @P0 IADD3 R26, PT, PT, R26, -0x7f000001, RZ ;  /* 0x80ffffff1a1a0810 */ /* 0x000fe20007ffe0ff */
[----:B------:R-:W-:Y:S01]  /*1de10*/  ISETP.GE.U32.AND P0, PT, R57, 0x7f000001, PT ;  /* 0x7f0000013900780c */ /* 0x000fe20003f06070 */
[----:B------:R-:W-:Y:S01]  /*1de20*/  ISETP.GE.U32.AND P1, PT, R53, 0x7f000001, PT ;  /* 0x7f0000013500780c */ /* 0x000fe20003f26070 */
[----:B------:R-:W-:Y:S01]  /*1de30*/  ISETP.GE.U32.AND P2, PT, R22, 0x7f000001, PT ;  /* 0x7f0000011600780c */ /* 0x000fe20003f46070 */
[----:B------:R-:W-:Y:S01]  /*1de40*/  ISETP.GE.U32.AND P3, PT, R27, 0x7f000001, PT ;  /* 0x7f0000011b00780c */ /* 0x000fe20003f66070 */
[----:B------:R-:W-:Y:S01]  /*1de50*/  IMAD.WIDE.U32 R18, R38, R13, RZ ;  /* 0x0000000d26127225 */ /* 0x000fe200078e00ff */
[----:B------:R0:W-:Y:S03]  /*1de60*/  STL [R1+0x110], R57 ;  /* 0x0001103901007387 */ /* 0x0001e60000100800 */
[----:B------:R-:W-:Y:S01]  /*1de70*/  IMAD R62, R18, 0x7effffff, RZ ;  /* 0x7effffff123e7824 */ /* 0x000fe200078e02ff */
[----:B------:R1:W-:Y:S01]  /*1de80*/  STL [R1+0x114], R53 ;  /* 0x0001143501007387 */ /* 0x0003e20000100800 */
[----:B------:R-:W-:-:S02]  /*1de90*/  @P4 IADD3 R24, PT, PT, R24, -0x7f000001, RZ ;  /* 0x80ffffff18184810 */ /* 0x000fc40007ffe0ff */
[----:B------:R-:W-:Y:S01]  /*1dea0*/  @P5 IADD3 R23, PT, PT, R23, -0x7f000001, RZ ;  /* 0x80ffffff17175810 */ /* 0x000fe20007ffe0ff */
[----:B------:R2:W-:Y:S01]  /*1deb0*/  STL [R1+0x118], R22 ;  /* 0x0001181601007387 */ /* 0x0005e20000100800 */
[----:B0-----:R-:W-:-:S03]  /*1dec0*/  @P0 IADD3 R57, PT, PT, R57, -0x7f000001, RZ ;  /* 0x80ffffff39390810 */ /* 0x001fc60007ffe0ff */
[----:B------:R0:W-:Y:S01]  /*1ded0*/  STL [R1+0x11c], R27 ;  /* 0x00011c1b01007387 */ /* 0x0001e20000100800 */
[----:B-1----:R-:W-:Y:S01]  /*1dee0*/  @P1 IADD3 R53, PT, PT, R53, -0x7f000001, RZ ;  /* 0x80ffffff35351810 */ /* 0x002fe20007ffe0ff */
[----:B------:R-:W-:Y:S01]  /*1def0*/  IMAD.HI.U32 R62, R62, 0x7f000001, R18 ;  /* 0x7f0000013e3e7827 */ /* 0x000fe200078e0012 */
[----:B--2---:R-:W-:Y:S02]  /*1df00*/  @P2 IADD3 R22, PT, PT, R22, -0x7f000001, RZ ;  /* 0x80ffffff16162810 */ /* 0x004fe40007ffe0ff */
[----:B------:R-:W-:Y:S02]  /*1df10*/  IADD3 R24, PT, PT, R41, R24, RZ ;  /* 0x0000001829187210 */ /* 0x000fe40007ffe0ff */
[----:B0-----:R-:W-:Y:S02]  /*1df20*/  @P3 IADD3 R27, PT, PT, R27, -0x7f000001, RZ ;  /* 0x80ffffff1b1b3810 */ /* 0x001fe40007ffe0ff */
[----:B------:R-:W-:Y:S01]  /*1df30*/  IADD3 R23, PT, PT, R26, R23, RZ ;  /* 0x000000171a177210 */ /* 0x000fe20007ffe0ff */
[----:B------:R0:W-:Y:S01]  /*1df40*/  STL [R1+0x110], R57 ;  /* 0x0001103901007387 */ /* 0x0001e20000100800 */
[----:B------:R-:W-:-:S03]  /*1df50*/  ISETP.GE.U32.AND P5, PT, R62, 0x7f000001, PT ;  /* 0x7f0000013e00780c */ /* 0x000fc60003fa6070 */
[----:B------:R1:W-:Y:S01]  /*1df60*/  STL [R1+0x114], R53 ;  /* 0x0001143501007387 */ /* 0x0003e20000100800 */
[----:B------:R-:W-:-:S03]  /*1df70*/  ISETP.GE.U32.AND P4, PT, R24, 0x7f000001, PT ;  /* 0x7f0000011800780c */ /* 0x000fc60003f86070 */
[----:B------:R2:W-:Y:S01]  /*1df80*/  STL [R1+0x118], R22 ;  /* 0x0001181601007387 */ /* 0x0005e20000100800 */
[----:B------:R-:W-:-:S03]  /*1df90*/  ISETP.GE.U32.AND P0, PT, R23, 0x7f000001, PT ;  /* 0x7f0000011700780c */ /* 0x000fc60003f06070 */
[----:B------:R3:W-:Y:S04]  /*1dfa0*/  STL [R1+0x11c], R27 ;  /* 0x00011c1b01007387 */ /* 0x0007e80000100800 */
[----:B0-----:R-:W4:Y:S04]  /*1dfb0*/  LD.E R57, desc[UR10][R20.64+0x420] ;  /* 0x0004200a14397980 */ /* 0x001f28000c101900 */
[----:B------:R-:W4:Y:S01]  /*1dfc0*/  LD.E R52, desc[UR10][R20.64+0x424] ;  /* 0x0004240a14347980 */ /* 0x000f22000c101900 */
[----:B------:R-:W-:-:S03]  /*1dfd0*/  IMAD.WIDE.U32 R18, R39, R15, RZ ;  /* 0x0000000f27127225 */ /* 0x000fc600078e00ff */
[----:B------:R-:W4:Y:S04]  /*1dfe0*/  LD.E R38, desc[UR10][R20.64+0x428] ;  /* 0x0004280a14267980 */ /* 0x000f28000c101900 */
[----:B-1----:R-:W4:Y:S01]  /*1dff0*/  LD.E R53, desc[UR10][R20.64+0x42c] ;  /* 0x00042c0a14357980 */ /* 0x002f22000c101900 */
[----:B------:R-:W-:Y:S02]  /*1e000*/  @P5 IADD3 R62, PT, PT, R62, -0x7f000001, RZ ;  /* 0x80ffffff3e3e5810 */ /* 0x000fe40007ffe0ff */
[----:B------:R-:W-:Y:S02]  /*1e010*/  @P4 IADD3 R24, PT, PT, R24, -0x7f000001, RZ ;  /* 0x80ffffff18184810 */ /* 0x000fe40007ffe0ff */
[----:B------:R-:W-:Y:S01]  /*1e020*/  @P0 IADD3 R23, PT, PT, R23, -0x7f000001, RZ ;  /* 0x80ffffff17170810 */ /* 0x000fe20007ffe0ff */
[----:B------:R-:W-:Y:S01]  /*1e030*/  IMAD R25, R18, 0x7effffff, RZ ;  /* 0x7effffff12197824 */ /* 0x000fe200078e02ff */
[----:B------:R-:W4:Y:S01]  /*1e040*/  LDL R63, [R1+0x110] ;  /* 0x00011000013f7983 */ /* 0x000f220000100800 */
[----:B------:R-:W-:-:S02]  /*1e050*/  IADD3 R62, PT, PT, R41, R62, RZ ;  /* 0x0000003e293e7210 */ /* 0x000fc40007ffe0ff */
[----:B------:R-:W-:Y:S01]  /*1e060*/  IMAD.HI.U32 R25, R25, 0x7f000001, R18 ;  /* 0x7f00000119197827 */ /* 0x000fe200078e0012 */
[----:B--2---:R-:W-:Y:S01]  /*1e070*/  IADD3 R22, PT, PT, R24, R23, RZ ;  /* 0x0000001718167210 */ /* 0x004fe20007ffe0ff */
[----:B------:R-:W2:Y:S01]  /*1e080*/  LDL R50, [R1+0x114] ;  /* 0x0001140001327983 */ /* 0x000ea20000100800 */
[----:B------:R-:W-:Y:S02]  /*1e090*/  ISETP.GE.U32.AND P0, PT, R62, 0x7f000001, PT ;  /* 0x7f0000013e00780c */ /* 0x000fe40003f06070 */
[C---:B------:R-:W-:Y:S01]  /*1e0a0*/  ISETP.GE.U32.AND P1, PT, R25.reuse, 0x7f000001, PT ;  /* 0x7f0000011900780c */ /* 0x040fe20003f26070 */
[----:B------:R-:W-:Y:S01]  /*1e0b0*/  ISETP.GE.U32.AND P2, PT, R22, 0x7f000001, PT ;  /* 0x7f0000011600780c */ /* 0x000fe20003f46070 */
[----:B------:R-:W-:Y:S01]  /*1e0c0*/  IMAD.WIDE.U32 R18, R42, R17, RZ ;  /* 0x000000112a127225 */ /* 0x000fe200078e00ff */
[----:B------:R-:W2:Y:S03]  /*1e0d0*/  LDL R48, [R1+0x118] ;  /* 0x0001180001307983 */ /* 0x000ea60000100800 */
[----:B------:R-:W-:Y:S01]  /*1e0e0*/  IMAD R39, R18, 0x7effffff, RZ ;  /* 0x7effffff12277824 */ /* 0x000fe200078e02ff */
[----:B------:R-:W2:Y:S04]  /*1e0f0*/  LDL R42, [R1+0x11c] ;  /* 0x00011c00012a7983 */ /* 0x000ea80000100800 */
[----:B------:R-:W-:Y:S01]  /*1e100*/  @P0 IADD3 R62, PT, PT, R62, -0x7f000001, RZ ;  /* 0x80ffffff3e3e0810 */ /* 0x000fe20007ffe0ff */
[----:B------:R-:W2:Y:S01]  /*1e110*/  LDL.64 R20, [R1+0x100] ;  /* 0x0001000001147983 */ /* 0x000ea20000100a00 */
[----:B------:R-:W-:-:S02]  /*1e120*/  @P1 IADD3 R25, PT, PT, R25, -0x7f000001, RZ ;  /* 0x80ffffff19191810 */ /* 0x000fc40007ffe0ff */
        /* <DEDUP_REMOVED lines=8> */
[----:B---3--:R-:W-:-:S05]  /*1e1b0*/  IMAD R27, R18, 0x7effffff, RZ ;  /* 0x7effffff121b7824 */ /* 0x008fca00078e02ff */
        /* <DEDUP_REMOVED lines=53> */
[----:B------:R-:W-:Y:S01]  /*1e510*/  IMAD.WIDE.U32 R18, R58, R34, RZ ;  /* 0x000000223a127225 */ /* 0x000fe200078e00ff */
[----:B------:R-:W-:-:S03]  /*1e520*/  ISETP.GE.U32.AND P3, PT, R60, R124, PT ;  /* 0x0000007c3c00720c */ /* 0x000fc60003f66070 */
        /* <DEDUP_REMOVED lines=8> */
[----:B------:R-:W-:Y:S01]  /*1e5b0*/  ISETP.GE.U32.AND P0, PT, R55, 0x7f000001, PT ;  /* 0x7f0000013700780c */ /* 0x000fe20003f06070 */
[----:B------:R-:W-:Y:S01]  /*1e5c0*/  IADD3 R60, PT, PT, -R124, R60, RZ ;  /* 0x0000003c7c3c7210 */ /* 0x000fe20007ffe1ff */
[----:B------:R-:W-:-:S03]  /*1e5d0*/  ISETP.GE.U32.AND P2, PT, R22, 0x7f000001, PT ;  /* 0x7f0000011600780c */ /* 0x000fc60003f46070 */
[----:B------:R-:W-:Y:S01]  /*1e5e0*/  @!P3 IADD3 R60, PT, PT, R60, 0x7f000001, RZ ;  /* 0x7f0000013c3cb810 */ /* 0x000fe20007ffe0ff */
[----:B------:R-:W-:-:S03]  /*1e5f0*/  IMAD.WIDE.U32 R18, R43, R35, RZ ;  /* 0x000000232b127225 */ /* 0x000fc600078e00ff */
[----:B------:R-:W-:-:S03]  /*1e600*/  IADD3 R61, PT, PT, R60, R61, RZ ;  /* 0x0000003d3c3d7210 */ /* 0x000fc60007ffe0ff */
[----:B------:R-:W-:Y:S02]  /*1e610*/  @P1 IADD3 R23, PT, PT, R23, -0x7f000001, RZ ;  /* 0x80ffffff17171810 */ /* 0x000fe40007ffe0ff */
[----:B------:R-:W-:Y:S01]  /*1e620*/  @P0 IADD3 R55, PT, PT, R55, -0x7f000001, RZ ;  /* 0x80ffffff37370810 */ /* 0x000fe20007ffe0ff */
[----:B------:R-:W-:Y:S01]  /*1e630*/  IMAD R56, R18, 0x7effffff, RZ ;  /* 0x7effffff12387824 */ /* 0x000fe200078e02ff */
[----:B------:R-:W-:Y:S01]  /*1e640*/  @P2 IADD3 R22, PT, PT, R22, -0x7f000001, RZ ;  /* 0x80ffffff16162810 */ /* 0x000fe20007ffe0ff */
[----:B------:R-:W-:Y:S02]  /*1e650*/  ISETP.GE.U32.AND P2, PT, R61, 0x7f000001, PT ;  /* 0x7f0000013d00780c */ /* 0x000fe40003f46070 */
[----:B------:R-:W-:Y:S01]  /*1e660*/  IMAD.HI.U32 R56, R56, 0x7f000001, R18 ;  /* 0x7f00000138387827 */ /* 0x000fe200078e0012 */
[----:B------:R-:W-:Y:S02]  /*1e670*/  IADD3 R43, PT, PT, R41, R23, RZ ;  /* 0x00000017292b7210 */ /* 0x000fe40007ffe0ff */
[----:B------:R-:W-:-:S02]  /*1e680*/  IADD3 R58, PT, PT, R55, R22, RZ ;  /* 0x00000016373a7210 */ /* 0x000fc40007ffe0ff */
[----:B------:R-:W-:Y:S01]  /*1e690*/  ISETP.GE.U32.AND P1, PT, R56, 0x7f000001, PT ;  /* 0x7f0000013800780c */ /* 0x000fe20003f26070 */
[----:B------:R-:W-:Y:S02]  /*1e6a0*/  ISETP.GE.U32.AND P0, PT, R43, 0x7f000001, PT ;  /* 0x7f0000012b00780c */ /* 0x000fe40003f06070 */
[----:B------:R-:W-:Y:S01]  /*1e6b0*/  ISETP.GE.U32.AND P3, PT, R58, 0x7f000001, PT ;  /* 0x7f0000013a00780c */ /* 0x000fe20003f66070 */
[----:B------:R-:W-:Y:S02]  /*1e6c0*/  IMAD.WIDE.U32 R18, R59, R36, RZ ;  /* 0x000000243b127225 */ /* 0x000fe400078e00ff */
[----:B------:R-:W-:Y:S02]  /*1e6d0*/  @P2 IADD3 R61, PT, PT, R61, -0x7f000001, RZ ;  /* 0x80ffffff3d3d2810 */ /* 0x000fe40007ffe0ff */
[----:B------:R-:W-:-:S03]  /*1e6e0*/  IMAD R59, R18, 0x7effffff, RZ ;  /* 0x7effffff123b7824 */ /* 0x000fc600078e02ff */
[----:B------:R-:W-:Y:S02]  /*1e6f0*/  IMAD.WIDE.U32 R22, R61, R61, RZ ;  /* 0x0000003d3d167225 */ /* 0x000fe400078e00ff */
[----:B------:R-:W-:Y:S02]  /*1e700*/  @P1 IADD3 R56, PT, PT, R56, -0x7f000001, RZ ;  /* 0x80ffffff38381810 */ /* 0x000fe40007ffe0ff */
[----:B------:R-:W-:Y:S02]  /*1e710*/  @P0 IADD3 R43, PT, PT, R43, -0x7f000001, RZ ;  /* 0x80ffffff2b2b0810 */ /* 0x000fe40007ffe0ff */
[----:B------:R-:W-:Y:S01]  /*1e720*/  @P3 IADD3 R58, PT, PT, R58, -0x7f000001, RZ ;  /* 0x80ffffff3a3a3810 */ /* 0x000fe20007ffe0ff */
[----:B------:R-:W-:Y:S01]  /*1e730*/  IMAD.HI.U32 R59, R59, 0x7f000001, R18 ;  /* 0x7f0000013b3b7827 */ /* 0x000fe200078e0012 */
[----:B------:R-:W-:-:S03]  /*1e740*/  IADD3 R56, PT, PT, R41, R56, RZ ;  /* 0x0000003829387210 */ /* 0x000fc60007ffe0ff */
[----:B------:R-:W-:Y:S01]  /*1e750*/  IMAD R18, R22, 0x7effffff, RZ ;  /* 0x7effffff16127824 */ /* 0x000fe200078e02ff */
[----:B------:R-:W-:-:S03]  /*1e760*/  IADD3 R58, PT, PT, R43, R58, RZ ;  /* 0x0000003a2b3a7210 */ /* 0x000fc60007ffe0ff */
[----:B------:R-:W-:Y:S01]  /*1e770*/  IMAD.HI.U32 R23, R18, 0x7f000001, R22 ;  /* 0x7f00000112177827 */ /* 0x000fe200078e0016 */
[----:B------:R-:W-:Y:S01]  /*1e780*/  ISETP.GE.U32.AND P1, PT, R59, 0x7f000001, PT ;  /* 0x7f0000013b00780c */ /* 0x000fe20003f26070 */
[----:B------:R-:W-:Y:S01]  /*1e790*/  ISETP.GE.U32.AND P0, PT, R56, 0x7f000001, PT ;  /* 0x7f0000013800780c */ /* 0x000fe20003f06070 */
[----:B------:R-:W-:Y:S02]  /*1e7a0*/  ISETP.GE.U32.AND P3, PT, R58, 0x7f000001, PT ;  /* 0x7f0000013a00780c */ /* 0x000fe40003f66070 */
[----:B------:R-:W-:Y:S01]  /*1e7b0*/  ISETP.GE.U32.AND P2, PT, R23, 0x7f000001, PT ;  /* 0x7f0000011700780c */ /* 0x000fe20003f46070 */
[----:B------:R-:W-:-:S04]  /*1e7c0*/  IMAD.WIDE.U32 R18, R51, R37, RZ ;  /* 0x0000002533127225 */ /* 0x000fc800078e00ff */
[----:B------:R-:W-:-:S04]  /*1e7d0*/  IMAD R22, R18, 0x7effffff, RZ ;  /* 0x7effffff12167824 */ /* 0x000fc800078e02ff */
[----:B------:R-:W-:Y:S02]  /*1e7e0*/  @P1 IADD3 R59, PT, PT, R59, -0x7f000001, RZ ;  /* 0x80ffffff3b3b1810 */ /* 0x000fe40007ffe0ff */
[----:B------:R-:W-:Y:S02]  /*1e7f0*/  @P0 IADD3 R56, PT, PT, R56, -0x7f000001, RZ ;  /* 0x80ffffff38380810 */ /* 0x000fe40007ffe0ff */
[----:B------:R-:W-:Y:S01]  /*1e800*/  @P3 IADD3 R58, PT, PT, R58, -0x7f000001, RZ ;  /* 0x80ffffff3a3a3810 */ /* 0x000fe20007ffe0ff */
[----:B------:R-:W-:Y:S01]  /*1e810*/  IMAD.HI.U32 R22, R22, 0x7f000001, R18 ;  /* 0x7f00000116167827 */ /* 0x000fe200078e0012 */
[----:B------:R-:W-:Y:S02]  /*1e820*/  @P2 IADD3 R23, PT, PT, R23, -0x7f000001, RZ ;  /* 0x80ffffff17172810 */ /* 0x000fe40007ffe0ff */
[----:B------:R-:W-:Y:S02]  /*1e830*/  IADD3 R51, PT, PT, R41, R59, RZ ;  /* 0x0000003b29337210 */ /* 0x000fe40007ffe0ff */
[----:B------:R-:W-:Y:S01]  /*1e840*/  IADD3 R59, PT, PT, R56, R58, RZ ;  /* 0x0000003a383b7210 */ /* 0x000fe20007ffe0ff */
[----:B------:R-:W-:Y:S01]  /*1e850*/  ISETP.GE.U32.AND P1, PT, R22, 0x7f000001, PT ;  /* 0x7f0000011600780c */ /* 0x000fe20003f26070 */
[----:B------:R-:W-:Y:S01]  /*1e860*/  IMAD.WIDE.U32 R18, R23, R61, RZ ;  /* 0x0000003d17127225 */ /* 0x000fe200078e00ff */
[----:B------:R-:W-:Y:S01]  /*1e870*/  ISETP.GE.U32.AND P0, PT, R51, 0x7f000001, PT ;  /* 0x7f0000013300780c */ /* 0x000fe20003f06070 */
[----:B------:R-:W3:Y:S01]  /*1e880*/  LDG.E R58, desc[UR10][R44.64+0x144] ;  /* 0x0001440a2c3a7981 */ /* 0x000ee2000c1e1900 */
[----:B------:R-:W-:Y:S01]  /*1e890*/  ISETP.GE.U32.AND P2, PT, R59, 0x7f000001, PT ;  /* 0x7f0000013b00780c */ /* 0x000fe20003f46070 */
[----:B------:R-:W-:-:S04]  /*1e8a0*/  IMAD R23, R18, 0x7effffff, RZ ;  /* 0x7effffff12177824 */ /* 0x000fc800078e02ff */
[----:B------:R-:W-:-:S04]  /*1e8b0*/  IMAD.HI.U32 R18, R23, 0x7f000001, R18 ;  /* 0x7f00000117127827 */ /* 0x000fc800078e0012 */
[----:B------:R-:W-:Y:S01]  /*1e8c0*/  @P1 IADD3 R22, PT, PT, R22, -0x7f000001, RZ ;  /* 0x80ffffff16161810 */ /* 0x000fe20007ffe0ff */
[----:B------:R-:W-:Y:S01]  /*1e8d0*/  ISETP.GE.U32.AND P1, PT, R18, 0x7f000001, PT ;  /* 0x7f0000011200780c */ /* 0x000fe20003f26070 */
[----:B------:R-:W-:Y:S02]  /*1e8e0*/  @P0 IADD3 R51, PT, PT, R51, -0x7f000001, RZ ;  /* 0x80ffffff33330810 */ /* 0x000fe40007ffe0ff */
[----:B------:R-:W-:Y:S02]  /*1e8f0*/  @P2 IADD3 R59, PT, PT, R59, -0x7f000001, RZ ;  /* 0x80ffffff3b3b2810 */ /* 0x000fe40007ffe0ff */
[----:B------:R-:W-:Y:S02]  /*1e900*/  IADD3 R41, PT, PT, R41, R22, RZ ;  /* 0x0000001629297210 */ /* 0x000fe40007ffe0ff */
[----:B------:R-:W-:-:S03]  /*1e910*/  IADD3 R59, PT, PT, R51, R59, RZ ;  /* 0x0000003b333b7210 */ /* 0x000fc60007ffe0ff */
[----:B------:R-:W-:-:S03]  /*1e920*/  ISETP.GE.U32.AND P0, PT, R41, 0x7f000001, PT ;  /* 0x7f0000012900780c */ /* 0x000fc60003f06070 */
[----:B------:R-:W-:Y:S01]  /*1e930*/  @P1 IADD3 R18, PT, PT, R18, -0x7f000001, RZ ;  /* 0x80ffffff12121810 */ /* 0x000fe20007ffe0ff */
[----:B------:R-:W-:-:S04]  /*1e940*/  ISETP.GE.U32.AND P2, PT, R59, 0x7f000001, PT ;  /* 0x7f0000013b00780c */ /* 0x000fc80003f46070 */
[----:B------:R-:W-:Y:S01]  /*1e950*/  ISETP.GE.U32.AND P1, PT, R18, R126, PT ;  /* 0x0000007e1200720c */ /* 0x000fe20003f26070 */
[----:B------:R-:W-:-:S04]  /*1e960*/  IADD3 R60, PT, PT, -R126, R18, RZ ;  /* 0x000000127e3c7210 */ /* 0x000fc80007ffe1ff */
[----:B------:R-:W-:-:S04]  /*1e970*/  @P0 IADD3 R41, PT, PT, R41, -0x7f000001, RZ ;  /* 0x80ffffff29290810 */ /* 0x000fc80007ffe0ff */
[----:B------:R-:W-:-:S04]  /*1e980*/  @P2 IADD3 R59, PT, PT, R59, -0x7f000001, RZ ;  /* 0x80ffffff3b3b2810 */ /* 0x000fc80007ffe0ff */
[----:B------:R-:W-:Y:S02]  /*1e990*/  @!P1 IADD3 R60, PT, PT, R60, 0x7f000001, RZ ;  /* 0x7f0000013c3c9810 */ /* 0x000fe40007ffe0ff */
[----:B------:R-:W-:-:S03]  /*1e9a0*/  IADD3 R59, PT, PT, R41, R59, RZ ;  /* 0x0000003b293b7210 */ /* 0x000fc60007ffe0ff */
[-C--:B----4-:R-:W-:Y:S02]  /*1e9b0*/  IMAD.WIDE.U32 R22, R57, R60.reuse, RZ ;  /* 0x0000003c39167225 */ /* 0x090fe400078e00ff */
[----:B------:R-:W-:Y:S02]  /*1e9c0*/  ISETP.GE.U32.AND P0, PT, R59, 0x7f000001, PT ;  /* 0x7f0000013b00780c */ /* 0x000fe40003f06070 */
[----:B------:R-:W-:-:S04]  /*1e9d0*/  IMAD.WIDE.U32 R18, R52, R60, RZ ;  /* 0x0000003c34127225 */ /* 0x000fc800078e00ff */
[----:B------:R-:W-:Y:S02]  /*1e9e0*/  IMAD R57, R22, 0x7effffff, RZ ;  /* 0x7effffff16397824 */ /* 0x000fe400078e02ff */
[----:B------:R-:W-:Y:S02]  /*1e9f0*/  IMAD R52, R18, 0x7effffff, RZ ;  /* 0x7effffff12347824 */ /* 0x000fe400078e02ff */
[----:B------:R-:W-:-:S04]  /*1ea00*/  IMAD.HI.U32 R57, R57, 0x7f000001, R22 ;  /* 0x7f00000139397827 */ /* 0x000fc800078e0016 */
[----:B------:R-:W-:-:S04]  /*1ea10*/  IMAD.WIDE.U32 R22, R38, R60, RZ ;  /* 0x0000003c26167225 */ /* 0x000fc800078e00ff */
[----:B------:R-:W-:Y:S01]  /*1ea20*/  IMAD.HI.U32 R38, R52, 0x7f000001, R18 ;  /* 0x7f00000134267827 */ /* 0x000fe200078e0012 */
[----:B------:R-:W-:-:S03]  /*1ea30*/  @P0 IADD3 R59, PT, PT, R59, -0x7f000001, RZ ;  /* 0x80ffffff3b3b0810 */ /* 0x000fc60007ffe0ff */
[----:B------:R-:W-:-:S04]  /*1ea40*/  IMAD.WIDE.U32 R18, R53, R60, RZ ;  /* 0x0000003c35127225 */ /* 0x000fc800078e00ff */
[----:B------:R-:W-:Y:S02]  /*1ea50*/  IMAD R60, R22, 0x7effffff, RZ ;  /* 0x7effffff163c7824 */ /* 0x000fe400078e02ff */
[----:B------:R-:W-:Y:S01]  /*1ea60*/  IMAD R53, R18, 0x7effffff, RZ ;  /* 0x7effffff12357824 */ /* 0x000fe200078e02ff */
[----:B------:R-:W-:Y:S01]  /*1ea70*/  IADD3 R52, PT, PT, R126, R59, RZ ;  /* 0x0000003b7e347210 */ /* 0x000fe20007ffe0ff */
[----:B------:R-:W-:-:S04]  /*1ea80*/  IMAD.HI.U32 R22, R60, 0x7f000001, R22 ;  /* 0x7f0000013c167827 */ /* 0x000fc800078e0016 */
[----:B------:R-:W-:Y:S01]  /*1ea90*/  IMAD.HI.U32 R53, R53, 0x7f000001, R18 ;  /* 0x7f00000135357827 */ /* 0x000fe200078e0012 */
[----:B------:R-:W-:Y:S01]  /*1eaa0*/  ISETP.GE.U32.AND P0, PT, R57, 0x7f000001, PT ;  /* 0x7f0000013900780c */ /* 0x000fe20003f06070 */
[----:B------:R-:W-:Y:S01]  /*1eab0*/  ISETP.GE.U32.AND P1, PT, R38, 0x7f000001, PT ;  /* 0x7f0000012600780c */ /* 0x000fe20003f26070 */
[----:B------:R-:W-:Y:S01]  /*1eac0*/  ISETP.GE.U32.AND P4, PT, R52, 0x7f000001, PT ;  /* 0x7f0000013400780c */ /* 0x000fe20003f86070 */
[----:B------:R-:W-:Y:S01]  /*1ead0*/  ISETP.GE.U32.AND P2, PT, R22, 0x7f000001, PT ;  /* 0x7f0000011600780c */ /* 0x000fe20003f46070 */
[----:B------:R-:W-:Y:S01]  /*1eae0*/  ISETP.GE.U32.AND P3, PT, R53, 0x7f000001, PT ;  /* 0x7f0000013500780c */ /* 0x000fe20003f66070 */
[----:B------:R-:W-:-:S08]  /*1eaf0*/  IADD3 R26, PT, PT, R26, R26, RZ ;  /* 0x0000001a1a1a7210 */ /* 0x000fd00007ffe0ff */
[----:B------:R-:W-:Y:S02]  /*1eb00*/  @P0 IADD3 R57, PT, PT, R57, -0x7f000001, RZ ;  /* 0x80ffffff39390810 */ /* 0x000fe40007ffe0ff */
[----:B------:R-:W-:Y:S02]  /*1eb10*/  @P1 IADD3 R38, PT, PT, R38, -0x7f000001, RZ ;  /* 0x80ffffff26261810 */ /* 0x000fe40007ffe0ff */
[----:B------:R-:W-:Y:S02]  /*1eb20*/  @P4 IADD3 R52, PT, PT, R52, -0x7f000001, RZ ;  /* 0x80ffffff34344810 */ /* 0x000fe40007ffe0ff */
[----:B------:R-:W-:Y:S02]  /*1eb30*/  @P2 IADD3 R22, PT, PT, R22, -0x7f000001, RZ ;  /* 0x80ffffff16162810 */ /* 0x000fe40007ffe0ff */
[----:B------:R-:W-:Y:S02]  /*1eb40*/  @P3 IADD3 R53, PT, PT, R53, -0x7f000001, RZ ;  /* 0x80ffffff35353810 */ /* 0x000fe40007ffe0ff */
[----:B------:R-:W-:-:S02]  /*1eb50*/  IADD3 R57, PT, PT, R57, R63, RZ ;  /* 0x0000003f39397210 */ /* 0x000fc40007ffe0ff */
[----:B--2---:R-:W-:Y:S02]  /*1eb60*/  IADD3 R38, PT, PT, R38, R50, RZ ;  /* 0x0000003226267210 */ /* 0x004fe40007ffe0ff */
        /* <DEDUP_REMOVED lines=9> */
[----:B------:R-:W-:Y:S01]  /*1ec00*/  IMAD.WIDE.U32 R18, R24, R30, RZ ;  /* 0x0000001e18127225 */ /* 0x000fe200078e00ff */
[----:B------:R0:W-:Y:S04]  /*1ec10*/  STL [R1+0x110], R57 ;  /* 0x0001103901007387 */ /* 0x0001e80000100800 */
[----:B------:R1:W-:Y:S01]  /*1ec20*/  STL [R1+0x114], R38 ;  /* 0x0001142601007387 */ /* 0x0003e20000100800 */
[----:B------:R-:W-:-:S03]  /*1ec30*/  IMAD R61, R18, 0x7effffff, RZ ;  /* 0x7effffff123d7824 */ /* 0x000fc600078e02ff */
[----:B------:R2:W-:Y:S01]  /*1ec40*/  STL [R1+0x118], R22 ;  /* 0x0001181601007387 */ /* 0x0005e20000100800 */
[----:B------:R-:W-:Y:S02]  /*1ec50*/  @P5 IADD3 R26, PT, PT, R26, -0x7f000001, RZ ;  /* 0x80ffffff1a1a5810 */ /* 0x000fe40007ffe0ff */
[----:B0-----:R-:W-:Y:S02]  /*1ec60*/  @P0 IADD3 R57, PT, PT, R57, -0x7f000001, RZ ;  /* 0x80ffffff39390810 */ /* 0x001fe40007ffe0ff */
[----:B------:R-:W-:Y:S01]  /*1ec70*/  @P4 IADD3 R92, PT, PT, R92, -0x7f000001, RZ ;  /* 0x80ffffff5c5c4810 */ /* 0x000fe20007ffe0ff */
[----:B------:R0:W-:Y:S01]  /*1ec80*/  STL [R1+0x11c], R42 ;  /* 0x00011c2a01007387 */ /* 0x0001e20000100800 */
[----:B-1----:R-:W-:Y:S02]  /*1ec90*/  @P1 IADD3 R38, PT, PT, R38, -0x7f000001, RZ ;  /* 0x80ffffff26261810 */ /* 0x002fe40007ffe0ff */
[----:B--2---:R-:W-:Y:S02]  /*1eca0*/  @P2 IADD3 R22, PT, PT, R22, -0x7f000001, RZ ;  /* 0x80ffffff16162810 */ /* 0x004fe40007ffe0ff */
[----:B0-----:R-:W-:Y:S01]  /*1ecb0*/  @P3 IADD3 R42, PT, PT, R42, -0x7f000001, RZ ;  /* 0x80ffffff2a2a3810 */ /* 0x001fe20007ffe0ff */
[----:B------:R-:W-:Y:S01]  /*1ecc0*/  IMAD.HI.U32 R61, R61, 0x7f000001, R18 ;  /* 0x7f0000013d3d7827 */ /* 0x000fe200078e0012 */
[----:B------:R-:W-:Y:S01]  /*1ecd0*/  STL [R1+0x110], R57 ;  /* 0x0001103901007387 */ /* 0x000fe20000100800 */
[----:B------:R-:W-:-:S02]  /*1ece0*/  IADD3 R26, PT, PT, R52, R26, RZ ;  /* 0x0000001a341a7210 */ /* 0x000fc40007ffe0ff */
[----:B------:R-:W-:Y:S01]  /*1ecf0*/  IADD3 R23, PT, PT, R92, UR6, RZ ;  /* 0x000000065c177c10 */ /* 0x000fe2000fffe0ff */
[----:B------:R0:W-:Y:S04]  /*1ed00*/  STL [R1+0x114], R38 ;  /* 0x0001142601007387 */ /* 0x0001e80000100800 */
[----:B------:R-:W-:Y:S04]  /*1ed10*/  STL [R1+0x118], R22 ;  /* 0x0001181601007387 */ /* 0x000fe80000100800 */
[----:B------:R1:W-:Y:S04]  /*1ed20*/  STL [R1+0x11c], R42 ;  /* 0x00011c2a01007387 */ /* 0x0003e80000100800 */
[----:B------:R-:W2:Y:S01]  /*1ed30*/  LD.E R53, desc[UR10][R20.64+0x430] ;  /* 0x0004300a14357980 */ /* 0x000ea2000c101900 */
[----:B------:R-:W-:Y:S01]  /*1ed40*/  ISETP.GE.U32.AND P1, PT, R61, 0x7f000001, PT ;  /* 0x7f0000013d00780c */ /* 0x000fe20003f26070 */
[----:B------:R-:W-:Y:S01]  /*1ed50*/  ISETP.GE.U32.AND P0, PT, R26, 0x7f000001, PT ;  /* 0x7f0000011a00780c */ /* 0x000fe20003f06070 */
[----:B------:R-:W-:Y:S01]  /*1ed60*/  ISETP.GE.U32.AND P2, PT, R23, 0x7f000001, PT ;  /* 0x7f0000011700780c */ /* 0x000fe20003f46070 */
[----:B------:R-:W4:Y:S04]  /*1ed70*/  LD.E R48, desc[UR10][R20.64+0x434] ;  /* 0x0004340a14307980 */ /* 0x000f28000c101900 */
[----:B0-----:R-:W2:Y:S04]  /*1ed80*/  LD.E R38, desc[UR10][R20.64+0x438] ;  /* 0x0004380a14267980 */ /* 0x001ea8000c101900 */
[----:B------:R0:W2:Y:S01]  /*1ed90*/  LD.E R24, desc[UR10][R20.64+0x43c] ;  /* 0x00043c0a14187980 */ /* 0x0000a2000c101900 */
[----:B------:R-:W-:Y:S01]  /*1eda0*/  IMAD.WIDE.U32 R18, R62, R13, RZ ;  /* 0x0000000d3e127225 */ /* 0x000fe200078e00ff */
[----:B------:R-:W-:-:S02]  /*1edb0*/  @P1 IADD3 R61, PT, PT, R61, -0x7f000001, RZ ;  /* 0x80ffffff3d3d1810 */ /* 0x000fc40007ffe0ff */
[----:B------:R-:W-:Y:S02]  /*1edc0*/  @P0 IADD3 R26, PT, PT, R26, -0x7f000001, RZ ;  /* 0x80ffffff1a1a0810 */ /* 0x000fe40007ffe0ff */
[----:B------:R-:W-:Y:S01]  /*1edd0*/  @P2 IADD3 R23, PT, PT, R23, -0x7f000001, RZ ;  /* 0x80ffffff17172810 */ /* 0x000fe20007ffe0ff */
[----:B-1----:R-:W-:Y:S01]  /*1ede0*/  IMAD R42, R18, 0x7effffff, RZ ;  /* 0x7effffff122a7824 */ /* 0x002fe200078e02ff */
[----:B------:R-:W4:Y:S01]  /*1edf0*/  LDL R62, [R1+0x110] ;  /* 0x00011000013e7983 */ /* 0x000f220000100800 */
[----:B------:R-:W-:Y:S02]  /*1ee00*/  IADD3 R61, PT, PT, R52, R61, RZ ;  /* 0x0000003d343d7210 */ /* 0x000fe40007ffe0ff */
[----:B------:R-:W-:Y:S01]  /*1ee10*/  IMAD.HI.U32 R42, R42, 0x7f000001, R18 ;  /* 0x7f0000012a2a7827 */ /* 0x000fe200078e0012 */
[----:B------:R-:W-:Y:S01]  /*1ee20*/  IADD3 R22, PT, PT, R26, R23, RZ ;  /* 0x000000171a167210 */ /* 0x000fe20007ffe0ff */
[----:B------:R-:W4:Y:S01]  /*1ee30*/  LDL R57, [R1+0x114] ;  /* 0x0001140001397983 */ /* 0x000f220000100800 */
[----:B------:R-:W-:-:S02]  /*1ee40*/  ISETP.GE.U32.AND P0, PT, R61, 0x7f000001, PT ;  /* 0x7f0000013d00780c */ /* 0x000fc40003f06070 */
[----:B------:R-:W-:Y:S01]  /*1ee50*/  ISETP.GE.U32.AND P1, PT, R42, 0x7f000001, PT ;  /* 0x7f0000012a00780c */ /* 0x000fe20003f26070 */
[----:B------:R-:W-:Y:S01]  /*1ee60*/  ISETP.GE.U32.AND P2, PT, R22, 0x7f000001, PT ;  /* 0x7f0000011600780c */ /* 0x000fe20003f46070 */
[----:B------:R-:W-:Y:S01]  /*1ee70*/  IMAD.WIDE.U32 R18, R25, R15, RZ ;  /* 0x0000000f19127225 */ /* 0x000fe200078e00ff */
[----:B------:R-:W4:Y:S03]  /*1ee80*/  LDL R60, [R1+0x118] ;  /* 0x00011800013c7983 */ /* 0x000f260000100800 */
[----:B0-----:R-:W-:Y:S01]  /*1ee90*/  IMAD R20, R18, 0x7effffff, RZ ;  /* 0x7effffff12147824 */ /* 0x001fe200078e02ff */
[----:B------:R-:W4:Y:S03]  /*1eea0*/  LDL R50, [R1+0x11c] ;  /* 0x00011c0001327983 */ /* 0x000f260000100800 */
[----:B------:R-:W-:Y:S01]  /*1eeb0*/  IMAD.HI.U32 R20, R20, 0x7f000001, R18 ;  /* 0x7f00000114147827 */ /* 0x000fe200078e0012 */
[----:B------:R-:W-:-:S02]  /*1eec0*/  @P0 IADD3 R61, PT, PT, R61, -0x7f000001, RZ ;  /* 0x80ffffff3d3d0810 */ /* 0x000fc40007ffe0ff */
[----:B------:R-:W-:Y:S02]  /*1eed0*/  @P1 IADD3 R42, PT, PT, R42, -0x7f000001, RZ ;  /* 0x80ffffff2a2a1810 */ /* 0x000fe40007ffe0ff */
[----:B------:R-:W-:Y:S01]  /*1eee0*/  @P2 IADD3 R22, PT, PT, R22, -0x7f000001, RZ ;  /* 0x80ffffff16162810 */ /* 0x000fe20007ffe0ff */
[----:B------:R-:W-:Y:S01]  /*1eef0*/  ISETP.GE.U32.AND P1, PT, R20, 0x7f000001, PT ;  /* 0x7f0000011400780c */ /* 0x000fe20003f26070 */
[----:B------:R-:W-:Y:S02]  /*1ef00*/  IADD3 R42, PT, PT, R52, R42, RZ ;  /* 0x0000002a342a7210 */ /* 0x000fe40007ffe0ff */
[----:B------:R-:W-:-:S03]  /*1ef10*/  IADD3 R22, PT, PT, R61, R22, RZ ;  /* 0x000000163d167210 */ /* 0x000fc60007ffe0ff */
[----:B------:R-:W-:Y:S02]  /*1ef20*/  ISETP.GE.U32.AND P0, PT, R42, 0x7f000001, PT ;  /* 0x7f0000012a00780c */ /* 0x000fe40003f06070 */
[----:B------:R-:W-:Y:S01]  /*1ef30*/  ISETP.GE.U32.AND P2, PT, R22, 0x7f000001, PT ;  /* 0x7f0000011600780c */ /* 0x000fe20003f46070 */
[----:B------:R-:W-:-:S04]  /*1ef40*/  IMAD.WIDE.U32 R18, R39, R17, RZ ;  /* 0x0000001127127225 */ /* 0x000fc800078e00ff */
[----:B------:R-:W-:Y:S01]  /*1ef50*/  @P1 IADD3 R20, PT, PT, R20, -0x7f000001, RZ ;  /* 0x80ffffff14141810 */ /* 0x000fe20007ffe0ff */
[----:B------:R-:W-:-:S03]  /*1ef60*/  IMAD R25, R18, 0x7effffff, RZ ;  /* 0x7effffff12197824 */ /* 0x000fc600078e02ff */
[----:B------:R-:W-:Y:S02]  /*1ef70*/  IADD3 R39, PT, PT, R52, R20, RZ ;  /* 0x0000001434277210 */ /* 0x000fe40007ffe0ff */
[----:B------:R-:W4:Y:S01]  /*1ef80*/  LDL.64 R20, [R1+0x100] ;  /* 0x0001000001147983 */ /* 0x000f220000100a00 */
[----:B------:R-:W-:Y:S02]  /*1ef90*/  @P0 IADD3 R42, PT, PT, R42, -0x7f000001, RZ ;  /* 0x80ffffff2a2a0810 */ /* 0x000fe40007ffe0ff */
[----:B------:R-:W-:Y:S01]  /*1efa0*/  @P2 IADD3 R22, PT, PT, R22, -0x7f000001, RZ ;  /* 0x80ffffff16162810 */ /* 0x000fe20007ffe0ff */
[----:B------:R-:W-:-:S03]  /*1efb0*/  IMAD.HI.U32 R25, R25, 0x7f000001, R18 ;  /* 0x7f00000119197827 */ /* 0x000fc600078e0012 */
        /* <DEDUP_REMOVED lines=41> */
[----:B------:R-:W-:Y:S02]  /*1f250*/  @P2 IADD3 R22, PT, PT, R22, -0x7f000001, RZ ;  /* 0x80ffffff16162810 */ /* 0x000fe40007ffe0ff */
[----:B------:R-:W-:Y:S01]  /*1f260*/  IADD3 R54, PT, PT, R52, R23, RZ ;  /* 0x0000001734367210 */ /* 0x000fe20007ffe0ff */
[----:B------:R-:W-:Y:S01]  /*1f270*/  IMAD.HI.U32 R25, R25, 0x7f000001, R18 ;  /* 0x7f00000119197827 */ /* 0x000fe200078e0012 */
[----:B------:R-:W-:-:S03]  /*1f280*/  IADD3 R22, PT, PT, R49, R22, RZ ;  /* 0x0000001631167210 */ /* 0x000fc60007ffe0ff */
[----:B------:R-:W-:Y:S01]  /*1f290*/  ISETP.GE.U32.AND P0, PT, R54, 0x7f000001, PT ;  /* 0x7f0000013600780c */ /* 0x000fe20003f06070 */
[----:B------:R-:W-:Y:S01]  /*1f2a0*/  ISETP.GE.U32.AND P1, PT, R25, 0x7f000001, PT ;  /* 0x7f0000011900780c */ /* 0x000fe20003f26070 */
[----:B------:R-:W-:Y:S01]  /*1f2b0*/  ISETP.GE.U32.AND P2, PT, R22, 0x7f000001, PT ;  /* 0x7f0000011600780c */ /* 0x000fe20003f46070 */
[----:B------:R-:W-:Y:S01]  /*1f2c0*/  IMAD.WIDE.U32 R18, R55, R33, RZ ;  /* 0x0000002137127225 */ /* 0x000fe200078e00ff */
[----:B------:R-:W-:-:S03]  /*1f2d0*/  ISETP.GE.U32.AND P3, PT, R59, R126, PT ;  /* 0x0000007e3b00720c */ /* 0x000fc60003f66070 */
[----:B------:R-:W-:-:S06]  /*1f2e0*/  IMAD R23, R18, 0x7effffff, RZ ;  /* 0x7effffff12177824 */ /* 0x000fcc00078e02ff */
[----:B------:R-:W-:Y:S02]  /*1f2f0*/  @P0 IADD3 R54, PT, PT, R54, -0x7f000001, RZ ;  /* 0x80ffffff36360810 */ /* 0x000fe40007ffe0ff */
[----:B------:R-:W-:Y:S02]  /*1f300*/  @P1 IADD3 R25, PT, PT, R25, -0x7f000001, RZ ;  /* 0x80ffffff19191810 */ /* 0x000fe40007ffe0ff */
[----:B------:R-:W-:Y:S01]  /*1f310*/  @P2 IADD3 R22, PT, PT, R22, -0x7f000001, RZ ;  /* 0x80ffffff16162810 */ /* 0x000fe20007ffe0ff */
[----:B------:R-:W-:Y:S01]  /*1f320*/  IMAD.HI.U32 R23, R23, 0x7f000001, R18 ;  /* 0x7f00000117177827 */ /* 0x000fe200078e0012 */
[----:B------:R-:W-:Y:S02]  /*1f330*/  IADD3 R55, PT, PT, R52, R25, RZ ;  /* 0x0000001934377210 */ /* 0x000fe40007ffe0ff */
[----:B------:R-:W-:Y:S02]  /*1f340*/  IADD3 R22, PT, PT, R54, R22, RZ ;  /* 0x0000001636167210 */ /* 0x000fe40007ffe0ff */
[----:B------:R-:W-:Y:S01]  /*1f350*/  IADD3 R59, PT, PT, -R126, R59, RZ ;  /* 0x0000003b7e3b7210 */ /* 0x000fe20007ffe1ff */
[----:B------:R-:W-:Y:S01]  /*1f360*/  ISETP.GE.U32.AND P1, PT, R23, 0x7f000001, PT ;  /* 0x7f0000011700780c */ /* 0x000fe20003f26070 */
[----:B------:R-:W-:Y:S01]  /*1f370*/  ISETP.GE.U32.AND P0, PT, R55, 0x7f000001, PT ;  /* 0x7f0000013700780c */ /* 0x000fe20003f06070 */
[----:B------:R-:W-:Y:S01]  /*1f380*/  ISETP.GE.U32.AND P2, PT, R22, 0x7f000001, PT ;  /* 0x7f0000011600780c */ /* 0x000fe20003f46070 */
[----:B------:R-:W-:Y:S01]  /*1f390*/  @!P3 IADD3 R59, PT, PT, R59, 0x7f000001, RZ ;  /* 0x7f0000013b3bb810 */ /* 0x000fe20007ffe0ff */
[----:B------:R-:W-:-:S03]  /*1f3a0*/  IMAD.WIDE.U32 R18, R43, R34, RZ ;  /* 0x000000222b127225 */ /* 0x000fc600078e00ff */
[----:B---3--:R-:W-:Y:S01]  /*1f3b0*/  IADD3 R58, PT, PT, R59, R58, RZ ;  /* 0x0000003a3b3a7210 */ /* 0x008fe20007ffe0ff */
[----:B------:R-:W-:-:S05]  /*1f3c0*/  IMAD R25, R18, 0x7effffff, RZ ;  /* 0x7effffff12197824 */ /* 0x000fca00078e02ff */
[----:B------:R-:W-:Y:S02]  /*1f3d0*/  @P1 IADD3 R23, PT, PT, R23, -0x7f000001, RZ ;  /* 0x80ffffff17171810 */ /* 0x000fe40007ffe0ff */
[----:B------:R-:W-:Y:S02]  /*1f3e0*/  @P0 IADD3 R55, PT, PT, R55, -0x7f000001, RZ ;  /* 0x80ffffff37370810 */ /* 0x000fe40007ffe0ff */
[----:B------:R-:W-:Y:S01]  /*1f3f0*/  @P2 IADD3 R22, PT, PT, R22, -0x7f000001, RZ ;  /* 0x80ffffff16162810 */ /* 0x000fe20007ffe0ff */
[----:B------:R-:W-:Y:S01]  /*1f400*/  ISETP.GE.U32.AND P2, PT, R58, 0x7f000001, PT ;  /* 0x7f0000013a00780c */ /* 0x000fe20003f46070 */
[----:B------:R-:W-:Y:S01]  /*1f410*/  IMAD.HI.U32 R25, R25, 0x7f000001, R18 ;  /* 0x7f00000119197827 */ /* 0x000fe200078e0012 */
[----:B------:R-:W-:Y:S02]  /*1f420*/  IADD3 R43, PT, PT, R52, R23, RZ ;  /* 0x00000017342b7210 */ /* 0x000fe40007ffe0ff */
[----:B------:R-:W-:Y:S02]  /*1f430*/  IADD3 R59, PT, PT, R55, R22, RZ ;  /* 0x00000016373b7210 */ /* 0x000fe40007ffe0ff */
[----:B------:R-:W-:Y:S01]  /*1f440*/  ISETP.GE.U32.AND P1, PT, R25, 0x7f000001, PT ;  /* 0x7f0000011900780c */ /* 0x000fe20003f26070 */
[----:B------:R-:W-:-:S02]  /*1f450*/  ISETP.GE.U32.AND P0, PT, R43, 0x7f000001, PT ;  /* 0x7f0000012b00780c */ /* 0x000fc40003f06070 */
[----:B------:R-:W-:Y:S01]  /*1f460*/  ISETP.GE.U32.AND P3, PT, R59, 0x7f000001, PT ;  /* 0x7f0000013b00780c */ /* 0x000fe20003f66070 */
[----:B------:R-:W-:-:S03]  /*1f470*/  IMAD.WIDE.U32 R18, R56, R35, RZ ;  /* 0x0000002338127225 */ /* 0x000fc600078e00ff */
[----:B------:R-:W-:Y:S01]  /*1f480*/  @P2 IADD3 R58, PT, PT, R58, -0x7f000001, RZ ;  /* 0x80ffffff3a3a2810 */ /* 0x000fe20007ffe0ff */
[----:B------:R-:W-:-:S04]  /*1f490*/  IMAD R63, R18, 0x7effffff, RZ ;  /* 0x7effffff123f7824 */ /* 0x000fc800078e02ff */
[----:B------:R-:W-:Y:S01]  /*1f4a0*/  IMAD.WIDE.U32 R22, R58, R58, RZ ;  /* 0x0000003a3a167225 */ /* 0x000fe200078e00ff */
[----:B------:R-:W-:-:S03]  /*1f4b0*/  @P1 IADD3 R25, PT, PT, R25, -0x7f000001, RZ ;  /* 0x80ffffff19191810 */ /* 0x000fc60007ffe0ff */
[----:B------:R-:W-:Y:S01]  /*1f4c0*/  IMAD.HI.U32 R63, R63, 0x7f000001, R18 ;  /* 0x7f0000013f3f7827 */ /* 0x000fe200078e0012 */
        /* <DEDUP_REMOVED lines=9> */
[----:B------:R-:W-:Y:S01]  /*1f560*/  ISETP.GE.U32.AND P3, PT, R25, 0x7f000001, PT ;  /* 0x7f0000011900780c */ /* 0x000fe20003f66070 */
[----:B------:R-:W-:-:S04]  /*1f570*/  IMAD.WIDE.U32 R18, R51, R36, RZ ;  /* 0x0000002433127225 */ /* 0x000fc800078e00ff */
[----:B------:R-:W-:-:S03]  /*1f580*/  IMAD R59, R18, 0x7effffff, RZ ;  /* 0x7effffff123b7824 */ /* 0x000fc600078e02ff */
[----:B------:R-:W-:-:S03]  /*1f590*/  @P1 IADD3 R63, PT, PT, R63, -0x7f000001, RZ ;  /* 0x80ffffff3f3f1810 */ /* 0x000fc60007ffe0ff */
[----:B------:R-:W-:Y:S02]  /*1f5a0*/  @P2 IADD3 R22, PT, PT, R22, -0x7f000001, RZ ;  /* 0x80ffffff16162810 */ /* 0x000fe40007ffe0ff */
[----:B------:R-:W-:Y:S02]  /*1f5b0*/  @P0 IADD3 R56, PT, PT, R56, -0x7f000001, RZ ;  /* 0x80ffffff38380810 */ /* 0x000fe40007ffe0ff */
[----:B------:R-:W-:Y:S01]  /*1f5c0*/  @P3 IADD3 R25, PT, PT, R25, -0x7f000001, RZ ;  /* 0x80ffffff19193810 */ /* 0x000fe20007ffe0ff */
[----:B------:R-:W-:Y:S01]  /*1f5d0*/  IMAD.HI.U32 R59, R59, 0x7f000001, R18 ;  /* 0x7f0000013b3b7827 */ /* 0x000fe200078e0012 */
[----:B------:R-:W-:-:S03]  /*1f5e0*/  IADD3 R51, PT, PT, R52, R63, RZ ;  /* 0x0000003f34337210 */ /* 0x000fc60007ffe0ff */
[----:B------:R-:W-:Y:S01]  /*1f5f0*/  IMAD.WIDE.U32 R18, R22, R58, RZ ;  /* 0x0000003a16127225 */ /* 0x000fe200078e00ff */
[----:B------:R-:W-:-:S03]  /*1f600*/  IADD3 R25, PT, PT, R56, R25, RZ ;  /* 0x0000001938197210 */ /* 0x000fc60007ffe0ff */
[----:B------:R-:W-:Y:S01]  /*1f610*/  IMAD R58, R18, 0x7effffff, RZ ;  /* 0x7effffff123a7824 */ /* 0x000fe200078e02ff */
[----:B------:R-:W-:Y:S01]  /*1f620*/  ISETP.GE.U32.AND P1, PT, R59, 0x7f000001, PT ;  /* 0x7f0000013b00780c */ /* 0x000fe20003f26070 */
[----:B------:R-:W-:Y:S01]  /*1f630*/  ISETP.GE.U32.AND P0, PT, R51, 0x7f000001, PT ;  /* 0x7f0000013300780c */ /* 0x000fe20003f06070 */
[----:B------:R-:W-:Y:S01]  /*1f640*/  ISETP.GE.U32.AND P3, PT, R25, 0x7f000001, PT ;  /* 0x7f0000011900780c */ /* 0x000fe20003f66070 */
[----:B------:R-:W-:Y:S02]  /*1f650*/  IMAD.HI.U32 R18, R58, 0x7f000001, R18 ;  /* 0x7f0000013a127827 */ /* 0x000fe400078e0012 */
[----:B------:R-:W3:Y:S03]  /*1f660*/  LDG.E R58, desc[UR10][R44.64+0x148] ;  /* 0x0001480a2c3a7981 */ /* 0x000ee6000c1e1900 */
[----:B------:R-:W-:Y:S01]  /*1f670*/  ISETP.GE.U32.AND P2, PT, R18, 0x7f000001, PT ;  /* 0x7f0000011200780c */ /* 0x000fe20003f46070 */
[----:B------:R-:W-:-:S04]  /*1f680*/  IMAD.WIDE.U32 R22, R41, R37, RZ ;  /* 0x0000002529167225 */ /* 0x000fc800078e00ff */
[----:B------:R-:W-:Y:S02]  /*1f690*/  @P1 IADD3 R59, PT, PT, R59, -0x7f000001, RZ ;  /* 0x80ffffff3b3b1810 */ /* 0x000fe40007ffe0ff */
[----:B------:R-:W-:Y:S02]  /*1f6a0*/  @P0 IADD3 R51, PT, PT, R51, -0x7f000001, RZ ;  /* 0x80ffffff33330810 */ /* 0x000fe40007ffe0ff */
[----:B------:R-:W-:Y:S01]  /*1f6b0*/  @P3 IADD3 R25, PT, PT, R25, -0x7f000001, RZ ;  /* 0x80ffffff19193810 */ /* 0x000fe20007ffe0ff */
[----:B------:R-:W-:Y:S01]  /*1f6c0*/  IMAD R19, R22, 0x7effffff, RZ ;  /* 0x7effffff16137824 */ /* 0x000fe200078e02ff */
[----:B------:R-:W-:-:S03]  /*1f6d0*/  IADD3 R41, PT, PT, R52, R59, RZ ;  /* 0x0000003b34297210 */ /* 0x000fc60007ffe0ff */
[----:B------:R-:W-:Y:S01]  /*1f6e0*/  IMAD.HI.U32 R22, R19, 0x7f000001, R22 ;  /* 0x7f00000113167827 */ /* 0x000fe200078e0016 */
[----:B------:R-:W-:Y:S02]  /*1f6f0*/  IADD3 R63, PT, PT, R51, R25, RZ ;  /* 0x00000019333f7210 */ /* 0x000fe40007ffe0ff */
[----:B------:R-:W-:Y:S01]  /*1f700*/  @P2 IADD3 R18, PT, PT, R18, -0x7f000001, RZ ;  /* 0x80ffffff12122810 */ /* 0x000fe20007ffe0ff */
[----:B------:R-:W-:Y:S01]  /*1f710*/  ISETP.GE.U32.AND P0, PT, R41, 0x7f000001, PT ;  /* 0x7f0000012900780c */ /* 0x000fe20003f06070 */
[----:B------:R-:W-:Y:S01]  /*1f720*/  ISETP.GE.U32.AND P1, PT, R22, 0x7f000001, PT ;  /* 0x7f0000011600780c */ /* 0x000fe20003f26070 */
[----:B------:R-:W-:Y:S02]  /*1f730*/  ISETP.GE.U32.AND P3, PT, R63, 0x7f000001, PT ;  /* 0x7f0000013f00780c */ /* 0x000fe40003f66070 */
[----:B------:R-:W-:Y:S01]  /*1f740*/  ISETP.GE.U32.AND P2, PT, R18, R128, PT ;  /* 0x000000801200720c */ /* 0x000fe20003f46070 */
[----:B------:R-:W-:-:S08]  /*1f750*/  IADD3 R25, PT, PT, -R128, R18, RZ ;  /* 0x0000001280197210 */ /* 0x000fd00007ffe1ff */
[----:B------:R-:W-:Y:S02]  /*1f760*/  @P0 IADD3 R41, PT, PT, R41, -0x7f000001, RZ ;  /* 0x80ffffff29290810 */ /* 0x000fe40007ffe0ff */
[----:B------:R-:W-:Y:S02]  /*1f770*/  @P1 IADD3 R22, PT, PT, R22, -0x7f000001, RZ ;  /* 0x80ffffff16161810 */ /* 0x000fe40007ffe0ff */
[----:B------:R-:W-:Y:S02]  /*1f780*/  @P3 IADD3 R63, PT, PT, R63, -0x7f000001, RZ ;  /* 0x80ffffff3f3f3810 */ /* 0x000fe40007ffe0ff */
[----:B------:R-:W-:Y:S02]  /*1f790*/  @!P2 IADD3 R25, PT, PT, R25, 0x7f000001, RZ ;  /* 0x7f0000011919a810 */ /* 0x000fe40007ffe0ff */
[----:B------:R-:W-:Y:S02]  /*1f7a0*/  IADD3 R52, PT, PT, R52, R22, RZ ;  /* 0x0000001634347210 */ /* 0x000fe40007ffe0ff */
[----:B------:R-:W-:Y:S01]  /*1f7b0*/  IADD3 R63, PT, PT, R41, R63, RZ ;  /* 0x0000003f293f7210 */ /* 0x000fe20007ffe0ff */
[----:B--2---:R-:W-:-:S02]  /*1f7c0*/  IMAD.WIDE.U32 R18, R53, R25, RZ ;  /* 0x0000001935127225 */ /* 0x004fc400078e00ff */
[----:B------:R-:W-:Y:S02]  /*1f7d0*/  ISETP.GE.U32.AND P0, PT, R52, 0x7f000001, PT ;  /* 0x7f0000013400780c */ /* 0x000fe40003f06070 */
[----:B------:R-:W-:Y:S01]  /*1f7e0*/  IMAD R53, R18, 0x7effffff, RZ ;  /* 0x7effffff12357824 */ /* 0x000fe200078e02ff */
[----:B------:R-:W-:Y:S01]  /*1f7f0*/  ISETP.GE.U32.AND P1, PT, R63, 0x7f000001, PT ;  /* 0x7f0000013f00780c */ /* 0x000fe20003f26070 */
[----:B------:R-:W-:-:S04]  /*1f800*/  IMAD.WIDE.U32 R22, R38, R25, RZ ;  /* 0x0000001926167225 */ /* 0x000fc800078e00ff */
[----:B------:R-:W-:-:S04]  /*1f810*/  IMAD.HI.U32 R53, R53, 0x7f000001, R18 ;  /* 0x7f00000135357827 */ /* 0x000fc800078e0012 */
[----:B----4-:R-:W-:-:S04]  /*1f820*/  IMAD.WIDE.U32 R18, R48, R25, RZ ;  /* 0x0000001930127225 */ /* 0x010fc800078e00ff */
[----:B------:R-:W-:-:S04]  /*1f830*/  IMAD.WIDE.U32 R24, R24, R25, RZ ;  /* 0x0000001918187225 */ /* 0x000fc800078e00ff */
[----:B------:R-:W-:Y:S02]  /*1f840*/  IMAD R48, R18, 0x7effffff, RZ ;  /* 0x7effffff12307824 */ /* 0x000fe400078e02ff */
[----:B------:R-:W-:Y:S02]  /*1f850*/  IMAD R38, R22, 0x7effffff, RZ ;  /* 0x7effffff16267824 */ /* 0x000fe400078e02ff */
[----:B------:R-:W-:Y:S01]  /*1f860*/  IMAD R59, R24, 0x7effffff, RZ ;  /* 0x7effffff183b7824 */ /* 0x000fe200078e02ff */
[----:B------:R-:W-:Y:S02]  /*1f870*/  @P0 IADD3 R52, PT, PT, R52, -0x7f000001, RZ ;  /* 0x80ffffff34340810 */ /* 0x000fe40007ffe0ff */
[----:B------:R-:W-:Y:S01]  /*1f880*/  @P1 IADD3 R63, PT, PT, R63, -0x7f000001, RZ ;  /* 0x80ffffff3f3f1810 */ /* 0x000fe20007ffe0ff */
[----:B------:R-:W-:-:S04]  /*1f890*/  IMAD.HI.U32 R18, R48, 0x7f000001, R18 ;  /* 0x7f00000130127827 */ /* 0x000fc800078e0012 */
[----:B------:R-:W-:-:S04]  /*1f8a0*/  IMAD.HI.U32 R22, R38, 0x7f000001, R22 ;  /* 0x7f00000126167827 */ /* 0x000fc800078e0016 */
[----:B------:R-:W-:Y:S01]  /*1f8b0*/  IMAD.HI.U32 R25, R59, 0x7f000001, R24 ;  /* 0x7f0000013b197827 */ /* 0x000fe200078e0018 */
[----:B------:R-:W-:Y:S01]  /*1f8c0*/  ISETP.GE.U32.AND P0, PT, R53, 0x7f000001, PT ;  /* 0x7f0000013500780c */ /* 0x000fe20003f06070 */
[----:B------:R-:W-:Y:S01]  /*1f8d0*/  IADD3 R63, PT, PT, R52, R63, RZ ;  /* 0x0000003f343f7210 */ /* 0x000fe20007ffe0ff */
[----:B------:R-:W-:Y:S01]  /*1f8e0*/  ISETP.GE.U32.AND P1, PT, R18, 0x7f000001, PT ;  /* 0x7f0000011200780c */ /* 0x000fe20003f26070 */
[----:B------:R-:W-:Y:S01]  /*1f8f0*/  ISETP.GE.U32.AND P2, PT, R22, 0x7f000001, PT ;  /* 0x7f0000011600780c */ /* 0x000fe20003f46070 */
[----:B------:R-:W-:Y:S02]  /*1f900*/  ISETP.GE.U32.AND P3, PT, R25, 0x7f000001, PT ;  /* 0x7f0000011900780c */ /* 0x000fe40003f66070 */
[----:B------:R-:W-:-:S07]  /*1f910*/  ISETP.GE.U32.AND P4, PT, R63, 0x7f000001, PT ;  /* 0x7f0000013f00780c */ /* 0x000fce0003f86070 */
[----:B------:R-:W-:Y:S02]  /*1f920*/  @P0 IADD3 R53, PT, PT, R53, -0x7f000001, RZ ;  /* 0x80ffffff35350810 */ /* 0x000fe40007ffe0ff */
[----:B------:R-:W-:Y:S02]  /*1f930*/  @P1 IADD3 R18, PT, PT, R18, -0x7f000001, RZ ;  /* 0x80ffffff12121810 */ /* 0x000fe40007ffe0ff */
[----:B------:R-:W-:Y:S02]  /*1f940*/  @P2 IADD3 R22, PT, PT, R22, -0x7f000001, RZ ;  /* 0x80ffffff16162810 */ /* 0x000fe40007ffe0ff */
[----:B------:R-:W-:Y:S02]  /*1f950*/  @P3 IADD3 R25, PT, PT, R25, -0x7f000001, RZ ;  /* 0x80ffffff19193810 */ /* 0x000fe40007ffe0ff */
[----:B------:R-:W-:Y:S02]  /*1f960*/  IADD3 R53, PT, PT, R53, R62, RZ ;  /* 0x0000003e35357210 */ /* 0x000fe40007ffe0ff */
[----:B------:R-:W-:-:S02]  /*1f970*/  @P4 IADD3 R63, PT, PT, R63, -0x7f000001, RZ ;  /* 0x80ffffff3f3f4810 */ /* 0x000fc40007ffe0ff */
[----:B------:R-:W-:Y:S02]  /*1f980*/  IADD3 R18, PT, PT, R18, R57, RZ ;  /* 0x0000003912127210 */ /* 0x000fe40007ffe0ff */
[----:B------:R-:W-:Y:S02]  /*1f990*/  IADD3 R22, PT, PT, R22, R60, RZ ;  /* 0x0000003c16167210 */ /* 0x000fe40007ffe0ff */
[----:B------:R-:W-:Y:S01]  /*1f9a0*/  IADD3 R25, PT, PT, R25, R50, RZ ;  /* 0x0000003219197210 */ /* 0x000fe20007ffe0ff */
[----:B------:R-:W-:Y:S01]  /*1f9b0*/  ISETP.GE.U32.AND P0, PT, R53, 0x7f000001, PT ;  /* 0x7f0000013500780c */ /* 0x000fe20003f06070 */
        /* <DEDUP_REMOVED lines=13> */
[----:B------:R-:W-:Y:S01]  /*1fa90*/  STL [R1+0x110], R53 ;  /* 0x0001103501007387 */ /* 0x000fe20000100800 */
[----:B------:R-:W-:-:S03]  /*1faa0*/  @P4 IADD3 R24, PT, PT, R24, -0x7f000001, RZ ;  /* 0x80ffffff18184810 */ /* 0x000fc60007ffe0ff */
[----:B------:R-:W-:Y:S04]  /*1fab0*/  STL [R1+0x114], R18 ;  /* 0x0001141201007387 */ /* 0x000fe80000100800 */
[----:B------:R-:W-:Y:S04]  /*1fac0*/  STL [R1+0x118], R22 ;  /* 0x0001181601007387 */ /* 0x000fe80000100800 */
[----:B------:R0:W-:Y:S04]  /*1fad0*/  STL [R1+0x11c], R25 ;  /* 0x00011c1901007387 */ /* 0x0001e80000100800 */
[----:B------:R-:W2:Y:S01]  /*1fae0*/  LD.E R48, desc[UR10][R20.64+0x440] ;  /* 0x0004400a14307980 */ /* 0x000ea2000c101900 */
[----:B------:R-:W-:-:S02]  /*1faf0*/  IADD3 R59, PT, PT, R26, R26, RZ ;  /* 0x0000001a1a3b7210 */ /* 0x000fc40007ffe0ff */
[----:B------:R-:W-:Y:S01]  /*1fb00*/  IADD3 R92, PT, PT, R92, R24, RZ ;  /* 0x000000185c5c7210 */ /* 0x000fe20007ffe0ff */
[----:B------:R-:W4:Y:S02]  /*1fb10*/  LD.E R38, desc[UR10][R20.64+0x444] ;  /* 0x0004440a14267980 */ /* 0x000f24000c101900 */
[----:B------:R-:W-:Y:S02]  /*1fb20*/  ISETP.GE.U32.AND P1, PT, R59, 0x7f000001, PT ;  /* 0x7f0000013b00780c */ /* 0x000fe40003f26070 */
[----:B------:R-:W-:Y:S01]  /*1fb30*/  ISETP.GE.U32.AND P0, PT, R92, 0x7f000001, PT ;  /* 0x7f0000015c00780c */ /* 0x000fe20003f06070 */
[----:B0-----:R-:W4:Y:S04]  /*1fb40*/  LD.E R25, desc[UR10][R20.64+0x448] ;  /* 0x0004480a14197980 */ /* 0x001f28000c101900 */
[----:B------:R0:W4:Y:S01]  /*1fb50*/  LD.E R26, desc[UR10][R20.64+0x44c] ;  /* 0x00044c0a141a7980 */ /* 0x000122000c101900 */
[----:B------:R-:W-:-:S03]  /*1fb60*/  IMAD.WIDE.U32 R18, R61, R30, RZ ;  /* 0x0000001e3d127225 */ /* 0x000fc600078e00ff */
[----:B------:R-:W4:Y:S01]  /*1fb70*/  LDL R60, [R1+0x110] ;  /* 0x00011000013c7983 */ /* 0x000f220000100800 */
[----:B------:R-:W-:Y:S01]  /*1fb80*/  IMAD R57, R18, 0x7effffff, RZ ;  /* 0x7effffff12397824 */ /* 0x000fe200078e02ff */
[----:B------:R-:W-:Y:S02]  /*1fb90*/  @P1 IADD3 R59, PT, PT, R59, -0x7f000001, RZ ;  /* 0x80ffffff3b3b1810 */ /* 0x000fe40007ffe0ff */
[----:B------:R-:W-:Y:S01]  /*1fba0*/  @P0 IADD3 R92, PT, PT, R92, -0x7f000001, RZ ;  /* 0x80ffffff5c5c0810 */ /* 0x000fe20007ffe0ff */
[----:B------:R-:W-:Y:S01]  /*1fbb0*/  IMAD.HI.U32 R57, R57, 0x7f000001, R18 ;  /* 0x7f00000139397827 */ /* 0x000fe200078e0012 */
[----:B------:R-:W4:Y:S01]  /*1fbc0*/  LDL R50, [R1+0x118] ;  /* 0x0001180001327983 */ /* 0x000f220000100800 */
[----:B------:R-:W-:Y:S02]  /*1fbd0*/  IADD3 R59, PT, PT, R24, R59, RZ ;  /* 0x0000003b183b7210 */ /* 0x000fe40007ffe0ff */
[----:B------:R-:W-:Y:S01]  /*1fbe0*/  IADD3 R22, PT, PT, R92, UR6, RZ ;  /* 0x000000065c167c10 */ /* 0x000fe2000fffe0ff */
[----:B------:R-:W-:Y:S01]  /*1fbf0*/  ISETP.GE.U32.AND P1, PT, R57, 0x7f000001, PT ;  /* 0x7f0000013900780c */ /* 0x000fe20003f26070 */
[----:B------:R-:W4:Y:S01]  /*1fc00*/  LDL R53, [R1+0x11c] ;  /* 0x00011c0001357983 */ /* 0x000f220000100800 */
[----:B------:R-:W-:-:S02]  /*1fc10*/  ISETP.GE.U32.AND P0, PT, R59, 0x7f000001, PT ;  /* 0x7f0000013b00780c */ /* 0x000fc40003f06070 */
[----:B------:R-:W-:Y:S01]  /*1fc20*/  ISETP.GE.U32.AND P2, PT, R22, 0x7f000001, PT ;  /* 0x7f0000011600780c */ /* 0x000fe20003f46070 */
[----:B------:R-:W-:Y:S02]  /*1fc30*/  IMAD.WIDE.U32 R18, R42, R13, RZ ;  /* 0x0000000d2a127225 */ /* 0x000fe400078e00ff */
[----:B------:R-:W4:Y:S02]  /*1fc40*/  LDL R42, [R1+0x114] ;  /* 0x00011400012a7983 */ /* 0x000f240000100800 */
[----:B0-----:R-:W-:-:S04]  /*1fc50*/  IMAD R20, R18, 0x7effffff, RZ ;  /* 0x7effffff12147824 */ /* 0x001fc800078e02ff */
        /* <DEDUP_REMOVED lines=8> */
[----:B------:R-:W-:Y:S01]  /*1fce0*/  IMAD.WIDE.U32 R18, R39, R15, RZ ;  /* 0x0000000f27127225 */ /* 0x000fe200078e00ff */
[----:B------:R-:W-:-:S03]  /*1fcf0*/  ISETP.GE.U32.AND P2, PT, R22, 0x7f000001, PT ;  /* 0x7f0000011600780c */ /* 0x000fc60003f46070 */
[----:B------:R-:W-:-:S04]  /*1fd00*/  IMAD R61, R18, 0x7effffff, RZ ;  /* 0x7effffff123d7824 */ /* 0x000fc800078e02ff */
[----:B------:R-:W-:Y:S02]  /*1fd10*/  IMAD.HI.U32 R61, R61, 0x7f000001, R18 ;  /* 0x7f0000013d3d7827 */ /* 0x000fe400078e0012 */
[----:B------:R-:W4:Y:S01]  /*1fd20*/  LDL.64 R18, [R1+0x100] ;  /* 0x0001000001127983 */ /* 0x000f220000100a00 */
[----:B------:R-:W-:Y:S02]  /*1fd30*/  @P1 IADD3 R20, PT, PT, R20, -0x7f000001, RZ ;  /* 0x80ffffff14141810 */ /* 0x000fe40007ffe0ff */
[----:B------:R-:W-:Y:S02]  /*1fd40*/  @P0 IADD3 R57, PT, PT, R57, -0x7f000001, RZ ;  /* 0x80ffffff39390810 */ /* 0x000fe40007ffe0ff */
[----:B------:R-:W-:Y:S02]  /*1fd50*/  @P2 IADD3 R22, PT, PT, R22, -0x7f000001, RZ ;  /* 0x80ffffff16162810 */ /* 0x000fe40007ffe0ff */
[----:B------:R-:W-:Y:S02]  /*1fd60*/  IADD3 R39, PT, PT, R24, R20, RZ ;  /* 0x0000001418277210 */ /* 0x000fe40007ffe0ff */
[----:B------:R-:W-:Y:S01]  /*1fd70*/  IADD3 R22, PT, PT, R57, R22, RZ ;  /* 0x0000001639167210 */ /* 0x000fe20007ffe0ff */
[----:B------:R-:W-:-:S02]  /*1fd80*/  ISETP.GE.U32.AND P1, PT, R61, 0x7f000001, PT ;  /* 0x7f0000013d00780c */ /* 0x000fc40003f26070 */
        /* <DEDUP_REMOVED lines=47> */
[----:B------:R-:W-:-:S04]  /*20080*/  IMAD.WIDE.U32 R20, R55, R32, RZ ;  /* 0x0000002037147225 */ /* 0x000fc800078e00ff */
[----:B------:R-:W-:-:S04]  /*20090*/  IMAD R23, R20, 0x7effffff, RZ ;  /* 0x7effffff14177824 */ /* 0x000fc800078e02ff */
[----:B------:R-:W-:Y:S02]  /*200a0*/  @P1 IADD3 R61, PT, PT, R61, -0x7f000001, RZ ;  /* 0x80ffffff3d3d1810 */ /* 0x000fe40007ffe0ff */
[----:B------:R-:W-:Y:S02]  /*200b0*/  @P0 IADD3 R54, PT, PT, R54, -0x7f000001, RZ ;  /* 0x80ffffff36360810 */ /* 0x000fe40007ffe0ff */
[----:B------:R-:W-:Y:S02]  /*200c0*/  @P2 IADD3 R22, PT, PT, R22, -0x7f000001, RZ ;  /* 0x80ffffff16162810 */ /* 0x000fe40007ffe0ff */
[----:B------:R-:W-:Y:S02]  /*200d0*/  IADD3 R55, PT, PT, R24, R61, RZ ;  /* 0x0000003d18377210 */ /* 0x000fe40007ffe0ff */
[----:B------:R-:W-:Y:S01]  /*200e0*/  IADD3 R61, PT, PT, -R128, R63, RZ ;  /* 0x0000003f803d7210 */ /* 0x000fe20007ffe1ff */
[----:B------:R-:W-:Y:S01]  /*200f0*/  IMAD.HI.U32 R23, R23, 0x7f000001, R20 ;  /* 0x7f00000117177827 */ /* 0x000fe200078e0014 */
[----:B------:R-:W-:Y:S01]  /*20100*/  IADD3 R22, PT, PT, R54, R22, RZ ;  /* 0x0000001636167210 */ /* 0x000fe20007ffe0ff */
[----:B------:R-:W-:Y:S01]  /*20110*/  ISETP.GE.U32.AND P0, PT, R55, 0x7f000001, PT ;  /* 0x7f0000013700780c */ /* 0x000fe20003f06070 */
[----:B------:R-:W-:-:S02]  /*20120*/  @!P4 IADD3 R61, PT, PT, R61, 0x7f000001, RZ ;  /* 0x7f0000013d3dc810 */ /* 0x000fc40007ffe0ff */
[----:B------:R-:W-:Y:S01]  /*20130*/  ISETP.GE.U32.AND P1, PT, R23, 0x7f000001, PT ;  /* 0x7f0000011700780c */ /* 0x000fe20003f26070 */
[----:B------:R-:W-:Y:S01]  /*20140*/  ISETP.GE.U32.AND P3, PT, R22, 0x7f000001, PT ;  /* 0x7f0000011600780c */ /* 0x000fe20003f66070 */
[----:B---3--:R-:W-:Y:S01]  /*20150*/  IADD3 R61, PT, PT, R61, R58, RZ ;  /* 0x0000003a3d3d7210 */ /* 0x008fe20007ffe0ff */
[----:B------:R-:W-:-:S04]  /*20160*/  IMAD.WIDE.U32 R20, R43, R33, RZ ;  /* 0x000000212b147225 */ /* 0x000fc800078e00ff */
[----:B------:R-:W-:Y:S01]  /*20170*/  ISETP.GE.U32.AND P2, PT, R61, 0x7f000001, PT ;  /* 0x7f0000013d00780c */ /* 0x000fe20003f46070 */
[----:B------:R-:W-:Y:S02]  /*20180*/  IMAD R43, R20, 0x7effffff, RZ ;  /* 0x7effffff142b7824 */ /* 0x000fe400078e02ff */
[----:B------:R-:W-:-:S03]  /*20190*/  @P0 IADD3 R55, PT, PT, R55, -0x7f000001, RZ ;  /* 0x80ffffff37370810 */ /* 0x000fc60007ffe0ff */
[----:B------:R-:W-:Y:S02]  /*201a0*/  @P1 IADD3 R23, PT, PT, R23, -0x7f000001, RZ ;  /* 0x80ffffff17171810 */ /* 0x000fe40007ffe0ff */
[----:B------:R-:W-:Y:S01]  /*201b0*/  @P3 IADD3 R22, PT, PT, R22, -0x7f000001, RZ ;  /* 0x80ffffff16163810 */ /* 0x000fe20007ffe0ff */
[----:B------:R-:W-:Y:S01]  /*201c0*/  IMAD.HI.U32 R43, R43, 0x7f000001, R20 ;  /* 0x7f0000012b2b7827 */ /* 0x000fe200078e0014 */
[----:B------:R-:W-:Y:S02]  /*201d0*/  IADD3 R58, PT, PT, R24, R23, RZ ;  /* 0x00000017183a7210 */ /* 0x000fe40007ffe0ff */
[----:B------:R-:W-:Y:S02]  /*201e0*/  IADD3 R62, PT, PT, R55, R22, RZ ;  /* 0x00000016373e7210 */ /* 0x000fe40007ffe0ff */
[----:B------:R-:W-:Y:S01]  /*201f0*/  ISETP.GE.U32.AND P1, PT, R43, 0x7f000001, PT ;  /* 0x7f0000012b00780c */ /* 0x000fe20003f26070 */
[----:B------:R-:W-:Y:S01]  /*20200*/  @P2 IADD3 R61, PT, PT, R61, -0x7f000001, RZ ;  /* 0x80ffffff3d3d2810 */ /* 0x000fe20007ffe0ff */
[----:B------:R-:W-:Y:S01]  /*20210*/  ISETP.GE.U32.AND P0, PT, R58, 0x7f000001, PT ;  /* 0x7f0000013a00780c */ /* 0x000fe20003f06070 */
[----:B------:R-:W-:-:S03]  /*20220*/  ISETP.GE.U32.AND P3, PT, R62, 0x7f000001, PT ;  /* 0x7f0000013e00780c */ /* 0x000fc60003f66070 */
[----:B------:R-:W-:-:S04]  /*20230*/  IMAD.WIDE.U32 R22, R61, R61, RZ ;  /* 0x0000003d3d167225 */ /* 0x000fc800078e00ff */
[----:B------:R-:W-:Y:S02]  /*20240*/  IMAD R63, R22, 0x7effffff, RZ ;  /* 0x7effffff163f7824 */ /* 0x000fe400078e02ff */
[----:B------:R-:W-:Y:S01]  /*20250*/  IMAD.WIDE.U32 R20, R56, R34, RZ ;  /* 0x0000002238147225 */ /* 0x000fe200078e00ff */
[----:B------:R-:W-:Y:S02]  /*20260*/  @P1 IADD3 R43, PT, PT, R43, -0x7f000001, RZ ;  /* 0x80ffffff2b2b1810 */ /* 0x000fe40007ffe0ff */
[----:B------:R-:W-:Y:S01]  /*20270*/  @P0 IADD3 R58, PT, PT, R58, -0x7f000001, RZ ;  /* 0x80ffffff3a3a0810 */ /* 0x000fe20007ffe0ff */
[----:B------:R-:W-:Y:S01]  /*20280*/  IMAD.HI.U32 R63, R63, 0x7f000001, R22 ;  /* 0x7f0000013f3f7827 */ /* 0x000fe200078e0016 */
[----:B------:R-:W-:-:S03]  /*20290*/  @P3 IADD3 R62, PT, PT, R62, -0x7f000001, RZ ;  /* 0x80ffffff3e3e3810 */ /* 0x000fc60007ffe0ff */
[----:B------:R-:W-:Y:S01]  /*202a0*/  IMAD R56, R20, 0x7effffff, RZ ;  /* 0x7effffff14387824 */ /* 0x000fe200078e02ff */
[----:B------:R-:W-:Y:S01]  /*202b0*/  ISETP.GE.U32.AND P2, PT, R63, 0x7f000001, PT ;  /* 0x7f0000013f00780c */ /* 0x000fe20003f46070 */
[----:B------:R-:W-:Y:S02]  /*202c0*/  IADD3 R43, PT, PT, R24, R43, RZ ;  /* 0x0000002b182b7210 */ /* 0x000fe40007ffe0ff */
[----:B------:R-:W-:Y:S01]  /*202d0*/  IADD3 R23, PT, PT, R58, R62, RZ ;  /* 0x0000003e3a177210 */ /* 0x000fe20007ffe0ff */
[----:B------:R-:W-:Y:S02]  /*202e0*/  IMAD.HI.U32 R56, R56, 0x7f000001, R20 ;  /* 0x7f00000138387827 */ /* 0x000fe400078e0014 */
[----:B------:R-:W-:Y:S02]  /*202f0*/  ISETP.GE.U32.AND P0, PT, R43, 0x7f000001, PT ;  /* 0x7f0000012b00780c */ /* 0x000fe40003f06070 */
[----:B------:R-:W-:Y:S01]  /*20300*/  ISETP.GE.U32.AND P3, PT, R23, 0x7f000001, PT ;  /* 0x7f0000011700780c */ /* 0x000fe20003f66070 */
[----:B------:R-:W-:Y:S01]  /*20310*/  ISETP.GE.U32.AND P1, PT, R56, 0x7f000001, PT ;  /* 0x7f0000013800780c */ /* 0x000fe20003f26070 */
[----:B------:R-:W-:-:S04]  /*20320*/  IMAD.WIDE.U32 R20, R51, R35, RZ ;  /* 0x0000002333147225 */ /* 0x000fc800078e00ff */
[----:B------:R-:W-:Y:S01]  /*20330*/  IMAD R22, R20, 0x7effffff, RZ ;  /* 0x7effffff14167824 */ /* 0x000fe200078e02ff */
[----:B------:R-:W-:-:S03]  /*20340*/  @P2 IADD3 R63, PT, PT, R63, -0x7f000001, RZ ;  /* 0x80ffffff3f3f2810 */ /* 0x000fc60007ffe0ff */
[----:B------:R-:W-:Y:S01]  /*20350*/  IMAD.HI.U32 R22, R22, 0x7f000001, R20 ;  /* 0x7f00000116167827 */ /* 0x000fe200078e0014 */
[----:B------:R-:W-:Y:S02]  /*20360*/  @P0 IADD3 R43, PT, PT, R43, -0x7f000001, RZ ;  /* 0x80ffffff2b2b0810 */ /* 0x000fe40007ffe0ff */
[----:B------:R-:W-:Y:S01]  /*20370*/  @P3 IADD3 R23, PT, PT, R23, -0x7f000001, RZ ;  /* 0x80ffffff17173810 */ /* 0x000fe20007ffe0ff */
[----:B------:R-:W-:Y:S01]  /*20380*/  IMAD.WIDE.U32 R20, R63, R61, RZ ;  /* 0x0000003d3f147225 */ /* 0x000fe200078e00ff */
[----:B------:R-:W-:Y:S01]  /*20390*/  @P1 IADD3 R56, PT, PT, R56, -0x7f000001, RZ ;  /* 0x80ffffff38381810 */ /* 0x000fe20007ffe0ff */
[----:B------:R-:W3:Y:S02]  /*203a0*/  LDG.E R61, desc[UR10][R44.64+0x14c] ;  /* 0x00014c0a2c3d7981 */ /* 0x000ee4000c1e1900 */
[----:B------:R-:W-:Y:S01]  /*203b0*/  IMAD R63, R20, 0x7effffff, RZ ;  /* 0x7effffff143f7824 */ /* 0x000fe200078e02ff */
[----:B------:R-:W-:Y:S02]  /*203c0*/  IADD3 R23, PT, PT, R43, R23, RZ ;  /* 0x000000172b177210 */ /* 0x000fe40007ffe0ff */
[----:B------:R-:W-:Y:S01]  /*203d0*/  IADD3 R51, PT, PT, R24, R56, RZ ;  /* 0x0000003818337210 */ /* 0x000fe20007ffe0ff */
[----:B------:R-:W-:Y:S01]  /*203e0*/  IMAD.HI.U32 R63, R63, 0x7f000001, R20 ;  /* 0x7f0000013f3f7827 */ /* 0x000fe200078e0014 */
[----:B------:R-:W-:Y:S01]  /*203f0*/  ISETP.GE.U32.AND P1, PT, R22, 0x7f000001, PT ;  /* 0x7f0000011600780c */ /* 0x000fe20003f26070 */
[----:B------:R-:W-:-:S02]  /*20400*/  ISETP.GE.U32.AND P3, PT, R23, 0x7f000001, PT ;  /* 0x7f0000011700780c */ /* 0x000fc40003f66070 */
[----:B------:R-:W-:Y:S01]  /*20410*/  ISETP.GE.U32.AND P0, PT, R51, 0x7f000001, PT ;  /* 0x7f0000013300780c */ /* 0x000fe20003f06070 */
[----:B------:R-:W-:Y:S01]  /*20420*/  ISETP.GE.U32.AND P2, PT, R63, 0x7f000001, PT ;  /* 0x7f0000013f00780c */ /* 0x000fe20003f46070 */
[----:B------:R-:W-:-:S04]  /*20430*/  IMAD.WIDE.U32 R20, R41, R36, RZ ;  /* 0x0000002429147225 */ /* 0x000fc800078e00ff */
[----:B------:R-:W-:-:S04]  /*20440*/  IMAD R56, R20, 0x7effffff, RZ ;  /* 0x7effffff14387824 */ /* 0x000fc800078e02ff */
[----:B------:R-:W-:Y:S02]  /*20450*/  @P1 IADD3 R22, PT, PT, R22, -0x7f000001, RZ ;  /* 0x80ffffff16161810 */ /* 0x000fe40007ffe0ff */
[----:B------:R-:W-:Y:S02]  /*20460*/  @P3 IADD3 R23, PT, PT, R23, -0x7f000001, RZ ;  /* 0x80ffffff17173810 */ /* 0x000fe40007ffe0ff */
[----:B------:R-:W-:Y:S01]  /*20470*/  @P0 IADD3 R51, PT, PT, R51, -0x7f000001, RZ ;  /* 0x80ffffff33330810 */ /* 0x000fe20007ffe0ff */
[----:B------:R-:W-:Y:S01]  /*20480*/  IMAD.HI.U32 R56, R56, 0x7f000001, R20 ;  /* 0x7f00000138387827 */ /* 0x000fe200078e0014 */
[----:B------:R-:W-:-:S03]  /*20490*/  @P2 IADD3 R63, PT, PT, R63, -0x7f000001, RZ ;  /* 0x80ffffff3f3f2810 */ /* 0x000fc60007ffe0ff */
[----:B------:R-:W-:Y:S01]  /*204a0*/  IMAD.WIDE.U32 R20, R52, R37, RZ ;  /* 0x0000002534147225 */ /* 0x000fe200078e00ff */
[----:B------:R-:W-:Y:S02]  /*204b0*/  IADD3 R52, PT, PT, R24, R22, RZ ;  /* 0x0000001618347210 */ /* 0x000fe40007ffe0ff */
[----:B------:R-:W-:Y:S01]  /*204c0*/  IADD3 R23, PT, PT, R51, R23, RZ ;  /* 0x0000001733177210 */ /* 0x000fe20007ffe0ff */
[----:B------:R-:W-:Y:S01]  /*204d0*/  ISETP.GE.U32.AND P4, PT, R63, R130, PT ;  /* 0x000000823f00720c */ /* 0x000fe20003f86070 */
[----:B------:R-:W-:Y:S01]  /*204e0*/  IMAD R41, R20, 0x7effffff, RZ ;  /* 0x7effffff14297824 */ /* 0x000fe200078e02ff */
[----:B------:R-:W-:Y:S02]  /*204f0*/  ISETP.GE.U32.AND P0, PT, R52, 0x7f000001, PT ;  /* 0x7f0000013400780c */ /* 0x000fe40003f06070 */
[----:B------:R-:W-:Y:S01]  /*20500*/  ISETP.GE.U32.AND P3, PT, R23, 0x7f000001, PT ;  /* 0x7f0000011700780c */ /* 0x000fe20003f66070 */
[----:B------:R-:W-:Y:S01]  /*20510*/  IMAD.HI.U32 R41, R41, 0x7f000001, R20 ;  /* 0x7f00000129297827 */ /* 0x000fe200078e0014 */
[----:B------:R-:W-:Y:S01]  /*20520*/  ISETP.GE.U32.AND P1, PT, R56, 0x7f000001, PT ;  /* 0x7f0000013800780c */ /* 0x000fe20003f26070 */
[----:B------:R-:W-:-:S03]  /*20530*/  IADD3 R63, PT, PT, -R130, R63, RZ ;  /* 0x0000003f823f7210 */ /* 0x000fc60007ffe1ff */
[----:B------:R-:W-:-:S03]  /*20540*/  ISETP.GE.U32.AND P2, PT, R41, 0x7f000001, PT ;  /* 0x7f0000012900780c */ /* 0x000fc60003f46070 */
[----:B------:R-:W-:Y:S02]  /*20550*/  @!P4 IADD3 R63, PT, PT, R63, 0x7f000001, RZ ;  /* 0x7f0000013f3fc810 */ /* 0x000fe40007ffe0ff */
[----:B------:R-:W-:Y:S02]  /*20560*/  @P0 IADD3 R52, PT, PT, R52, -0x7f000001, RZ ;  /* 0x80ffffff34340810 */ /* 0x000fe40007ffe0ff */
[----:B------:R-:W-:Y:S01]  /*20570*/  @P3 IADD3 R23, PT, PT, R23, -0x7f000001, RZ ;  /* 0x80ffffff17173810 */ /* 0x000fe20007ffe0ff */
[----:B--2---:R-:W-:Y:S01]  /*20580*/  IMAD.WIDE.U32 R20, R48, R63, RZ ;  /* 0x0000003f30147225 */ /* 0x004fe200078e00ff */
[----:B------:R-:W-:Y:S02]  /*20590*/  @P1 IADD3 R56, PT, PT, R56, -0x7f000001, RZ ;  /* 0x80ffffff38381810 */ /* 0x000fe40007ffe0ff */
[----:B------:R-:W-:Y:S02]  /*205a0*/  IADD3 R62, PT, PT, R52, R23, RZ ;  /* 0x00000017343e7210 */ /* 0x000fe40007ffe0ff */
[----:B------:R-:W-:Y:S01]  /*205b0*/  @P2 IADD3 R41, PT, PT, R41, -0x7f000001, RZ ;  /* 0x80ffffff29292810 */ /* 0x000fe20007ffe0ff */
[----:B------:R-:W-:Y:S01]  /*205c0*/  IMAD R48, R20, 0x7effffff, RZ ;  /* 0x7effffff14307824 */ /* 0x000fe200078e02ff */
[----:B------:R-:W-:Y:S01]  /*205d0*/  IADD3 R56, PT, PT, R24, R56, RZ ;  /* 0x0000003818387210 */ /* 0x000fe20007ffe0ff */
[----:B----4-:R-:W-:Y:S01]  /*205e0*/  IMAD.WIDE.U32 R22, R25, R63, RZ ;  /* 0x0000003f19167225 */ /* 0x010fe200078e00ff */
[----:B------:R-:W-:Y:S01]  /*205f0*/  ISETP.GE.U32.AND P1, PT, R62, 0x7f000001, PT ;  /* 0x7f0000013e00780c */ /* 0x000fe20003f26070 */
[----:B------:R-:W-:-:S02]  /*20600*/  IADD3 R41, PT, PT, R24, R41, RZ ;  /* 0x0000002918297210 */ /* 0x000fc40007ffe0ff */
[----:B------:R-:W-:-:S04]  /*20610*/  IMAD.HI.U32 R48, R48, 0x7f000001, R20 ;  /* 0x7f00000130307827 */ /* 0x000fc800078e0014 */
[----:B------:R-:W-:-:S04]  /*20620*/  IMAD.WIDE.U32 R20, R38, R63, RZ ;  /* 0x0000003f26147225 */ /* 0x000fc800078e00ff */
[----:B------:R-:W-:Y:S01]  /*20630*/  IMAD.WIDE.U32 R24, R26, R63, RZ ;  /* 0x0000003f1a187225 */ /* 0x000fe200078e00ff */
[----:B------:R-:W-:-:S03]  /*20640*/  ISETP.GE.U32.AND P0, PT, R56, 0x7f000001, PT ;  /* 0x7f0000013800780c */ /* 0x000fc60003f06070 */
[----:B------:R-:W-:Y:S02]  /*20650*/  IMAD R26, R20, 0x7effffff, RZ ;  /* 0x7effffff141a7824 */ /* 0x000fe400078e02ff */
[----:B------:R-:W-:Y:S02]  /*20660*/  IMAD R38, R22, 0x7effffff, RZ ;  /* 0x7effffff16267824 */ /* 0x000fe400078e02ff */
[----:B------:R-:W-:Y:S02]  /*20670*/  IMAD R63, R24, 0x7effffff, RZ ;  /* 0x7effffff183f7824 */ /* 0x000fe400078e02ff */
[----:B------:R-:W-:-:S04]  /*20680*/  IMAD.HI.U32 R20, R26, 0x7f000001, R20 ;  /* 0x7f0000011a147827 */ /* 0x000fc800078e0014 */
[----:B------:R-:W-:-:S04]  /*20690*/  IMAD.HI.U32 R22, R38, 0x7f000001, R22 ;  /* 0x7f00000126167827 */ /* 0x000fc800078e0016 */
[----:B------:R-:W-:Y:S01]  /*206a0*/  IMAD.HI.U32 R24, R63, 0x7f000001, R24 ;  /* 0x7f0000013f187827 */ /* 0x000fe200078e0018 */
[----:B------:R-:W-:Y:S01]  /*206b0*/  @P1 IADD3 R62, PT, PT, R62, -0x7f000001, RZ ;  /* 0x80ffffff3e3e1810 */ /* 0x000fe20007ffe0ff */
[----:B------:R-:W-:Y:S01]  /*206c0*/  ISETP.GE.U32.AND P1, PT, R48, 0x7f000001, PT ;  /* 0x7f0000013000780c */ /* 0x000fe20003f26070 */
[----:B------:R-:W-:Y:S01]  /*206d0*/  ISETP.GE.U32.AND P2, PT, R20, 0x7f000001, PT ;  /* 0x7f0000011400780c */ /* 0x000fe20003f46070 */
[----:B------:R-:W-:Y:S01]  /*206e0*/  ISETP.GE.U32.AND P3, PT, R22, 0x7f000001, PT ;  /* 0x7f0000011600780c */ /* 0x000fe20003f66070 */
[----:B------:R-:W-:Y:S01]  /*206f0*/  ISETP.GE.U32.AND P4, PT, R24, 0x7f000001, PT ;  /* 0x7f0000011800780c */ /* 0x000fe20003f86070 */
[----:B------:R-:W-:Y:S01]  /*20700*/  @P0 IADD3 R56, PT, PT, R56, -0x7f000001, RZ ;  /* 0x80ffffff38380810 */ /* 0x000fe20007ffe0ff */
[----:B------:R-:W-:-:S03]  /*20710*/  ISETP.GE.U32.AND P0, PT, R41, 0x7f000001, PT ;  /* 0x7f0000012900780c */ /* 0x000fc60003f06070 */
[----:B------:R-:W-:-:S05]  /*20720*/  IADD3 R62, PT, PT, R56, R62, RZ ;  /* 0x0000003e383e7210 */ /* 0x000fca0007ffe0ff */
[----:B------:R-:W-:Y:S02]  /*20730*/  @P1 IADD3 R48, PT, PT, R48, -0x7f000001, RZ ;  /* 0x80ffffff30301810 */ /* 0x000fe40007ffe0ff */
[----:B------:R-:W-:Y:S02]  /*20740*/  @P2 IADD3 R20, PT, PT, R20, -0x7f000001, RZ ;  /* 0x80ffffff14142810 */ /* 0x000fe40007ffe0ff */
[----:B------:R-:W-:Y:S02]  /*20750*/  @P3 IADD3 R22, PT, PT, R22, -0x7f000001, RZ ;  /* 0x80ffffff16163810 */ /* 0x000fe40007ffe0ff */
[----:B------:R-:W-:Y:S01]  /*20760*/  @P4 IADD3 R24, PT, PT, R24, -0x7f000001, RZ ;  /* 0x80ffffff18184810 */ /* 0x000fe20007ffe0ff */
[----:B------:R-:W-:Y:S01]  /*20770*/  ISETP.GE.U32.AND P5, PT, R62, 0x7f000001, PT ;  /* 0x7f0000013e00780c */ /* 0x000fe20003fa6070 */
[----:B------:R-:W-:Y:S02]  /*20780*/  IADD3 R48, PT, PT, R48, R60, RZ ;  /* 0x0000003c30307210 */ /* 0x000fe40007ffe0ff */
[----:B------:R-:W-:-:S02]  /*20790*/  IADD3 R20, PT, PT, R20, R42, RZ ;  /* 0x0000002a14147210 */ /* 0x000fc40007ffe0ff */
[----:B------:R-:W-:Y:S02]  /*207a0*/  IADD3 R50, PT, PT, R22, R50, RZ ;  /* 0x0000003216327210 */ /* 0x000fe40007ffe0ff */
[----:B------:R-:W-:Y:S02]  /*207b0*/  IADD3 R24, PT, PT, R24, R53, RZ ;  /* 0x0000003518187210 */ /* 0x000fe40007ffe0ff */
[----:B------:R-:W-:Y:S01]  /*207c0*/  @P0 IADD3 R41, PT, PT, R41, -0x7f000001, RZ ;  /* 0x80ffffff29290810 */ /* 0x000fe20007ffe0ff */
[----:B------:R-:W-:Y:S01]  /*207d0*/  ISETP.GE.U32.AND P0, PT, R48, 0x7f000001, PT ;  /* 0x7f0000013000780c */ /* 0x000fe20003f06070 */
[----:B------:R-:W-:Y:S01]  /*207e0*/  ISETP.GE.U32.AND P1, PT, R20, 0x7f000001, PT ;  /* 0x7f0000011400780c */ /* 0x000fe20003f26070 */
[----:B------:R-:W-:Y:S01]  /*207f0*/  ISETP.GE.U32.AND P2, PT, R50, 0x7f000001, PT ;  /* 0x7f0000013200780c */ /* 0x000fe20003f46070 */
[----:B------:R-:W-:Y:S01]  /*20800*/  ISETP.GE.U32.AND P3, PT, R24, 0x7f000001, PT ;  /* 0x7f0000011800780c */ /* 0x000fe20003f66070 */
[----:B------:R-:W-:Y:S01]  /*20810*/  @P5 IADD3 R62, PT, PT, R62, -0x7f000001, RZ ;  /* 0x80ffffff3e3e5810 */ /* 0x000fe20007ffe0ff */
[----:B------:R0:W-:Y:S03]  /*20820*/  STL [R1+0x110], R48 ;  /* 0x0001103001007387 */ /* 0x0001e60000100800 */
[----:B------:R-:W-:Y:S01]  /*20830*/  IADD3 R22, PT, PT, R41, R62, RZ ;  /* 0x0000003e29167210 */ /* 0x000fe20007ffe0ff */
[----:B------:R1:W-:Y:S04]  /*20840*/  STL [R1+0x114], R20 ;  /* 0x0001141401007387 */ /* 0x0003e80000100800 */
[----:B------:R2:W-:Y:S01]  /*20850*/  STL [R1+0x118], R50 ;  /* 0x0001183201007387 */ /* 0x0005e20000100800 */
[----:B0-----:R-:W-:-:S03]  /*20860*/  @P0 IADD3 R48, PT, PT, R48, -0x7f000001, RZ ;  /* 0x80ffffff30300810 */ /* 0x001fc60007ffe0ff */
[----:B------:R0:W-:Y:S01]  /*20870*/  STL [R1+0x11c], R24 ;  /* 0x00011c1801007387 */ /* 0x0001e20000100800 */
[----:B-1----:R-:W-:Y:S01]  /*20880*/  @P1 IADD3 R20, PT, PT, R20, -0x7f000001, RZ ;  /* 0x80ffffff14141810 */ /* 0x002fe20007ffe0ff */
[----:B------:R-:W-:Y:S01]  /*20890*/  ISETP.GE.U32.AND P4, PT, R22, 0x7f000001, PT ;  /* 0x7f0000011600780c */ /* 0x000fe20003f86070 */
[----:B--2---:R-:W-:Y:S02]  /*208a0*/  @P2 IADD3 R50, PT, PT, R50, -0x7f000001, RZ ;  /* 0x80ffffff32322810 */ /* 0x004fe40007ffe0ff */
[----:B0-----:R-:W-:Y:S01]  /*208b0*/  @P3 IADD3 R24, PT, PT, R24, -0x7f000001, RZ ;  /* 0x80ffffff18183810 */ /* 0x001fe20007ffe0ff */
[----:B------:R-:W-:Y:S04]  /*208c0*/  STL [R1+0x110], R48 ;  /* 0x0001103001007387 */ /* 0x000fe80000100800 */
[----:B------:R-:W-:Y:S04]  /*208d0*/  STL [R1+0x114], R20 ;  /* 0x0001141401007387 */ /* 0x000fe80000100800 */
[----:B------:R-:W-:Y:S04]  /*208e0*/  STL [R1+0x118], R50 ;  /* 0x0001183201007387 */ /* 0x000fe80000100800 */
[----:B------:R0:W-:Y:S04]  /*208f0*/  STL [R1+0x11c], R24 ;  /* 0x00011c1801007387 */ /* 0x0001e80000100800 */
[----:B------:R-:W2:Y:S01]  /*20900*/  LD.E R60, desc[UR10][R18.64+0x450] ;  /* 0x0004500a123c7980 */ /* 0x000ea2000c101900 */
[----:B------:R-:W-:-:S03]  /*20910*/  @P4 IADD3 R22, PT, PT, R22, -0x7f000001, RZ ;  /* 0x80ffffff16164810 */ /* 0x000fc60007ffe0ff */
[----:B------:R-:W4:Y:S04]  /*20920*/  LD.E R26, desc[UR10][R18.64+0x454] ;  /* 0x0004540a121a7980 */ /* 0x000f28000c101900 */
[----:B0-----:R-:W2:Y:S04]  /*20930*/  LD.E R24, desc[UR10][R18.64+0x458] ;  /* 0x0004580a12187980 */ /* 0x001ea8000c101900 */
[----:B------:R0:W2:Y:S01]  /*20940*/  LD.E R25, desc[UR10][R18.64+0x45c] ;  /* 0x00045c0a12197980 */ /* 0x0000a2000c101900 */
[----:B------:R-:W-:Y:S02]  /*20950*/  IADD3 R38, PT, PT, R130, R22, RZ ;  /* 0x0000001682267210 */ /* 0x000fe40007ffe0ff */
[----:B------:R-:W-:Y:S01]  /*20960*/  IADD3 R59, PT, PT, R59, R59, RZ ;  /* 0x0000003b3b3b7210 */ /* 0x000fe20007ffe0ff */
[----:B------:R-:W4:Y:S02]  /*20970*/  LDL R53, [R1+0x110] ;  /* 0x0001100001357983 */ /* 0x000f240000100800 */
[----:B------:R-:W-:-:S02]  /*20980*/  ISETP.GE.U32.AND P0, PT, R38, 0x7f000001, PT ;  /* 0x7f0000012600780c */ /* 0x000fc40003f06070 */
[----:B------:R-:W4:Y:S01]  /*20990*/  LDL R42, [R1+0x114] ;  /* 0x00011400012a7983 */ /* 0x000f220000100800 */
[----:B------:R-:W-:-:S03]  /*209a0*/  ISETP.GE.U32.AND P1, PT, R59, 0x7f000001, PT ;  /* 0x7f0000013b00780c */ /* 0x000fc60003f26070 */
[----:B------:R-:W4:Y:S04]  /*209b0*/  LDL R48, [R1+0x118] ;  /* 0x0001180001307983 */ /* 0x000f280000100800 */
[----:B------:R-:W4:Y:S03]  /*209c0*/  LDL R50, [R1+0x11c] ;  /* 0x00011c0001327983 */ /* 0x000f260000100800 */
[----:B------:R-:W-:-:S04]  /*209d0*/  @P0 IADD3 R38, PT, PT, R38, -0x7f000001, RZ ;  /* 0x80ffffff26260810 */ /* 0x000fc80007ffe0ff */
[----:B------:R-:W-:-:S05]  /*209e0*/  IADD3 R92, PT, PT, R92, R38, RZ ;  /* 0x000000265c5c7210 */ /* 0x000fca0007ffe0ff */
[----:B------:R-:W-:Y:S01]  /*209f0*/  ISETP.GE.U32.AND P0, PT, R92, 0x7f000001, PT ;  /* 0x7f0000015c00780c */ /* 0x000fe20003f06070 */
[----:B0-----:R-:W-:Y:S01]  /*20a00*/  IMAD.WIDE.U32 R18, R57, R30, RZ ;  /* 0x0000001e39127225 */ /* 0x001fe200078e00ff */
[----:B------:R-:W-:-:S03]  /*20a10*/  @P1 IADD3 R59, PT, PT, R59, -0x7f000001, RZ ;  /* 0x80ffffff3b3b1810 */ /* 0x000fc60007ffe0ff */
[----:B------:R-:W-:Y:S01]  /*20a20*/  IMAD R62, R18, 0x7effffff, RZ ;  /* 0x7effffff123e7824 */ /* 0x000fe200078e02ff */
[----:B------:R-:W-:-:S07]  /*20a30*/  IADD3 R57, PT, PT, R38, R59, RZ ;  /* 0x0000003b26397210 */ /* 0x000fce0007ffe0ff */
[----:B------:R-:W-:Y:S01]  /*20a40*/  @P0 IADD3 R92, PT, PT, R92, -0x7f000001, RZ ;  /* 0x80ffffff5c5c0810 */ /* 0x000fe20007ffe0ff */
[----:B------:R-:W-:Y:S01]  /*20a50*/  IMAD.HI.U32 R62, R62, 0x7f000001, R18 ;  /* 0x7f0000013e3e7827 */ /* 0x000fe200078e0012 */
[----:B------:R-:W-:Y:S01]  /*20a60*/  ISETP.GE.U32.AND P0, PT, R57, 0x7f000001, PT ;  /* 0x7f0000013900780c */ /* 0x000fe20003f06070 */
[----:B------:R-:W4:Y:S01]  /*20a70*/  LDL.64 R18, [R1+0x100] ;  /* 0x0001000001127983 */ /* 0x000f220000100a00 */
[----:B------:R-:W-:Y:S02]  /*20a80*/  IADD3 R23, PT, PT, R92, UR6, RZ ;  /* 0x000000065c177c10 */ /* 0x000fe4000fffe0ff */
[----:B------:R-:W-:-:S03]  /*20a90*/  ISETP.GE.U32.AND P1, PT, R62, 0x7f000001, PT ;  /* 0x7f0000013e00780c */ /* 0x000fc60003f26070 */
[----:B------:R-:W-:Y:S01]  /*20aa0*/  ISETP.GE.U32.AND P2, PT, R23, 0x7f000001, PT ;  /* 0x7f0000011700780c */ /* 0x000fe20003f46070 */
[----:B------:R-:W-:-:S05]  /*20ab0*/  IMAD.WIDE.U32 R20, R39, R13, RZ ;  /* 0x0000000d27147225 */ /* 0x000fca00078e00ff */
[----:B------:R-:W-:Y:S01]  /*20ac0*/  @P0 IADD3 R57, PT, PT, R57, -0x7f000001, RZ ;  /* 0x80ffffff39390810 */ /* 0x000fe20007ffe0ff */
[----:B------:R-:W-:-:S03]  /*20ad0*/  IMAD R59, R20, 0x7effffff, RZ ;  /* 0x7effffff143b7824 */ /* 0x000fc600078e02ff */
[----:B------:R-:W-:-:S03]  /*20ae0*/  @P1 IADD3 R62, PT, PT, R62, -0x7f000001, RZ ;  /* 0x80ffffff3e3e1810 */ /* 0x000fc60007ffe0ff */
        /* <DEDUP_REMOVED lines=48> */
[----:B------:R-:W-:Y:S01]  /*20df0*/  ISETP.GE.U32.AND P3, PT, R22, R130, PT ;  /* 0x000000821600720c */ /* 0x000fe20003f66070 */
[----:B------:R-:W-:Y:S01]  /*20e00*/  ISETP.GE.U32.AND P1, PT, R27, 0x7f000001, PT ;  /* 0x7f0000011b00780c */ /* 0x000fe20003f26070 */
[----:B------:R-:W-:-:S02]  /*20e10*/  ISETP.GE.U32.AND P0, PT, R54, 0x7f000001, PT ;  /* 0x7f0000013600780c */ /* 0x000fc40003f06070 */
[----:B------:R-:W-:Y:S01]  /*20e20*/  ISETP.GE.U32.AND P2, PT, R23, 0x7f000001, PT ;  /* 0x7f0000011700780c */ /* 0x000fe20003f46070 */
[----:B------:R-:W-:Y:S01]  /*20e30*/  IADD3 R130, PT, PT, -R130, R22, RZ ;  /* 0x0000001682827210 */ /* 0x000fe20007ffe1ff */
[----:B------:R-:W-:-:S04]  /*20e40*/  IMAD.WIDE.U32 R20, R55, R31, RZ ;  /* 0x0000001f37147225 */ /* 0x000fc800078e00ff */
[----:B------:R-:W-:-:S03]  /*20e50*/  IMAD R22, R20, 0x7effffff, RZ ;  /* 0x7effffff14167824 */ /* 0x000fc600078e02ff */
[----:B------:R-:W-:Y:S02]  /*20e60*/  @!P3 IADD3 R130, PT, PT, R130, 0x7f000001, RZ ;  /* 0x7f0000018282b810 */ /* 0x000fe40007ffe0ff */
[----:B------:R-:W-:Y:S02]  /*20e70*/  @P1 IADD3 R27, PT, PT, R27, -0x7f000001, RZ ;  /* 0x80ffffff1b1b1810 */ /* 0x000fe40007ffe0ff */
[----:B------:R-:W-:Y:S02]  /*20e80*/  @P0 IADD3 R54, PT, PT, R54, -0x7f000001, RZ ;  /* 0x80ffffff36360810 */ /* 0x000fe40007ffe0ff */
[----:B------:R-:W-:Y:S02]  /*20e90*/  @P2 IADD3 R23, PT, PT, R23, -0x7f000001, RZ ;  /* 0x80ffffff17172810 */ /* 0x000fe40007ffe0ff */
[----:B---3--:R-:W-:Y:S01]  /*20ea0*/  IADD3 R61, PT, PT, R130, R61, RZ ;  /* 0x0000003d823d7210 */ /* 0x008fe20007ffe0ff */
[----:B------:R-:W-:Y:S01]  /*20eb0*/  IMAD.HI.U32 R22, R22, 0x7f000001, R20 ;  /* 0x7f00000116167827 */ /* 0x000fe200078e0014 */
[----:B------:R-:W-:-:S02]  /*20ec0*/  IADD3 R55, PT, PT, R38, R27, RZ ;  /* 0x0000001b26377210 */ /* 0x000fc40007ffe0ff */
[----:B------:R-:W-:Y:S01]  /*20ed0*/  IADD3 R27, PT, PT, R54, R23, RZ ;  /* 0x00000017361b7210 */ /* 0x000fe20007ffe0ff */
        /* <DEDUP_REMOVED lines=18> */
[----:B------:R-:W-:-:S05]  /*21000*/  IMAD.HI.U32 R27, R27, 0x7f000001, R20 ;  /* 0x7f0000011b1b7827 */ /* 0x000fca00078e0014 */
        /* <DEDUP_REMOVED lines=13> */
[----:B------:R-:W-:Y:S02]  /*210e0*/  IMAD.WIDE.U32 R20, R27, R61, RZ ;  /* 0x0000003d1b147225 */ /* 0x000fe400078e00ff */
[----:B------:R-:W3:Y:S02]  /*210f0*/  LDG.E R61, desc[UR10][R44.64+0x150] ;  /* 0x0001500a2c3d7981 */ /* 0x000ee4000c1e1900 */
[----:B------:R-:W-:-:S02]  /*21100*/  IMAD R27, R20, 0x7effffff, RZ ;  /* 0x7effffff141b7824 */ /* 0x000fc400078e02ff */
[----:B------:R-:W-:-:S04]  /*21110*/  IMAD.WIDE.U32 R22, R51, R34, RZ ;  /* 0x0000002233167225 */ /* 0x000fc800078e00ff */
[----:B------:R-:W-:Y:S01]  /*21120*/  IMAD.HI.U32 R27, R27, 0x7f000001, R20 ;  /* 0x7f0000011b1b7827 */ /* 0x000fe200078e0014 */
[----:B------:R-:W-:Y:S02]  /*21130*/  @P1 IADD3 R62, PT, PT, R62, -0x7f000001, RZ ;  /* 0x80ffffff3e3e1810 */ /* 0x000fe40007ffe0ff */
[----:B------:R-:W-:Y:S02]  /*21140*/  @P0 IADD3 R43, PT, PT, R43, -0x7f000001, RZ ;  /* 0x80ffffff2b2b0810 */ /* 0x000fe40007ffe0ff */
[----:B------:R-:W-:Y:S01]  /*21150*/  @P2 IADD3 R63, PT, PT, R63, -0x7f000001, RZ ;  /* 0x80ffffff3f3f2810 */ /* 0x000fe20007ffe0ff */
[----:B------:R-:W-:Y:S01]  /*21160*/  IMAD R20, R22, 0x7effffff, RZ ;  /* 0x7effffff16147824 */ /* 0x000fe200078e02ff */
[----:B------:R-:W-:Y:S01]  /*21170*/  ISETP.GE.U32.AND P2, PT, R27, 0x7f000001, PT ;  /* 0x7f0000011b00780c */ /* 0x000fe20003f46070 */
[----:B------:R-:W-:Y:S02]  /*21180*/  IADD3 R51, PT, PT, R38, R62, RZ ;  /* 0x0000003e26337210 */ /* 0x000fe40007ffe0ff */
[----:B------:R-:W-:Y:S01]  /*21190*/  IMAD.HI.U32 R22, R20, 0x7f000001, R22 ;  /* 0x7f00000114167827 */ /* 0x000fe200078e0016 */
[----:B------:R-:W-:-:S02]  /*211a0*/  IADD3 R63, PT, PT, R43, R63, RZ ;  /* 0x0000003f2b3f7210 */ /* 0x000fc40007ffe0ff */
[----:B------:R-:W-:Y:S01]  /*211b0*/  ISETP.GE.U32.AND P0, PT, R51, 0x7f000001, PT ;  /* 0x7f0000013300780c */ /* 0x000fe20003f06070 */
[----:B------:R-:W-:Y:S01]  /*211c0*/  IMAD.WIDE.U32 R20, R52, R35, RZ ;  /* 0x0000002334147225 */ /* 0x000fe200078e00ff */
[----:B------:R-:W-:Y:S01]  /*211d0*/  ISETP.GE.U32.AND P1, PT, R22, 0x7f000001, PT ;  /* 0x7f0000011600780c */ /* 0x000fe20003f26070 */
[----:B------:R-:W-:Y:S02]  /*211e0*/  ISETP.GE.U32.AND P3, PT, R63, 0x7f000001, PT ;  /* 0x7f0000013f00780c */ /* 0x000fe40003f66070 */
[----:B------:R-:W-:Y:S02]  /*211f0*/  IMAD R62, R20, 0x7effffff, RZ ;  /* 0x7effffff143e7824 */ /* 0x000fe400078e02ff */
[----:B------:R-:W-:Y:S02]  /*21200*/  @P2 IADD3 R27, PT, PT, R27, -0x7f000001, RZ ;  /* 0x80ffffff1b1b2810 */ /* 0x000fe40007ffe0ff */
[----:B------:R-:W-:-:S03]  /*21210*/  IMAD.HI.U32 R62, R62, 0x7f000001, R20 ;  /* 0x7f0000013e3e7827 */ /* 0x000fc600078e0014 */
[----:B------:R-:W-:Y:S01]  /*21220*/  ISETP.GE.U32.AND P4, PT, R27, R132, PT ;  /* 0x000000841b00720c */ /* 0x000fe20003f86070 */
[----:B------:R-:W-:Y:S02]  /*21230*/  @P0 IADD3 R51, PT, PT, R51, -0x7f000001, RZ ;  /* 0x80ffffff33330810 */ /* 0x000fe40007ffe0ff */
[----:B------:R-:W-:Y:S02]  /*21240*/  @P1 IADD3 R22, PT, PT, R22, -0x7f000001, RZ ;  /* 0x80ffffff16161810 */ /* 0x000fe40007ffe0ff */
[----:B------:R-:W-:Y:S01]  /*21250*/  @P3 IADD3 R63, PT, PT, R63, -0x7f000001, RZ ;  /* 0x80ffffff3f3f3810 */ /* 0x000fe20007ffe0ff */
[----:B------:R-:W-:Y:S01]  /*21260*/  ISETP.GE.U32.AND P1, PT, R62, 0x7f000001, PT ;  /* 0x7f0000013e00780c */ /* 0x000fe20003f26070 */
[----:B------:R-:W-:Y:S02]  /*21270*/  IADD3 R27, PT, PT, -R132, R27, RZ ;  /* 0x0000001b841b7210 */ /* 0x000fe40007ffe1ff */
[----:B------:R-:W-:Y:S02]  /*21280*/  IADD3 R52, PT, PT, R38, R22, RZ ;  /* 0x0000001626347210 */ /* 0x000fe40007ffe0ff */
[----:B------:R-:W-:Y:S01]  /*21290*/  IADD3 R63, PT, PT, R51, R63, RZ ;  /* 0x0000003f333f7210 */ /* 0x000fe20007ffe0ff */
[----:B------:R-:W-:-:S02]  /*212a0*/  IMAD.WIDE.U32 R20, R56, R36, RZ ;  /* 0x0000002438147225 */ /* 0x000fc400078e00ff */
[----:B------:R-:W-:Y:S01]  /*212b0*/  ISETP.GE.U32.AND P0, PT, R52, 0x7f000001, PT ;  /* 0x7f0000013400780c */ /* 0x000fe20003f06070 */
[----:B------:R-:W-:Y:S01]  /*212c0*/  @!P4 IADD3 R27, PT, PT, R27, 0x7f000001, RZ ;  /* 0x7f0000011b1bc810 */ /* 0x000fe20007ffe0ff */
[----:B------:R-:W-:Y:S01]  /*212d0*/  ISETP.GE.U32.AND P2, PT, R63, 0x7f000001, PT ;  /* 0x7f0000013f00780c */ /* 0x000fe20003f46070 */
[----:B------:R-:W-:Y:S02]  /*212e0*/  IMAD R56, R20, 0x7effffff, RZ ;  /* 0x7effffff14387824 */ /* 0x000fe400078e02ff */
[----:B------:R-:W-:Y:S01]  /*212f0*/  @P1 IADD3 R62, PT, PT, R62, -0x7f000001, RZ ;  /* 0x80ffffff3e3e1810 */ /* 0x000fe20007ffe0ff */
[----:B--2---:R-:W-:-:S04]  /*21300*/  IMAD.WIDE.U32 R22, R60, R27, RZ ;  /* 0x0000001b3c167225 */ /* 0x004fc800078e00ff */
[----:B------:R-:W-:Y:S01]  /*21310*/  IMAD.HI.U32 R60, R56, 0x7f000001, R20 ;  /* 0x7f000001383c7827 */ /* 0x000fe200078e0014 */
[----:B------:R-:W-:-:S03]  /*21320*/  IADD3 R56, PT, PT, R38, R62, RZ ;  /* 0x0000003e26387210 */ /* 0x000fc60007ffe0ff */
[----:B------:R-:W-:Y:S01]  /*21330*/  IMAD R20, R22, 0x7effffff, RZ ;  /* 0x7effffff16147824 */ /* 0x000fe200078e02ff */
[----:B------:R-:W-:Y:S02]  /*21340*/  @P0 IADD3 R52, PT, PT, R52, -0x7f000001, RZ ;  /* 0x80ffffff34340810 */ /* 0x000fe40007ffe0ff */
[----:B------:R-:W-:Y:S01]  /*21350*/  @P2 IADD3 R63, PT, PT, R63, -0x7f000001, RZ ;  /* 0x80ffffff3f3f2810 */ /* 0x000fe20007ffe0ff */
[----:B------:R-:W-:Y:S01]  /*21360*/  ISETP.GE.U32.AND P1, PT, R60, 0x7f000001, PT ;  /* 0x7f0000013c00780c */ /* 0x000fe20003f26070 */
[----:B------:R-:W-:Y:S01]  /*21370*/  IMAD.HI.U32 R62, R20, 0x7f000001, R22 ;  /* 0x7f000001143e7827 */ /* 0x000fe200078e0016 */
[----:B------:R-:W-:-:S03]  /*21380*/  ISETP.GE.U32.AND P0, PT, R56, 0x7f000001, PT ;  /* 0x7f0000013800780c */ /* 0x000fc60003f06070 */
[----:B------:R-:W-:-:S04]  /*21390*/  IMAD.WIDE.U32 R22, R24, R27, RZ ;  /* 0x0000001b18167225 */ /* 0x000fc800078e00ff */
[----:B----4-:R-:W-:-:S04]  /*213a0*/  IMAD.WIDE.U32 R20, R26, R27, RZ ;  /* 0x0000001b1a147225 */ /* 0x010fc800078e00ff */
[----:B------:R-:W-:Y:S01]  /*213b0*/  IMAD.WIDE.U32 R24, R25, R27, RZ ;  /* 0x0000001b19187225 */ /* 0x000fe200078e00ff */
[----:B------:R-:W-:-:S03]  /*213c0*/  IADD3 R63, PT, PT, R52, R63, RZ ;  /* 0x0000003f343f7210 */ /* 0x000fc60007ffe0ff */
[----:B------:R-:W-:Y:S02]  /*213d0*/  IMAD R64, R20, 0x7effffff, RZ ;  /* 0x7effffff14407824 */ /* 0x000fe400078e02ff */
[----:B------:R-:W-:Y:S02]  /*213e0*/  IMAD R65, R22, 0x7effffff, RZ ;  /* 0x7effffff16417824 */ /* 0x000fe400078e02ff */
[----:B------:R-:W-:Y:S01]  /*213f0*/  IMAD R66, R24, 0x7effffff, RZ ;  /* 0x7effffff18427824 */ /* 0x000fe200078e02ff */
[----:B------:R-:W-:Y:S01]  /*21400*/  ISETP.GE.U32.AND P2, PT, R62, 0x7f000001, PT ;  /* 0x7f0000013e00780c */ /* 0x000fe20003f46070 */
[----:B------:R-:W-:Y:S01]  /*21410*/  IMAD.HI.U32 R20, R64, 0x7f000001, R20 ;  /* 0x7f00000140147827 */ /* 0x000fe200078e0014 */
[----:B------:R-:W-:-:S03]  /*21420*/  ISETP.GE.U32.AND P5, PT, R63, 0x7f000001, PT ;  /* 0x7f0000013f00780c */ /* 0x000fc60003fa6070 */
[----:B------:R-:W-:-:S04]  /*21430*/  IMAD.HI.U32 R22, R65, 0x7f000001, R22 ;  /* 0x7f00000141167827 */ /* 0x000fc800078e0016 */
[----:B------:R-:W-:Y:S01]  /*21440*/  IMAD.HI.U32 R24, R66, 0x7f000001, R24 ;  /* 0x7f00000142187827 */ /* 0x000fe200078e0018 */
[----:B------:R-:W-:Y:S02]  /*21450*/  @P1 IADD3 R60, PT, PT, R60, -0x7f000001, RZ ;  /* 0x80ffffff3c3c1810 */ /* 0x000fe40007ffe0ff */
[----:B------:R-:W-:Y:S01]  /*21460*/  @P0 IADD3 R56, PT, PT, R56, -0x7f000001, RZ ;  /* 0x80ffffff38380810 */ /* 0x000fe20007ffe0ff */
[----:B------:R-:W-:Y:S01]  /*21470*/  ISETP.GE.U32.AND P3, PT, R20, 0x7f000001, PT ;  /* 0x7f0000011400780c */ /* 0x000fe20003f66070 */
[----:B------:R-:W-:Y:S01]  /*21480*/  ISETP.GE.U32.AND P4, PT, R22, 0x7f000001, PT ;  /* 0x7f0000011600780c */ /* 0x000fe20003f86070 */
[----:B------:R-:W-:Y:S01]  /*21490*/  ISETP.GE.U32.AND P0, PT, R24, 0x7f000001, PT ;  /* 0x7f0000011800780c */ /* 0x000fe20003f06070 */
[----:B------:R-:W-:Y:S01]  /*214a0*/  IMAD.WIDE.U32 R26, R41, R37, RZ ;  /* 0x00000025291a7225 */ /* 0x000fe200078e00ff */
[----:B------:R-:W-:Y:S02]  /*214b0*/  IADD3 R41, PT, PT, R38, R60, RZ ;  /* 0x0000003c26297210 */ /* 0x000fe40007ffe0ff */
[----:B------:R-:W-:-:S02]  /*214c0*/  @P2 IADD3 R62, PT, PT, R62, -0x7f000001, RZ ;  /* 0x80ffffff3e3e2810 */ /* 0x000fc40007ffe0ff */
[----:B------:R-:W-:Y:S01]  /*214d0*/  @P5 IADD3 R63, PT, PT, R63, -0x7f000001, RZ ;  /* 0x80ffffff3f3f5810 */ /* 0x000fe20007ffe0ff */
[----:B------:R-:W-:Y:S01]  /*214e0*/  IMAD R21, R26, 0x7effffff, RZ ;  /* 0x7effffff1a157824 */ /* 0x000fe200078e02ff */
[----:B------:R-:W-:-:S03]  /*214f0*/  ISETP.GE.U32.AND P2, PT, R41, 0x7f000001, PT ;  /* 0x7f0000012900780c */ /* 0x000fc60003f46070 */
[----:B------:R-:W-:Y:S01]  /*21500*/  IMAD.HI.U32 R21, R21, 0x7f000001, R26 ;  /* 0x7f00000115157827 */ /* 0x000fe200078e001a */
[----:B------:R-:W-:Y:S02]  /*21510*/  IADD3 R63, PT, PT, R56, R63, RZ ;  /* 0x0000003f383f7210 */ /* 0x000fe40007ffe0ff */
[----:B------:R-:W-:Y:S02]  /*21520*/  @P3 IADD3 R20, PT, PT, R20, -0x7f000001, RZ ;  /* 0x80ffffff14143810 */ /* 0x000fe40007ffe0ff */
[----:B------:R-:W-:Y:S02]  /*21530*/  @P4 IADD3 R22, PT, PT, R22, -0x7f000001, RZ ;  /* 0x80ffffff16164810 */ /* 0x000fe40007ffe0ff */
[----:B------:R-:W-:Y:S02]  /*21540*/  @P0 IADD3 R24, PT, PT, R24, -0x7f000001, RZ ;  /* 0x80ffffff18180810 */ /* 0x000fe40007ffe0ff */
[----:B------:R-:W-:Y:S01]  /*21550*/  IADD3 R53, PT, PT, R62, R53, RZ ;  /* 0x000000353e357210 */ /* 0x000fe20007ffe0ff */
[----:B------:R-:W-:Y:S01]  /*21560*/  ISETP.GE.U32.AND P5, PT, R21, 0x7f000001, PT ;  /* 0x7f0000011500780c */ /* 0x000fe20003fa6070 */
[----:B------:R-:W-:-:S02]  /*21570*/  IADD3 R20, PT, PT, R20, R42, RZ ;  /* 0x0000002a14147210 */ /* 0x000fc40007ffe0ff */
[----:B------:R-:W-:Y:S02]  /*21580*/  IADD3 R22, PT, PT, R22, R48, RZ ;  /* 0x0000003016167210 */ /* 0x000fe40007ffe0ff */
[----:B------:R-:W-:Y:S01]  /*21590*/  IADD3 R24, PT, PT, R24, R50, RZ ;  /* 0x0000003218187210 */ /* 0x000fe20007ffe0ff */
[----:B------:R-:W-:Y:S01]  /*215a0*/  ISETP.GE.U32.AND P1, PT, R63, 0x7f000001, PT ;  /* 0x7f0000013f00780c */ /* 0x000fe20003f26070 */
[----:B------:R-:W-:Y:S01]  /*215b0*/  @P2 IADD3 R41, PT, PT, R41, -0x7f000001, RZ ;  /* 0x80ffffff29292810 */ /* 0x000fe20007ffe0ff */
[----:B------:R-:W-:Y:S01]  /*215c0*/  ISETP.GE.U32.AND P3, PT, R53, 0x7f000001, PT ;  /* 0x7f0000013500780c */ /* 0x000fe20003f66070 */
[----:B------:R-:W-:Y:S01]  /*215d0*/  ISETP.GE.U32.AND P0, PT, R20, 0x7f000001, PT ;  /* 0x7f0000011400780c */ /* 0x000fe20003f06070 */
[----:B------:R-:W-:Y:S01]  /*215e0*/  ISETP.GE.U32.AND P2, PT, R22, 0x7f000001, PT ;  /* 0x7f0000011600780c */ /* 0x000fe20003f46070 */
[----:B------:R-:W-:Y:S01]  /*215f0*/  ISETP.GE.U32.AND P4, PT, R24, 0x7f000001, PT ;  /* 0x7f0000011800780c */ /* 0x000fe20003f86070 */
[----:B------:R0:W-:Y:S01]  /*21600*/  STL [R1+0x110], R53 ;  /* 0x0001103501007387 */ /* 0x0001e20000100800 */
[----:B------:R-:W-:-:S03]  /*21610*/  @P5 IADD3 R21, PT, PT, R21, -0x7f000001, RZ ;  /* 0x80ffffff15155810 */ /* 0x000fc60007ffe0ff */
[----:B------:R1:W-:Y:S03]  /*21620*/  STL [R1+0x114], R20 ;  /* 0x0001141401007387 */ /* 0x0003e60000100800 */
[----:B------:R-:W-:Y:S01]  /*21630*/  @P1 IADD3 R63, PT, PT, R63, -0x7f000001, RZ ;  /* 0x80ffffff3f3f1810 */ /* 0x000fe20007ffe0ff */
[----:B------:R2:W-:Y:S01]  /*21640*/  STL [R1+0x118], R22 ;  /* 0x0001181601007387 */ /* 0x0005e20000100800 */
[----:B------:R-:W-:Y:S02]  /*21650*/  IADD3 R38, PT, PT, R38, R21, RZ ;  /* 0x0000001526267210 */ /* 0x000fe40007ffe0ff */
[----:B0-----:R-:W-:Y:S01]  /*21660*/  @P3 IADD3 R53, PT, PT, R53, -0x7f000001, RZ ;  /* 0x80ffffff35353810 */ /* 0x001fe20007ffe0ff */
[----:B------:R0:W-:Y:S01]  /*21670*/  STL [R1+0x11c], R24 ;  /* 0x00011c1801007387 */ /* 0x0001e20000100800 */
[----:B------:R-:W-:Y:S02]  /*21680*/  IADD3 R63, PT, PT, R41, R63, RZ ;  /* 0x0000003f293f7210 */ /* 0x000fe40007ffe0ff */
[----:B-1----:R-:W-:-:S02]  /*21690*/  @P0 IADD3 R20, PT, PT, R20, -0x7f000001, RZ ;  /* 0x80ffffff14140810 */ /* 0x002fc40007ffe0ff */
[----:B--2---:R-:W-:Y:S02]  /*216a0*/  @P2 IADD3 R22, PT, PT, R22, -0x7f000001, RZ ;  /* 0x80ffffff16162810 */ /* 0x004fe40007ffe0ff */
[----:B0-----:R-:W-:Y:S01]  /*216b0*/  @P4 IADD3 R24, PT, PT, R24, -0x7f000001, RZ ;  /* 0x80ffffff18184810 */ /* 0x001fe20007ffe0ff */
[----:B------:R-:W-:Y:S01]  /*216c0*/  STL [R1+0x110], R53 ;  /* 0x0001103501007387 */ /* 0x000fe20000100800 */
[C---:B------:R-:W-:Y:S01]  /*216d0*/  ISETP.GE.U32.AND P0, PT, R38.reuse, 0x7f000001, PT ;  /* 0x7f0000012600780c */ /* 0x040fe20003f06070 */
[----:B------:R-:W-:Y:S02]  /*216e0*/  ISETP.GE.U32.AND P1, PT, R63, 0x7f000001, PT ;  /* 0x7f0000013f00780c */ /* 0x000fe40003f26070 */
[----:B------:R-:W-:Y:S04]  /*216f0*/  STL [R1+0x114], R20 ;  /* 0x0001141401007387 */ /* 0x000fe80000100800 */
[----:B------:R-:W-:Y:S04]  /*21700*/  STL [R1+0x118], R22 ;  /* 0x0001181601007387 */ /* 0x000fe80000100800 */
[----:B------:R0:W-:Y:S04]  /*21710*/  STL [R1+0x11c], R24 ;  /* 0x00011c1801007387 */ /* 0x0001e80000100800 */
[----:B------:R-:W2:Y:S01]  /*21720*/  LD.E R25, desc[UR10][R18.64+0x460] ;  /* 0x0004600a12197980 */ /* 0x000ea2000c101900 */
[----:B------:R-:W-:-:S02]  /*21730*/  @P0 IADD3 R38, PT, PT, R38, -0x7f000001, RZ ;  /* 0x80ffffff26260810 */ /* 0x000fc40007ffe0ff */
[----:B------:R-:W-:Y:S01]  /*21740*/  @P1 IADD3 R63, PT, PT, R63, -0x7f000001, RZ ;  /* 0x80ffffff3f3f1810 */ /* 0x000fe20007ffe0ff */
[----:B------:R-:W4:Y:S04]  /*21750*/  LD.E R60, desc[UR10][R18.64+0x468] ;  /* 0x0004680a123c7980 */ /* 0x000f28000c101900 */
[----:B0-----:R-:W4:Y:S04]  /*21760*/  LD.E R24, desc[UR10][R18.64+0x464] ;  /* 0x0004640a12187980 */ /* 0x001f28000c101900 */
[----:B------:R-:W4:Y:S01]  /*21770*/  LD.E R53, desc[UR10][R18.64+0x46c] ;  /* 0x00046c0a12357980 */ /* 0x000f22000c101900 */
[----:B------:R-:W-:-:S03]  /*21780*/  IADD3 R22, PT, PT, R38, R63, RZ ;  /* 0x0000003f26167210 */ /* 0x000fc60007ffe0ff */
[----:B------:R-:W4:Y:S02]  /*21790*/  LDL R27, [R1+0x110] ;  /* 0x00011000011b7983 */ /* 0x000f240000100800 */
[C---:B------:R-:W-:Y:S02]  /*217a0*/  ISETP.GE.U32.AND P0, PT, R22.reuse, 0x7f000001, PT ;  /* 0x7f0000011600780c */ /* 0x040fe40003f06070 */
[----:B------:R-:W4:Y:S04]  /*217b0*/  LDL R42, [R1+0x114] ;  /* 0x00011400012a7983 */ /* 0x000f280000100800 */
[----:B------:R-:W4:Y:S04]  /*217c0*/  LDL R48, [R1+0x118] ;  /* 0x0001180001307983 */ /* 0x000f280000100800 */
[----:B------:R-:W4:Y:S03]  /*217d0*/  LDL R50, [R1+0x11c] ;  /* 0x00011c0001327983 */ /* 0x000f260000100800 */
[----:B------:R-:W-:-:S02]  /*217e0*/  @P0 IADD3 R22, PT, PT, R22, -0x7f000001, RZ ;  /* 0x80ffffff16160810 */ /* 0x000fc40007ffe0ff */
[----:B------:R-:W-:Y:S01]  /*217f0*/  IADD3 R23, PT, PT, R57, R57, RZ ;  /* 0x0000003939177210 */ /* 0x000fe20007ffe0ff */
[----:B------:R-:W4:Y:S01]  /*21800*/  LDL.64 R18, [R1+0x100] ;  /* 0x0001000001127983 */ /* 0x000f220000100a00 */
[----:B------:R-:W-:-:S05]  /*21810*/  IADD3 R26, PT, PT, R132, R22, RZ ;  /* 0x00000016841a7210 */ /* 0x000fca0007ffe0ff */
[----:B------:R-:W-:Y:S01]  /*21820*/  ISETP.GE.U32.AND P0, PT, R26, 0x7f000001, PT ;  /* 0x7f0000011a00780c */ /* 0x000fe20003f06070 */
[----:B------:R-:W-:-:S12]  /*21830*/  ISETP.GE.U32.AND P1, PT, R23, 0x7f000001, PT ;  /* 0x7f0000011700780c */ /* 0x000fd80003f26070 */
[----:B------:R-:W-:-:S04]  /*21840*/  @P0 IADD3 R26, PT, PT, R26, -0x7f000001, RZ ;  /* 0x80ffffff1a1a0810 */ /* 0x000fc80007ffe0ff */
[----:B------:R-:W-:-:S05]  /*21850*/  IADD3 R92, PT, PT, R92, R26, RZ ;  /* 0x0000001a5c5c7210 */ /* 0x000fca0007ffe0ff */
[----:B------:R-:W-:Y:S01]  /*21860*/  ISETP.GE.U32.AND P0, PT, R92, 0x7f000001, PT ;  /* 0x7f0000015c00780c */ /* 0x000fe20003f06070 */
[----:B------:R-:W-:Y:S01]  /*21870*/  IMAD.WIDE.U32 R20, R39, R30, RZ ;  /* 0x0000001e27147225 */ /* 0x000fe200078e00ff */
[----:B------:R-:W-:-:S03]  /*21880*/  @P1 IADD3 R23, PT, PT, R23, -0x7f000001, RZ ;  /* 0x80ffffff17171810 */ /* 0x000fc60007ffe0ff */
[----:B------:R-:W-:Y:S01]  /*21890*/  IMAD R57, R20, 0x7effffff, RZ ;  /* 0x7effffff14397824 */ /* 0x000fe200078e02ff */
[----:B------:R-:W-:-:S07]  /*218a0*/  IADD3 R39, PT, PT, R26, R23, RZ ;  /* 0x000000171a277210 */ /* 0x000fce0007ffe0ff */
[----:B------:R-:W-:Y:S01]  /*218b0*/  @P0 IADD3 R92, PT, PT, R92, -0x7f000001, RZ ;  /* 0x80ffffff5c5c0810 */ /* 0x000fe20007ffe0ff */
[----:B------:R-:W-:-:S03]  /*218c0*/  IMAD.HI.U32 R57, R57, 0x7f000001, R20 ;  /* 0x7f00000139397827 */ /* 0x000fc600078e0014 */
[----:B------:R-:W-:Y:S02]  /*218d0*/  IADD3 R23, PT, PT, R92, UR6, RZ ;  /* 0x000000065c177c10 */ /* 0x000fe4000fffe0ff */
        /* <DEDUP_REMOVED lines=41> */
[----:B------:R-:W-:Y:S01]  /*21b70*/  ISETP.GE.U32.AND P3, PT, R22, R132, PT ;  /* 0x000000841600720c */ /* 0x000fe20003f66070 */
[----:B------:R-:W-:Y:S01]  /*21b80*/  IMAD.HI.U32 R59, R59, 0x7f000001, R20 ;  /* 0x7f0000013b3b7827 */ /* 0x000fe200078e0014 */
[----:B------:R-:W-:Y:S02]  /*21b90*/  IADD3 R54, PT, PT, R26, R62, RZ ;  /* 0x0000003e1a367210 */ /* 0x000fe40007ffe0ff */
[----:B------:R-:W-:Y:S02]  /*21ba0*/  IADD3 R23, PT, PT, R49, R23, RZ ;  /* 0x0000001731177210 */ /* 0x000fe40007ffe0ff */
[----:B------:R-:W-:Y:S01]  /*21bb0*/  ISETP.GE.U32.AND P1, PT, R59, 0x7f000001, PT ;  /* 0x7f0000013b00780c */ /* 0x000fe20003f26070 */
[----:B------:R-:W-:-:S02]  /*21bc0*/  ISETP.GE.U32.AND P0, PT, R54, 0x7f000001, PT ;  /* 0x7f0000013600780c */ /* 0x000fc40003f06070 */
[----:B------:R-:W-:Y:S01]  /*21bd0*/  ISETP.GE.U32.AND P2, PT, R23, 0x7f000001, PT ;  /* 0x7f0000011700780c */ /* 0x000fe20003f46070 */
[----:B------:R-:W-:Y:S01]  /*21be0*/  IADD3 R22, PT, PT, -R132, R22, RZ ;  /* 0x0000001684167210 */ /* 0x000fe20007ffe1ff */
[----:B------:R-:W-:-:S03]  /*21bf0*/  IMAD.WIDE.U32 R20, R55, R29, RZ ;  /* 0x0000001d37147225 */ /* 0x000fc600078e00ff */
[----:B------:R-:W-:Y:S01]  /*21c00*/  @!P3 IADD3 R22, PT, PT, R22, 0x7f000001, RZ ;  /* 0x7f0000011616b810 */ /* 0x000fe20007ffe0ff */
[----:B------:R-:W-:-:S04]  /*21c10*/  IMAD R62, R20, 0x7effffff, RZ ;  /* 0x7effffff143e7824 */ /* 0x000fc800078e02ff */
[----:B------:R-:W-:Y:S02]  /*21c20*/  @P1 IADD3 R59, PT, PT, R59, -0x7f000001, RZ ;  /* 0x80ffffff3b3b1810 */ /* 0x000fe40007ffe0ff */
[----:B---3--:R-:W-:Y:S02]  /*21c30*/  IADD3 R61, PT, PT, R22, R61, RZ ;  /* 0x0000003d163d7210 */ /* 0x008fe40007ffe0ff */
[----:B------:R-:W-:Y:S02]  /*21c40*/  @P0 IADD3 R54, PT, PT, R54, -0x7f000001, RZ ;  /* 0x80ffffff36360810 */ /* 0x000fe40007ffe0ff */
[----:B------:R-:W-:Y:S01]  /*21c50*/  @P2 IADD3 R23, PT, PT, R23, -0x7f000001, RZ ;  /* 0x80ffffff17172810 */ /* 0x000fe20007ffe0ff */
[----:B------:R-:W-:Y:S01]  /*21c60*/  IMAD.HI.U32 R62, R62, 0x7f000001, R20 ;  /* 0x7f0000013e3e7827 */ /* 0x000fe200078e0014 */
[----:B------:R-:W-:Y:S01]  /*21c70*/  IADD3 R55, PT, PT, R26, R59, RZ ;  /* 0x0000003b1a377210 */ /* 0x000fe20007ffe0ff */
[----:B------:R-:W-:Y:S01]  /*21c80*/  ISETP.GE.U32.AND P2, PT, R61, 0x7f000001, PT ;  /* 0x7f0000013d00780c */ /* 0x000fe20003f46070 */
[----:B------:R-:W-:-:S02]  /*21c90*/  IADD3 R63, PT, PT, R54, R23, RZ ;  /* 0x00000017363f7210 */ /* 0x000fc40007ffe0ff */
[----:B------:R-:W-:Y:S01]  /*21ca0*/  ISETP.GE.U32.AND P1, PT, R62, 0x7f000001, PT ;  /* 0x7f0000013e00780c */ /* 0x000fe20003f26070 */
[----:B------:R-:W-:Y:S02]  /*21cb0*/  ISETP.GE.U32.AND P0, PT, R55, 0x7f000001, PT ;  /* 0x7f0000013700780c */ /* 0x000fe40003f06070 */
[----:B------:R-:W-:Y:S01]  /*21cc0*/  ISETP.GE.U32.AND P3, PT, R63, 0x7f000001, PT ;  /* 0x7f0000013f00780c */ /* 0x000fe20003f66070 */
[----:B------:R-:W-:-:S06]  /*21cd0*/  IMAD.WIDE.U32 R20, R58, R31, RZ ;  /* 0x0000001f3a147225 */ /* 0x000fcc00078e00ff */
[----:B------:R-:W-:Y:S01]  /*21ce0*/  @P2 IADD3 R61, PT, PT, R61, -0x7f000001, RZ ;  /* 0x80ffffff3d3d2810 */ /* 0x000fe20007ffe0ff */
[----:B------:R-:W-:Y:S02]  /*21cf0*/  IMAD R59, R20, 0x7effffff, RZ ;  /* 0x7effffff143b7824 */ /* 0x000fe400078e02ff */
[----:B------:R-:W-:Y:S02]  /*21d00*/  @P1 IADD3 R62, PT, PT, R62, -0x7f000001, RZ ;  /* 0x80ffffff3e3e1810 */ /* 0x000fe40007ffe0ff */
[----:B------:R-:W-:Y:S01]  /*21d10*/  @P0 IADD3 R55, PT, PT, R55, -0x7f000001, RZ ;  /* 0x80ffffff37370810 */ /* 0x000fe20007ffe0ff */
[----:B------:R-:W-:Y:S01]  /*21d20*/  IMAD.WIDE.U32 R22, R61, R61, RZ ;  /* 0x0000003d3d167225 */ /* 0x000fe200078e00ff */
[----:B------:R-:W-:Y:S02]  /*21d30*/  @P3 IADD3 R63, PT, PT, R63, -0x7f000001, RZ ;  /* 0x80ffffff3f3f3810 */ /* 0x000fe40007ffe0ff */
[----:B------:R-:W-:Y:S01]  /*21d40*/  IADD3 R58, PT, PT, R26, R62, RZ ;  /* 0x0000003e1a3a7210 */ /* 0x000fe20007ffe0ff */
[----:B------:R-:W-:Y:S01]  /*21d50*/  IMAD.HI.U32 R59, R59, 0x7f000001, R20 ;  /* 0x7f0000013b3b7827 */ /* 0x000fe200078e0014 */
[----:B------:R-:W-:-:S03]  /*21d60*/  IADD3 R62, PT, PT, R55, R63, RZ ;  /* 0x0000003f373e7210 */ /* 0x000fc60007ffe0ff */
[----:B------:R-:W-:Y:S01]  /*21d70*/  IMAD R20, R22, 0x7effffff, RZ ;  /* 0x7effffff16147824 */ /* 0x000fe200078e02ff */
[----:B------:R-:W-:Y:S01]  /*21d80*/  ISETP.GE.U32.AND P1, PT, R59, 0x7f000001, PT ;  /* 0x7f0000013b00780c */ /* 0x000fe20003f26070 */
[----:B------:R-:W-:Y:S02]  /*21d90*/  ISETP.GE.U32.AND P0, PT, R58, 0x7f000001, PT ;  /* 0x7f0000013a00780c */ /* 0x000fe40003f06070 */
[----:B------:R-:W-:Y:S01]  /*21da0*/  IMAD.HI.U32 R22, R20, 0x7f000001, R22 ;  /* 0x7f00000114167827 */ /* 0x000fe200078e0016 */
[----:B------:R-:W-:-:S04]  /*21db0*/  ISETP.GE.U32.AND P3, PT, R62, 0x7f000001, PT ;  /* 0x7f0000013e00780c */ /* 0x000fc80003f66070 */
[----:B------:R-:W-:Y:S01]  /*21dc0*/  ISETP.GE.U32.AND P2, PT, R22, 0x7f000001, PT ;  /* 0x7f0000011600780c */ /* 0x000fe20003f46070 */
[----:B------:R-:W-:-:S04]  /*21dd0*/  IMAD.WIDE.U32 R20, R43, R32, RZ ;  /* 0x000000202b147225 */ /* 0x000fc800078e00ff */
[----:B------:R-:W-:Y:S02]  /*21de0*/  @P1 IADD3 R59, PT, PT, R59, -0x7f000001, RZ ;  /* 0x80ffffff3b3b1810 */ /* 0x000fe40007ffe0ff */
[----:B------:R-:W-:Y:S01]  /*21df0*/  @P0 IADD3 R58, PT, PT, R58, -0x7f000001, RZ ;  /* 0x80ffffff3a3a0810 */ /* 0x000fe20007ffe0ff */
[----:B------:R-:W-:Y:S01]  /*21e00*/  IMAD R63, R20, 0x7effffff, RZ ;  /* 0x7effffff143f7824 */ /* 0x000fe200078e02ff */
[----:B------:R-:W-:Y:S02]  /*21e10*/  @P3 IADD3 R62, PT, PT, R62, -0x7f000001, RZ ;  /* 0x80ffffff3e3e3810 */ /* 0x000fe40007ffe0ff */
[----:B------:R-:W-:Y:S01]  /*21e20*/  IADD3 R43, PT, PT, R26, R59, RZ ;  /* 0x0000003b1a2b7210 */ /* 0x000fe20007ffe0ff */
[----:B------:R-:W-:Y:S01]  /*21e30*/  IMAD.HI.U32 R63, R63, 0x7f000001, R20 ;  /* 0x7f0000013f3f7827 */ /* 0x000fe200078e0014 */
[----:B------:R-:W3:Y:S01]  /*21e40*/  LDG.E R59, desc[UR10][R44.64+0x154] ;  /* 0x0001540a2c3b7981 */ /* 0x000ee2000c1e1900 */
[----:B------:R-:W-:Y:S02]  /*21e50*/  @P2 IADD3 R22, PT, PT, R22, -0x7f000001, RZ ;  /* 0x80ffffff16162810 */ /* 0x000fe40007ffe0ff */
[----:B------:R-:W-:Y:S01]  /*21e60*/  IADD3 R62, PT, PT, R58, R62, RZ ;  /* 0x0000003e3a3e7210 */ /* 0x000fe20007ffe0ff */
[----:B------:R-:W-:Y:S01]  /*21e70*/  ISETP.GE.U32.AND P0, PT, R43, 0x7f000001, PT ;  /* 0x7f0000012b00780c */ /* 0x000fe20003f06070 */
[----:B------:R-:W-:Y:S01]  /*21e80*/  ISETP.GE.U32.AND P1, PT, R63, 0x7f000001, PT ;  /* 0x7f0000013f00780c */ /* 0x000fe20003f26070 */
[----:B------:R-:W-:-:S02]  /*21e90*/  IMAD.WIDE.U32 R20, R22, R61, RZ ;  /* 0x0000003d16147225 */ /* 0x000fc400078e00ff */
[----:B------:R-:W-:Y:S02]  /*21ea0*/  ISETP.GE.U32.AND P3, PT, R62, 0x7f000001, PT ;  /* 0x7f0000013e00780c */ /* 0x000fe40003f66070 */
[----:B------:R-:W-:-:S04]  /*21eb0*/  IMAD R61, R20, 0x7effffff, RZ ;  /* 0x7effffff143d7824 */ /* 0x000fc800078e02ff */
[----:B------:R-:W-:-:S04]  /*21ec0*/  IMAD.HI.U32 R61, R61, 0x7f000001, R20 ;  /* 0x7f0000013d3d7827 */ /* 0x000fc800078e0014 */
[----:B------:R-:W-:Y:S01]  /*21ed0*/  IMAD.WIDE.U32 R22, R51, R33, RZ ;  /* 0x0000002133167225 */ /* 0x000fe200078e00ff */
[----:B------:R-:W-:Y:S01]  /*21ee0*/  ISETP.GE.U32.AND P2, PT, R61, 0x7f000001, PT ;  /* 0x7f0000013d00780c */ /* 0x000fe20003f46070 */
[----:B------:R-:W-:Y:S02]  /*21ef0*/  @P1 IADD3 R63, PT, PT, R63, -0x7f000001, RZ ;  /* 0x80ffffff3f3f1810 */ /* 0x000fe40007ffe0ff */
[----:B------:R-:W-:Y:S01]  /*21f00*/  @P0 IADD3 R43, PT, PT, R43, -0x7f000001, RZ ;  /* 0x80ffffff2b2b0810 */ /* 0x000fe20007ffe0ff */
[----:B------:R-:W-:Y:S01]  /*21f10*/  IMAD R20, R22, 0x7effffff, RZ ;  /* 0x7effffff16147824 */ /* 0x000fe200078e02ff */
[----:B------:R-:W-:Y:S02]  /*21f20*/  @P3 IADD3 R62, PT, PT, R62, -0x7f000001, RZ ;  /* 0x80ffffff3e3e3810 */ /* 0x000fe40007ffe0ff */
[----:B------:R-:W-:Y:S01]  /*21f30*/  IADD3 R51, PT, PT, R26, R63, RZ ;  /* 0x0000003f1a337210 */ /* 0x000fe20007ffe0ff */
[----:B------:R-:W-:Y:S01]  /*21f40*/  IMAD.HI.U32 R22, R20, 0x7f000001, R22 ;  /* 0x7f00000114167827 */ /* 0x000fe200078e0016 */
[----:B------:R-:W-:-:S03]  /*21f50*/  IADD3 R23, PT, PT, R43, R62, RZ ;  /* 0x0000003e2b177210 */ /* 0x000fc60007ffe0ff */
[----:B------:R-:W-:Y:S01]  /*21f60*/  ISETP.GE.U32.AND P0, PT, R51, 0x7f000001, PT ;  /* 0x7f0000013300780c */ /* 0x000fe20003f06070 */
[----:B------:R-:W-:Y:S01]  /*21f70*/  @P2 IADD3 R61, PT, PT, R61, -0x7f000001, RZ ;  /* 0x80ffffff3d3d2810 */ /* 0x000fe20007ffe0ff */
[----:B------:R-:W-:Y:S01]  /*21f80*/  ISETP.GE.U32.AND P3, PT, R23, 0x7f000001, PT ;  /* 0x7f0000011700780c */ /* 0x000fe20003f66070 */
[----:B------:R-:W-:-:S03]  /*21f90*/  ISETP.GE.U32.AND P1, PT, R22, 0x7f000001, PT ;  /* 0x7f0000011600780c */ /* 0x000fc60003f26070 */
[----:B------:R-:W-:Y:S01]  /*21fa0*/  ISETP.GE.U32.AND P2, PT, R61, R134, PT ;  /* 0x000000863d00720c */ /* 0x000fe20003f46070 */
[----:B------:R-:W-:Y:S01]  /*21fb0*/  IADD3 R62, PT, PT, -R134, R61, RZ ;  /* 0x0000003d863e7210 */ /* 0x000fe20007ffe1ff */
[----:B------:R-:W-:-:S05]  /*21fc0*/  IMAD.WIDE.U32 R20, R52, R34, RZ ;  /* 0x0000002234147225 */ /* 0x000fca00078e00ff */
[----:B------:R-:W-:Y:S02]  /*21fd0*/  @P0 IADD3 R51, PT, PT, R51, -0x7f000001, RZ ;  /* 0x80ffffff33330810 */ /* 0x000fe40007ffe0ff */
[----:B------:R-:W-:Y:S02]  /*21fe0*/  @P3 IADD3 R23, PT, PT, R23, -0x7f000001, RZ ;  /* 0x80ffffff17173810 */ /* 0x000fe40007ffe0ff */
[----:B------:R-:W-:Y:S01]  /*21ff0*/  @P1 IADD3 R22, PT, PT, R22, -0x7f000001, RZ ;  /* 0x80ffffff16161810 */ /* 0x000fe20007ffe0ff */
[----:B------:R-:W-:Y:S01]  /*22000*/  IMAD R63, R20, 0x7effffff, RZ ;  /* 0x7effffff143f7824 */ /* 0x000fe200078e02ff */
[----:B------:R-:W-:Y:S02]  /*22010*/  @!P2 IADD3 R62, PT, PT, R62, 0x7f000001, RZ ;  /* 0x7f0000013e3ea810 */ /* 0x000fe40007ffe0ff */
[----:B------:R-:W-:Y:S02]  /*22020*/  IADD3 R61, PT, PT, R51, R23, RZ ;  /* 0x00000017333d7210 */ /* 0x000fe40007ffe0ff */
[----:B------:R-:W-:Y:S01]  /*22030*/  IADD3 R52, PT, PT, R26, R22, RZ ;  /* 0x000000161a347210 */ /* 0x000fe20007ffe0ff */
[----:B------:R-:W-:-:S02]  /*22040*/  IMAD.HI.U32 R63, R63, 0x7f000001, R20 ;  /* 0x7f0000013f3f7827 */ /* 0x000fc400078e0014 */
[----:B------:R-:W-:Y:S02]  /*22050*/  ISETP.GE.U32.AND P2, PT, R61, 0x7f000001, PT ;  /* 0x7f0000013d00780c */ /* 0x000fe40003f46070 */
[----:B--2---:R-:W-:Y:S01]  /*22060*/  IMAD.WIDE.U32 R22, R25, R62, RZ ;  /* 0x0000003e19167225 */ /* 0x004fe200078e00ff */
[----:B------:R-:W-:Y:S01]  /*22070*/  ISETP.GE.U32.AND P1, PT, R63, 0x7f000001, PT ;  /* 0x7f0000013f00780c */ /* 0x000fe20003f26070 */
[----:B------:R-:W-:Y:S02]  /*22080*/  ISETP.GE.U32.AND P0, PT, R52, 0x7f000001, PT ;  /* 0x7f0000013400780c */ /* 0x000fe40003f06070 */
[----:B------:R-:W-:Y:S02]  /*22090*/  IMAD R64, R22, 0x7effffff, RZ ;  /* 0x7effffff16407824 */ /* 0x000fe400078e02ff */
[----:B------:R-:W-:-:S04]  /*220a0*/  IMAD.WIDE.U32 R20, R56, R35, RZ ;  /* 0x0000002338147225 */ /* 0x000fc800078e00ff */
[----:B------:R-:W-:Y:S01]  /*220b0*/  IMAD.HI.U32 R64, R64, 0x7f000001, R22 ;  /* 0x7f00000140407827 */ /* 0x000fe200078e0016 */
[----:B------:R-:W-:-:S03]  /*220c0*/  @P2 IADD3 R61, PT, PT, R61, -0x7f000001, RZ ;  /* 0x80ffffff3d3d2810 */ /* 0x000fc60007ffe0ff */
[----:B----4-:R-:W-:-:S04]  /*220d0*/  IMAD.WIDE.U32 R24, R24, R62, RZ ;  /* 0x0000003e18187225 */ /* 0x010fc800078e00ff */
[----:B------:R-:W-:Y:S01]  /*220e0*/  IMAD R56, R20, 0x7effffff, RZ ;  /* 0x7effffff14387824 */ /* 0x000fe200078e02ff */
[----:B------:R-:W-:Y:S01]  /*220f0*/  ISETP.GE.U32.AND P2, PT, R64, 0x7f000001, PT ;  /* 0x7f0000014000780c */ /* 0x000fe20003f46070 */
[----:B------:R-:W-:Y:S02]  /*22100*/  IMAD R65, R24, 0x7effffff, RZ ;  /* 0x7effffff18417824 */ /* 0x000fe400078e02ff */
[----:B------:R-:W-:-:S04]  /*22110*/  IMAD.HI.U32 R56, R56, 0x7f000001, R20 ;  /* 0x7f00000138387827 */ /* 0x000fc800078e0014 */
[----:B------:R-:W-:-:S04]  /*22120*/  IMAD.WIDE.U32 R20, R60, R62, RZ ;  /* 0x0000003e3c147225 */ /* 0x000fc800078e00ff */
[----:B------:R-:W-:Y:S01]  /*22130*/  IMAD.WIDE.U32 R22, R53, R62, RZ ;  /* 0x0000003e35167225 */ /* 0x000fe200078e00ff */
[----:B------:R-:W-:Y:S02]  /*22140*/  @P1 IADD3 R63, PT, PT, R63, -0x7f000001, RZ ;  /* 0x80ffffff3f3f1810 */ /* 0x000fe40007ffe0ff */
[----:B------:R-:W-:Y:S01]  /*22150*/  @P0 IADD3 R52, PT, PT, R52, -0x7f000001, RZ ;  /* 0x80ffffff34340810 */ /* 0x000fe20007ffe0ff */
[----:B------:R-:W-:-:S04]  /*22160*/  IMAD.HI.U32 R24, R65, 0x7f000001, R24 ;  /* 0x7f00000141187827 */ /* 0x000fc800078e0018 */
[----:B------:R-:W-:Y:S02]  /*22170*/  IMAD R25, R20, 0x7effffff, RZ ;  /* 0x7effffff14197824 */ /* 0x000fe400078e02ff */
[----:B------:R-:W-:Y:S01]  /*22180*/  IMAD R53, R22, 0x7effffff, RZ ;  /* 0x7effffff16357824 */ /* 0x000fe200078e02ff */
[----:B------:R-:W-:Y:S01]  /*22190*/  IADD3 R61, PT, PT, R52, R61, RZ ;  /* 0x0000003d343d7210 */ /* 0x000fe20007ffe0ff */
[----:B------:R-:W-:-:S04]  /*221a0*/  IMAD.HI.U32 R25, R25, 0x7f000001, R20 ;  /* 0x7f00000119197827 */ /* 0x000fc800078e0014 */
[----:B------:R-:W-:Y:S01]  /*221b0*/  IMAD.HI.U32 R22, R53, 0x7f000001, R22 ;  /* 0x7f00000135167827 */ /* 0x000fe200078e0016 */
        /* <DEDUP_REMOVED lines=8> */
[----:B------:R-:W-:Y:S01]  /*22240*/  IADD3 R27, PT, PT, R64, R27, RZ ;  /* 0x0000001b401b7210 */ /* 0x000fe20007ffe0ff */
[----:B------:R-:W-:-:S04]  /*22250*/  IMAD.WIDE.U32 R20, R41, R36, RZ ;  /* 0x0000002429147225 */ /* 0x000fc800078e00ff */
[----:B------:R-:W-:Y:S02]  /*22260*/  ISETP.GE.U32.AND P2, PT, R27, 0x7f000001, PT ;  /* 0x7f0000011b00780c */ /* 0x000fe40003f46070 */
[----:B------:R-:W-:Y:S02]  /*22270*/  @P3 IADD3 R24, PT, PT, R24, -0x7f000001, RZ ;  /* 0x80ffffff18183810 */ /* 0x000fe40007ffe0ff */
[----:B------:R-:W-:Y:S02]  /*22280*/  @P4 IADD3 R25, PT, PT, R25, -0x7f000001, RZ ;  /* 0x80ffffff19194810 */ /* 0x000fe40007ffe0ff */
[----:B------:R-:W-:Y:S02]  /*22290*/  @P5 IADD3 R22, PT, PT, R22, -0x7f000001, RZ ;  /* 0x80ffffff16165810 */ /* 0x000fe40007ffe0ff */
[----:B------:R-:W-:Y:S02]  /*222a0*/  @P1 IADD3 R56, PT, PT, R56, -0x7f000001, RZ ;  /* 0x80ffffff38381810 */ /* 0x000fe40007ffe0ff */
[----:B------:R-:W-:-:S02]  /*222b0*/  @P0 IADD3 R53, PT, PT, R53, -0x7f000001, RZ ;  /* 0x80ffffff35350810 */ /* 0x000fc40007ffe0ff */
[----:B------:R-:W-:Y:S01]  /*222c0*/  @P6 IADD3 R61, PT, PT, R61, -0x7f000001, RZ ;  /* 0x80ffffff3d3d6810 */ /* 0x000fe20007ffe0ff */
[----:B------:R-:W-:Y:S01]  /*222d0*/  IMAD R23, R20, 0x7effffff, RZ ;  /* 0x7effffff14177824 */ /* 0x000fe200078e02ff */
[----:B------:R-:W-:Y:S02]  /*222e0*/  IADD3 R24, PT, PT, R24, R42, RZ ;  /* 0x0000002a18187210 */ /* 0x000fe40007ffe0ff */
[----:B------:R-:W-:Y:S02]  /*222f0*/  IADD3 R25, PT, PT, R25, R48, RZ ;  /* 0x0000003019197210 */ /* 0x000fe40007ffe0ff */
[----:B------:R-:W-:Y:S01]  /*22300*/  IADD3 R22, PT, PT, R22, R50, RZ ;  /* 0x0000003216167210 */ /* 0x000fe20007ffe0ff */
[----:B------:R-:W-:Y:S01]  /*22310*/  IMAD.HI.U32 R23, R23, 0x7f000001, R20 ;  /* 0x7f00000117177827 */ /* 0x000fe200078e0014 */
[----:B------:R-:W-:Y:S02]  /*22320*/  IADD3 R41, PT, PT, R26, R56, RZ ;  /* 0x000000381a297210 */ /* 0x000fe40007ffe0ff */
[----:B------:R-:W-:Y:S01]  /*22330*/  IADD3 R61, PT, PT, R53, R61, RZ ;  /* 0x0000003d353d7210 */ /* 0x000fe20007ffe0ff */
[----:B------:R0:W-:Y:S01]  /*22340*/  STL [R1+0x110], R27 ;  /* 0x0001101b01007387 */ /* 0x0001e20000100800 */
[----:B------:R-:W-:Y:S01]  /*22350*/  ISETP.GE.U32.AND P3, PT, R24, 0x7f000001, PT ;  /* 0x7f0000011800780c */ /* 0x000fe20003f66070 */
[----:B------:R-:W-:Y:S01]  /*22360*/  ISETP.GE.U32.AND P4, PT, R25, 0x7f000001, PT ;  /* 0x7f0000011900780c */ /* 0x000fe20003f86070 */
[----:B------:R-:W-:Y:S01]  /*22370*/  ISETP.GE.U32.AND P1, PT, R23, 0x7f000001, PT ;  /* 0x7f0000011700780c */ /* 0x000fe20003f26070 */
[----:B------:R-:W-:Y:S01]  /*22380*/  ISETP.GE.U32.AND P0, PT, R41, 0x7f000001, PT ;  /* 0x7f0000012900780c */ /* 0x000fe20003f06070 */
[----:B------:R-:W-:Y:S01]  /*22390*/  ISETP.GE.U32.AND P5, PT, R61, 0x7f000001, PT ;  /* 0x7f0000013d00780c */ /* 0x000fe20003fa6070 */
[----:B0-----:R-:W-:Y:S01]  /*223a0*/  @P2 IADD3 R27, PT, PT, R27, -0x7f000001, RZ ;  /* 0x80ffffff1b1b2810 */ /* 0x001fe20007ffe0ff */
[----:B------:R-:W-:Y:S01]  /*223b0*/  ISETP.GE.U32.AND P2, PT, R22, 0x7f000001, PT ;  /* 0x7f0000011600780c */ /* 0x000fe20003f46070 */
[----:B------:R-:W-:Y:S01]  /*223c0*/  IMAD.WIDE.U32 R20, R38, R37, RZ ;  /* 0x0000002526147225 */ /* 0x000fe200078e00ff */
[----:B------:R0:W-:Y:S04]  /*223d0*/  STL [R1+0x114], R24 ;  /* 0x0001141801007387 */ /* 0x0001e80000100800 */
[----:B------:R1:W-:Y:S01]  /*223e0*/  STL [R1+0x118], R25 ;  /* 0x0001181901007387 */ /* 0x0003e20000100800 */
[----:B------:R-:W-:-:S02]  /*223f0*/  IMAD R38, R20, 0x7effffff, RZ ;  /* 0x7effffff14267824 */ /* 0x000fc400078e02ff */
[----:B------:R-:W-:Y:S01]  /*22400*/  @P1 IADD3 R23, PT, PT, R23, -0x7f000001, RZ ;  /* 0x80ffffff17171810 */ /* 0x000fe20007ffe0ff */
[----:B------:R2:W-:Y:S01]  /*22410*/  STL [R1+0x11c], R22 ;  /* 0x00011c1601007387 */ /* 0x0005e20000100800 */
[----:B------:R-:W-:Y:S02]  /*22420*/  @P0 IADD3 R41, PT, PT, R41, -0x7f000001, RZ ;  /* 0x80ffffff29290810 */ /* 0x000fe40007ffe0ff */
[----:B0-----:R-:W-:Y:S02]  /*22430*/  @P3 IADD3 R24, PT, PT, R24, -0x7f000001, RZ ;  /* 0x80ffffff18183810 */ /* 0x001fe40007ffe0ff */
[----:B------:R-:W-:Y:S02]  /*22440*/  @P5 IADD3 R61, PT, PT, R61, -0x7f000001, RZ ;  /* 0x80ffffff3d3d5810 */ /* 0x000fe40007ffe0ff */
[----:B-1----:R-:W-:Y:S02]  /*22450*/  @P4 IADD3 R25, PT, PT, R25, -0x7f000001, RZ ;  /* 0x80ffffff19194810 */ /* 0x002fe40007ffe0ff */
[----:B--2---:R-:W-:Y:S01]  /*22460*/  @P2 IADD3 R22, PT, PT, R22, -0x7f000001, RZ ;  /* 0x80ffffff16162810 */ /* 0x004fe20007ffe0ff */
[----:B------:R-:W-:Y:S01]  /*22470*/  IMAD.HI.U32 R20, R38, 0x7f000001, R20 ;  /* 0x7f00000126147827 */ /* 0x000fe200078e0014 */
[----:B------:R0:W-:Y:S01]  /*22480*/  STL [R1+0x110], R27 ;  /* 0x0001101b01007387 */ /* 0x0001e20000100800 */
[----:B------:R-:W-:-:S02]  /*22490*/  IADD3 R42, PT, PT, R26, R23, RZ ;  /* 0x000000171a2a7210 */ /* 0x000fc40007ffe0ff */
[----:B------:R-:W-:Y:S01]  /*224a0*/  IADD3 R21, PT, PT, R41, R61, RZ ;  /* 0x0000003d29157210 */ /* 0x000fe20007ffe0ff */
[----:B------:R1:W-:Y:S04]  /*224b0*/  STL [R1+0x114], R24 ;  /* 0x0001141801007387 */ /* 0x0003e80000100800 */
[----:B------:R-:W-:Y:S04]  /*224c0*/  STL [R1+0x118], R25 ;  /* 0x0001181901007387 */ /* 0x000fe80000100800 */
[----:B------:R2:W-:Y:S04]  /*224d0*/  STL [R1+0x11c], R22 ;  /* 0x00011c1601007387 */ /* 0x0005e80000100800 */
[----:B0-----:R-:W4:Y:S01]  /*224e0*/  LD.E R27, desc[UR10][R18.64+0x470] ;  /* 0x0004700a121b7980 */ /* 0x001f22000c101900 */
[----:B------:R-:W-:Y:S01]  /*224f0*/  ISETP.GE.U32.AND P1, PT, R20, 0x7f000001, PT ;  /* 0x7f0000011400780c */ /* 0x000fe20003f26070 */
[----:B------:R-:W-:Y:S01]  /*22500*/  ISETP.GE.U32.AND P0, PT, R42, 0x7f000001, PT ;  /* 0x7f0000012a00780c */ /* 0x000fe20003f06070 */
[----:B------:R-:W-:Y:S01]  /*22510*/  ISETP.GE.U32.AND P2, PT, R21, 0x7f000001, PT ;  /* 0x7f0000011500780c */ /* 0x000fe20003f46070 */
[----:B------:R-:W4:Y:S04]  /*22520*/  LD.E R63, desc[UR10][R18.64+0x47c] ;  /* 0x00047c0a123f7980 */ /* 0x000f28000c101900 */
[----:B------:R-:W4:Y:S04]  /*22530*/  LD.E R60, desc[UR10][R18.64+0x478] ;  /* 0x0004780a123c7980 */ /* 0x000f28000c101900 */
[----:B-1----:R-:W4:Y:S02]  /*22540*/  LD.E R24, desc[UR10][R18.64+0x474] ;  /* 0x0004740a12187980 */ /* 0x002f24000c101900 */
[----:B------:R-:W-:-:S02]  /*22550*/  @P1 IADD3 R20, PT, PT, R20, -0x7f000001, RZ ;  /* 0x80ffffff14141810 */ /* 0x000fc40007ffe0ff */
[----:B------:R-:W-:Y:S02]  /*22560*/  @P0 IADD3 R42, PT, PT, R42, -0x7f000001, RZ ;  /* 0x80ffffff2a2a0810 */ /* 0x000fe40007ffe0ff */
[----:B------:R-:W-:Y:S01]  /*22570*/  @P2 IADD3 R21, PT, PT, R21, -0x7f000001, RZ ;  /* 0x80ffffff15152810 */ /* 0x000fe20007ffe0ff */
[----:B------:R-:W4:Y:S01]  /*22580*/  LDL R62, [R1+0x110] ;  /* 0x00011000013e7983 */ /* 0x000f220000100800 */
[----:B------:R-:W-:Y:S02]  /*22590*/  IADD3 R61, PT, PT, R26, R20, RZ ;  /* 0x000000141a3d7210 */ /* 0x000fe40007ffe0ff */
[----:B------:R-:W-:Y:S01]  /*225a0*/  IADD3 R21, PT, PT, R42, R21, RZ ;  /* 0x000000152a157210 */ /* 0x000fe20007ffe0ff */
[----:B------:R-:W4:Y:S02]  /*225b0*/  LDL R48, [R1+0x114] ;  /* 0x0001140001307983 */ /* 0x000f240000100800 */
[----:B------:R-:W-:Y:S02]  /*225c0*/  ISETP.GE.U32.AND P0, PT, R61, 0x7f000001, PT ;  /* 0x7f0000013d00780c */ /* 0x000fe40003f06070 */
[----:B------:R-:W-:Y:S01]  /*225d0*/  ISETP.GE.U32.AND P1, PT, R21, 0x7f000001, PT ;  /* 0x7f0000011500780c */ /* 0x000fe20003f26070 */
[----:B------:R-:W4:Y:S04]  /*225e0*/  LDL R50, [R1+0x118] ;  /* 0x0001180001327983 */ /* 0x000f280000100800 */
[----:B------:R-:W4:Y:S04]  /*225f0*/  LDL R56, [R1+0x11c] ;  /* 0x00011c0001387983 */ /* 0x000f280000100800 */
[----:B------:R-:W4:Y:S02]  /*22600*/  LDL.64 R18, [R1+0x100] ;  /* 0x0001000001127983 */ /* 0x000f240000100a00 */
[----:B------:R-:W-:-:S02]  /*22610*/  @P0 IADD3 R61, PT, PT, R61, -0x7f000001, RZ ;  /* 0x80ffffff3d3d0810 */ /* 0x000fc40007ffe0ff */
[----:B------:R-:W-:-:S04]  /*22620*/  @P1 IADD3 R21, PT, PT, R21, -0x7f000001, RZ ;  /* 0x80ffffff15151810 */ /* 0x000fc80007ffe0ff */
[----:B--2---:R-:W-:-:S05]  /*22630*/  IADD3 R22, PT, PT, R61, R21, RZ ;  /* 0x000000153d167210 */ /* 0x004fca0007ffe0ff */
[----:B------:R-:W-:-:S13]  /*22640*/  ISETP.GE.U32.AND P0, PT, R22, 0x7f000001, PT ;  /* 0x7f0000011600780c */ /* 0x000fda0003f06070 */
[----:B------:R-:W-:-:S04]  /*22650*/  @P0 IADD3 R22, PT, PT, R22, -0x7f000001, RZ ;  /* 0x80ffffff16160810 */ /* 0x000fc80007ffe0ff */
[----:B------:R-:W-:-:S05]  /*22660*/  IADD3 R38, PT, PT, R134, R22, RZ ;  /* 0x0000001686267210 */ /* 0x000fca0007ffe0ff */
[----:B------:R-:W-:Y:S01]  /*22670*/  ISETP.GE.U32.AND P0, PT, R38, 0x7f000001, PT ;  /* 0x7f0000012600780c */ /* 0x000fe20003f06070 */
[----:B------:R-:W-:-:S12]  /*22680*/  IADD3 R39, PT, PT, R39, R39, RZ ;  /* 0x0000002727277210 */ /* 0x000fd80007ffe0ff */
[----:B------:R-:W-:-:S04]  /*22690*/  @P0 IADD3 R38, PT, PT, R38, -0x7f000001, RZ ;  /* 0x80ffffff26260810 */ /* 0x000fc80007ffe0ff */
[----:B------:R-:W-:Y:S01]  /*226a0*/  IADD3 R92, PT, PT, R92, R38, RZ ;  /* 0x000000265c5c7210 */ /* 0x000fe20007ffe0ff */
[----:B------:R-:W-:-:S04]  /*226b0*/  ISETP.GE.U32.AND P1, PT, R39, 0x7f000001, PT ;  /* 0x7f0000012700780c */ /* 0x000fc80003f26070 */
[----:B------:R-:W-:Y:S01]  /*226c0*/  ISETP.GE.U32.AND P0, PT, R92, 0x7f000001, PT ;  /* 0x7f0000015c00780c */ /* 0x000fe20003f06070 */
[----:B------:R-:W-:-:S04]  /*226d0*/  IMAD.WIDE.U32 R20, R57, R30, RZ ;  /* 0x0000001e39147225 */ /* 0x000fc800078e00ff */
[----:B------:R-:W-:-:S04]  /*226e0*/  IMAD R25, R20, 0x7effffff, RZ ;  /* 0x7effffff14197824 */ /* 0x000fc800078e02ff */
[----:B------:R-:W-:-:S04]  /*226f0*/  @P1 IADD3 R39, PT, PT, R39, -0x7f000001, RZ ;  /* 0x80ffffff27271810 */ /* 0x000fc80007ffe0ff */
[----:B------:R-:W-:Y:S01]  /*22700*/  @P0 IADD3 R92, PT, PT, R92, -0x7f000001, RZ ;  /* 0x80ffffff5c5c0810 */ /* 0x000fe20007ffe0ff */
[----:B------:R-:W-:Y:S01]  /*22710*/  IMAD.HI.U32 R25, R25, 0x7f000001, R20 ;  /* 0x7f00000119197827 */ /* 0x000fe200078e0014 */
[----:B------:R-:W-:Y:S02]  /*22720*/  IADD3 R39, PT, PT, R38, R39, RZ ;  /* 0x0000002726277210 */ /* 0x000fe40007ffe0ff */
        /* <DEDUP_REMOVED lines=43> */
[----:B------:R-:W-:Y:S01]  /*229e0*/  @P1 IADD3 R57, PT, PT, R57, -0x7f000001, RZ ;  /* 0x80ffffff39391810 */ /* 0x000fe20007ffe0ff */
[----:B------:R-:W-:Y:S01]  /*229f0*/  ISETP.GE.U32.AND P2, PT, R59, 0x7f000001, PT ;  /* 0x7f0000013b00780c */ /* 0x000fe20003f46070 */
        /* <DEDUP_REMOVED lines=8> */
[----:B------:R-:W-:Y:S01]  /*22a80*/  @P2 IADD3 R59, PT, PT, R59, -0x7f000001, RZ ;  /* 0x80ffffff3b3b2810 */ /* 0x000fe20007ffe0ff */
[----:B------:R-:W-:-:S04]  /*22a90*/  IMAD.WIDE.U32 R20, R58, R29, RZ ;  /* 0x0000001d3a147225 */ /* 0x000fc800078e00ff */
[----:B------:R-:W-:-:S04]  /*22aa0*/  IMAD.WIDE.U32 R22, R59, R59, RZ ;  /* 0x0000003b3b167225 */ /* 0x000fc800078e00ff */
[----:B------:R-:W-:Y:S01]  /*22ab0*/  @P1 IADD3 R55, PT, PT, R55, -0x7f000001, RZ ;  /* 0x80ffffff37371810 */ /* 0x000fe20007ffe0ff */
[----:B------:R-:W-:Y:S01]  /*22ac0*/  IMAD R58, R22, 0x7effffff, RZ ;  /* 0x7effffff163a7824 */ /* 0x000fe200078e02ff */
[----:B------:R-:W-:Y:S01]  /*22ad0*/  @P0 IADD3 R57, PT, PT, R57, -0x7f000001, RZ ;  /* 0x80ffffff39390810 */ /* 0x000fe20007ffe0ff */
[----:B------:R-:W-:Y:S01]  /*22ae0*/  IMAD R25, R20, 0x7effffff, RZ ;  /* 0x7effffff14197824 */ /* 0x000fe200078e02ff */
[----:B------:R-:W-:Y:S01]  /*22af0*/  @P3 IADD3 R26, PT, PT, R26, -0x7f000001, RZ ;  /* 0x80ffffff1a1a3810 */ /* 0x000fe20007ffe0ff */
[----:B------:R-:W-:Y:S01]  /*22b00*/  IMAD.HI.U32 R58, R58, 0x7f000001, R22 ;  /* 0x7f0000013a3a7827 */ /* 0x000fe200078e0016 */
[----:B------:R-:W-:-:S03]  /*22b10*/  IADD3 R55, PT, PT, R38, R55, RZ ;  /* 0x0000003726377210 */ /* 0x000fc60007ffe0ff */
[----:B------:R-:W-:Y:S01]  /*22b20*/  IMAD.HI.U32 R25, R25, 0x7f000001, R20 ;  /* 0x7f00000119197827 */ /* 0x000fe200078e0014 */
[----:B------:R-:W-:Y:S01]  /*22b30*/  IADD3 R23, PT, PT, R57, R26, RZ ;  /* 0x0000001a39177210 */ /* 0x000fe20007ffe0ff */
[----:B------:R-:W-:Y:S01]  /*22b40*/  ISETP.GE.U32.AND P2, PT, R58, 0x7f000001, PT ;  /* 0x7f0000013a00780c */ /* 0x000fe20003f46070 */
[----:B------:R-:W-:Y:S02]  /*22b50*/  ISETP.GE.U32.AND P0, PT, R55, 0x7f000001, PT ;  /* 0x7f0000013700780c */ /* 0x000fe40003f06070 */
[----:B------:R-:W-:Y:S01]  /*22b60*/  ISETP.GE.U32.AND P1, PT, R25, 0x7f000001, PT ;  /* 0x7f0000011900780c */ /* 0x000fe20003f26070 */
[----:B------:R-:W-:Y:S01]  /*22b70*/  ISETP.GE.U32.AND P3, PT, R23, 0x7f000001, PT ;  /* 0x7f0000011700780c */ /* 0x000fe20003f66070 */
[----:B------:R-:W-:-:S04]  /*22b80*/  IMAD.WIDE.U32 R20, R43, R31, RZ ;  /* 0x0000001f2b147225 */ /* 0x000fc800078e00ff */
[----:B------:R-:W-:-:S04]  /*22b90*/  IMAD R22, R20, 0x7effffff, RZ ;  /* 0x7effffff14167824 */ /* 0x000fc800078e02ff */
[----:B------:R-:W-:Y:S02]  /*22ba0*/  @P2 IADD3 R58, PT, PT, R58, -0x7f000001, RZ ;  /* 0x80ffffff3a3a2810 */ /* 0x000fe40007ffe0ff */
[----:B------:R-:W-:Y:S02]  /*22bb0*/  @P0 IADD3 R55, PT, PT, R55, -0x7f000001, RZ ;  /* 0x80ffffff37370810 */ /* 0x000fe40007ffe0ff */
[----:B------:R-:W-:Y:S02]  /*22bc0*/  @P1 IADD3 R25, PT, PT, R25, -0x7f000001, RZ ;  /* 0x80ffffff19191810 */ /* 0x000fe40007ffe0ff */
[----:B------:R-:W-:Y:S01]  /*22bd0*/  @P3 IADD3 R23, PT, PT, R23, -0x7f000001, RZ ;  /* 0x80ffffff17173810 */ /* 0x000fe20007ffe0ff */
[----:B------:R-:W-:-:S04]  /*22be0*/  IMAD.HI.U32 R22, R22, 0x7f000001, R20 ;  /* 0x7f00000116167827 */ /* 0x000fc800078e0014 */
[----:B------:R-:W-:Y:S01]  /*22bf0*/  IMAD.WIDE.U32 R20, R58, R59, RZ ;  /* 0x0000003b3a147225 */ /* 0x000fe200078e00ff */
[----:B------:R-:W-:Y:S02]  /*22c00*/  IADD3 R43, PT, PT, R38, R25, RZ ;  /* 0x00000019262b7210 */ /* 0x000fe40007ffe0ff */
[----:B------:R-:W-:Y:S01]  /*22c10*/  IADD3 R23, PT, PT, R55, R23, RZ ;  /* 0x0000001737177210 */ /* 0x000fe20007ffe0ff */
[----:B------:R-:W-:Y:S01]  /*22c20*/  ISETP.GE.U32.AND P1, PT, R22, 0x7f000001, PT ;  /* 0x7f0000011600780c */ /* 0x000fe20003f26070 */
[----:B------:R-:W-:Y:S01]  /*22c30*/  IMAD R65, R20, 0x7effffff, RZ ;  /* 0x7effffff14417824 */ /* 0x000fe200078e02ff */
[----:B------:R-:W2:Y:S01]  /*22c40*/  LDG.E R58, desc[UR10][R44.64+0x158] ;  /* 0x0001580a2c3a7981 */ /* 0x000ea2000c1e1900 */
[----:B------:R-:W-:Y:S01]  /*22c50*/  ISETP.GE.U32.AND P0, PT, R43, 0x7f000001, PT ;  /* 0x7f0000012b00780c */ /* 0x000fe20003f06070 */
[----:B------:R-:W-:Y:S01]  /*22c60*/  ISETP.GE.U32.AND P3, PT, R23, 0x7f000001, PT ;  /* 0x7f0000011700780c */ /* 0x000fe20003f66070 */
[----:B------:R-:W-:-:S05]  /*22c70*/  IMAD.HI.U32 R65, R65, 0x7f000001, R20 ;  /* 0x7f00000141417827 */ /* 0x000fca00078e0014 */
[----:B------:R-:W-:Y:S01]  /*22c80*/  ISETP.GE.U32.AND P2, PT, R65, 0x7f000001, PT ;  /* 0x7f0000014100780c */ /* 0x000fe20003f46070 */
[----:B------:R-:W-:Y:S02]  /*22c90*/  IMAD.WIDE.U32 R20, R51, R32, RZ ;  /* 0x0000002033147225 */ /* 0x000fe400078e00ff */
[----:B------:R-:W-:Y:S02]  /*22ca0*/  @P1 IADD3 R22, PT, PT, R22, -0x7f000001, RZ ;  /* 0x80ffffff16161810 */ /* 0x000fe40007ffe0ff */
[----:B------:R-:W-:Y:S01]  /*22cb0*/  IMAD R25, R20, 0x7effffff, RZ ;  /* 0x7effffff14197824 */ /* 0x000fe200078e02ff */
[----:B------:R-:W-:Y:S02]  /*22cc0*/  @P0 IADD3 R43, PT, PT, R43, -0x7f000001, RZ ;  /* 0x80ffffff2b2b0810 */ /* 0x000fe40007ffe0ff */
[----:B------:R-:W-:Y:S02]  /*22cd0*/  @P3 IADD3 R23, PT, PT, R23, -0x7f000001, RZ ;  /* 0x80ffffff17173810 */ /* 0x000fe40007ffe0ff */
[----:B------:R-:W-:Y:S01]  /*22ce0*/  IADD3 R51, PT, PT, R38, R22, RZ ;  /* 0x0000001626337210 */ /* 0x000fe20007ffe0ff */
[----:B------:R-:W-:Y:S01]  /*22cf0*/  IMAD.HI.U32 R25, R25, 0x7f000001, R20 ;  /* 0x7f00000119197827 */ /* 0x000fe200078e0014 */
[----:B------:R-:W-:-:S02]  /*22d00*/  IADD3 R23, PT, PT, R43, R23, RZ ;  /* 0x000000172b177210 */ /* 0x000fc40007ffe0ff */
[----:B------:R-:W-:Y:S02]  /*22d10*/  @P2 IADD3 R65, PT, PT, R65, -0x7f000001, RZ ;  /* 0x80ffffff41412810 */ /* 0x000fe40007ffe0ff */
[----:B------:R-:W-:Y:S01]  /*22d20*/  ISETP.GE.U32.AND P1, PT, R25, 0x7f000001, PT ;  /* 0x7f0000011900780c */ /* 0x000fe20003f26070 */
[----:B------:R-:W-:Y:S01]  /*22d30*/  ISETP.GE.U32.AND P0, PT, R51, 0x7f000001, PT ;  /* 0x7f0000013300780c */ /* 0x000fe20003f06070 */
[----:B------:R-:W-:Y:S01]  /*22d40*/  ISETP.GE.U32.AND P2, PT, R23, 0x7f000001, PT ;  /* 0x7f0000011700780c */ /* 0x000fe20003f46070 */
[----:B------:R-:W-:Y:S01]  /*22d50*/  ISETP.GE.U32.AND P3, PT, R65, R136, PT ;  /* 0x000000884100720c */ /* 0x000fe20003f66070 */
[----:B------:R-:W-:Y:S01]  /*22d60*/  IADD3 R65, PT, PT, -R136, R65, RZ ;  /* 0x0000004188417210 */ /* 0x000fe20007ffe1ff */
[----:B------:R-:W-:-:S04]  /*22d70*/  IMAD.WIDE.U32 R20, R52, R33, RZ ;  /* 0x0000002134147225 */ /* 0x000fc800078e00ff */
[----:B------:R-:W-:-:S04]  /*22d80*/  IMAD R64, R20, 0x7effffff, RZ ;  /* 0x7effffff14407824 */ /* 0x000fc800078e02ff */
[----:B------:R-:W-:Y:S02]  /*22d90*/  @P1 IADD3 R25, PT, PT, R25, -0x7f000001, RZ ;  /* 0x80ffffff19191810 */ /* 0x000fe40007ffe0ff */
[----:B------:R-:W-:Y:S02]  /*22da0*/  @P0 IADD3 R51, PT, PT, R51, -0x7f000001, RZ ;  /* 0x80ffffff33330810 */ /* 0x000fe40007ffe0ff */
[----:B------:R-:W-:Y:S02]  /*22db0*/  @P2 IADD3 R23, PT, PT, R23, -0x7f000001, RZ ;  /* 0x80ffffff17172810 */ /* 0x000fe40007ffe0ff */
[----:B------:R-:W-:Y:S01]  /*22dc0*/  @!P3 IADD3 R65, PT, PT, R65, 0x7f000001, RZ ;  /* 0x7f0000014141b810 */ /* 0x000fe20007ffe0ff */
[----:B------:R-:W-:Y:S01]  /*22dd0*/  IMAD.HI.U32 R64, R64, 0x7f000001, R20 ;  /* 0x7f00000140407827 */ /* 0x000fe200078e0014 */
[----:B------:R-:W-:Y:S02]  /*22de0*/  IADD3 R52, PT, PT, R38, R25, RZ ;  /* 0x0000001926347210 */ /* 0x000fe40007ffe0ff */
[----:B------:R-:W-:Y:S01]  /*22df0*/  IADD3 R59, PT, PT, R51, R23, RZ ;  /* 0x00000017333b7210 */ /* 0x000fe20007ffe0ff */
[----:B----4-:R-:W-:Y:S01]  /*22e00*/  IMAD.WIDE.U32 R26, R27, R65, RZ ;  /* 0x000000411b1a7225 */ /* 0x010fe200078e00ff */
[----:B------:R-:W-:Y:S01]  /*22e10*/  ISETP.GE.U32.AND P1, PT, R64, 0x7f000001, PT ;  /* 0x7f0000014000780c */ /* 0x000fe20003f26070 */
[----:B------:R-:W-:-:S02]  /*22e20*/  ISETP.GE.U32.AND P0, PT, R52, 0x7f000001, PT ;  /* 0x7f0000013400780c */ /* 0x000fc40003f06070 */
[----:B------:R-:W-:Y:S01]  /*22e30*/  ISETP.GE.U32.AND P2, PT, R59, 0x7f000001, PT ;  /* 0x7f0000013b00780c */ /* 0x000fe20003f46070 */
[----:B------:R-:W-:Y:S02]  /*22e40*/  IMAD R66, R26, 0x7effffff, RZ ;  /* 0x7effffff1a427824 */ /* 0x000fe400078e02ff */
[----:B------:R-:W-:-:S04]  /*22e50*/  IMAD.WIDE.U32 R20, R63, R65, RZ ;  /* 0x000000413f147225 */ /* 0x000fc800078e00ff */
[----:B------:R-:W-:-:S04]  /*22e60*/  IMAD.HI.U32 R66, R66, 0x7f000001, R26 ;  /* 0x7f00000142427827 */ /* 0x000fc800078e001a */
[----:B------:R-:W-:Y:S01]  /*22e70*/  IMAD.WIDE.U32 R22, R60, R65, RZ ;  /* 0x000000413c167225 */ /* 0x000fe200078e00ff */
[----:B------:R-:W-:-:S03]  /*22e80*/  ISETP.GE.U32.AND P3, PT, R66, 0x7f000001, PT ;  /* 0x7f0000014200780c */ /* 0x000fc60003f66070 */
[----:B------:R-:W-:-:S04]  /*22e90*/  IMAD.WIDE.U32 R24, R24, R65, RZ ;  /* 0x0000004118187225 */ /* 0x000fc800078e00ff */
[----:B------:R-:W-:Y:S02]  /*22ea0*/  IMAD R60, R20, 0x7effffff, RZ ;  /* 0x7effffff143c7824 */ /* 0x000fe400078e02ff */
[----:B------:R-:W-:Y:S01]  /*22eb0*/  IMAD.WIDE.U32 R26, R53, R34, RZ ;  /* 0x00000022351a7225 */ /* 0x000fe200078e00ff */
[----:B------:R-:W-:Y:S02]  /*22ec0*/  @P1 IADD3 R64, PT, PT, R64, -0x7f000001, RZ ;  /* 0x80ffffff40401810 */ /* 0x000fe40007ffe0ff */
[----:B------:R-:W-:Y:S02]  /*22ed0*/  @P0 IADD3 R52, PT, PT, R52, -0x7f000001, RZ ;  /* 0x80ffffff34340810 */ /* 0x000fe40007ffe0ff */
[----:B------:R-:W-:Y:S01]  /*22ee0*/  @P2 IADD3 R59, PT, PT, R59, -0x7f000001, RZ ;  /* 0x80ffffff3b3b2810 */ /* 0x000fe20007ffe0ff */
[----:B------:R-:W-:Y:S02]  /*22ef0*/  IMAD R65, R24, 0x7effffff, RZ ;  /* 0x7effffff18417824 */ /* 0x000fe400078e02ff */
[----:B------:R-:W-:-:S04]  /*22f00*/  IMAD.HI.U32 R60, R60, 0x7f000001, R20 ;  /* 0x7f0000013c3c7827 */ /* 0x000fc800078e0014 */
[----:B------:R-:W-:Y:S01]  /*22f10*/  IMAD R20, R26, 0x7effffff, RZ ;  /* 0x7effffff1a147824 */ /* 0x000fe200078e02ff */
[----:B------:R-:W-:Y:S01]  /*22f20*/  IADD3 R59, PT, PT, R52, R59, RZ ;  /* 0x0000003b343b7210 */ /* 0x000fe20007ffe0ff */
[----:B------:R-:W-:Y:S01]  /*22f30*/  IMAD.HI.U32 R25, R65, 0x7f000001, R24 ;  /* 0x7f00000141197827 */ /* 0x000fe200078e0018 */
[----:B------:R-:W-:-:S03]  /*22f40*/  IADD3 R24, PT, PT, R38, R64, RZ ;  /* 0x0000004026187210 */ /* 0x000fc60007ffe0ff */
[----:B------:R-:W-:Y:S01]  /*22f50*/  IMAD.HI.U32 R26, R20, 0x7f000001, R26 ;  /* 0x7f000001141a7827 */ /* 0x000fe200078e001a */
[----:B------:R-:W-:Y:S01]  /*22f60*/  @P3 IADD3 R66, PT, PT, R66, -0x7f000001, RZ ;  /* 0x80ffffff42423810 */ /* 0x000fe20007ffe0ff */
[----:B------:R-:W-:Y:S01]  /*22f70*/  ISETP.GE.U32.AND P2, PT, R24, 0x7f000001, PT ;  /* 0x7f0000011800780c */ /* 0x000fe20003f46070 */
[----:B------:R-:W-:Y:S01]  /*22f80*/  ISETP.GE.U32.AND P0, PT, R59, 0x7f000001, PT ;  /* 0x7f0000013b00780c */ /* 0x000fe20003f06070 */
[----:B------:R-:W-:Y:S01]  /*22f90*/  IMAD R63, R22, 0x7effffff, RZ ;  /* 0x7effffff163f7824 */ /* 0x000fe200078e02ff */
[----:B------:R-:W-:Y:S01]  /*22fa0*/  ISETP.GE.U32.AND P1, PT, R26, 0x7f000001, PT ;  /* 0x7f0000011a00780c */ /* 0x000fe20003f26070 */
[----:B------:R-:W-:Y:S02]  /*22fb0*/  IADD3 R62, PT, PT, R66, R62, RZ ;  /* 0x0000003e423e7210 */ /* 0x000fe40007ffe0ff */
[----:B------:R-:W-:Y:S01]  /*22fc0*/  IMAD.HI.U32 R22, R63, 0x7f000001, R22 ;  /* 0x7f0000013f167827 */ /* 0x000fe200078e0016 */
[----:B------:R-:W-:Y:S01]  /*22fd0*/  ISETP.GE.U32.AND P4, PT, R25, 0x7f000001, PT ;  /* 0x7f0000011900780c */ /* 0x000fe20003f86070 */
[----:B------:R-:W-:Y:S01]  /*22fe0*/  ISETP.GE.U32.AND P6, PT, R60, 0x7f000001, PT ;  /* 0x7f0000013c00780c */ /* 0x000fe20003fc6070 */
[----:B------:R-:W-:Y:S01]  /*22ff0*/  ISETP.GE.U32.AND P3, PT, R62, 0x7f000001, PT ;  /* 0x7f0000013e00780c */ /* 0x000fe20003f66070 */
[----:B------:R-:W-:Y:S01]  /*23000*/  IMAD.WIDE.U32 R20, R41, R35, RZ ;  /* 0x0000002329147225 */ /* 0x000fe200078e00ff */
[----:B------:R-:W-:-:S02]  /*23010*/  ISETP.GE.U32.AND P5, PT, R22, 0x7f000001, PT ;  /* 0x7f0000011600780c */ /* 0x000fc40003fa6070 */
[----:B------:R-:W-:Y:S01]  /*23020*/  @P2 IADD3 R24, PT, PT, R24, -0x7f000001, RZ ;  /* 0x80ffffff18182810 */ /* 0x000fe20007ffe0ff */
[----:B------:R-:W-:Y:S01]  /*23030*/  IMAD R41, R20, 0x7effffff, RZ ;  /* 0x7effffff14297824 */ /* 0x000fe200078e02ff */
[----:B------:R-:W-:Y:S02]  /*23040*/  @P0 IADD3 R59, PT, PT, R59, -0x7f000001, RZ ;  /* 0x80ffffff3b3b0810 */ /* 0x000fe40007ffe0ff */
[----:B------:R-:W-:Y:S01]  /*23050*/  @P1 IADD3 R26, PT, PT, R26, -0x7f000001, RZ ;  /* 0x80ffffff1a1a1810 */ /* 0x000fe20007ffe0ff */
[----:B------:R-:W-:Y:S01]  /*23060*/  IMAD.HI.U32 R41, R41, 0x7f000001, R20 ;  /* 0x7f00000129297827 */ /* 0x000fe200078e0014 */
[----:B------:R-:W-:-:S03]  /*23070*/  IADD3 R59, PT, PT, R24, R59, RZ ;  /* 0x0000003b183b7210 */ /* 0x000fc60007ffe0ff */
[----:B------:R-:W-:Y:S01]  /*23080*/  IMAD.WIDE.U32 R20, R42, R36, RZ ;  /* 0x000000242a147225 */ /* 0x000fe200078e00ff */
[----:B------:R-:W-:Y:S02]  /*23090*/  IADD3 R42, PT, PT, R38, R26, RZ ;  /* 0x0000001a262a7210 */ /* 0x000fe40007ffe0ff */
[----:B------:R-:W-:Y:S02]  /*230a0*/  @P4 IADD3 R25, PT, PT, R25, -0x7f000001, RZ ;  /* 0x80ffffff19194810 */ /* 0x000fe40007ffe0ff */
[----:B------:R-:W-:Y:S02]  /*230b0*/  @P5 IADD3 R22, PT, PT, R22, -0x7f000001, RZ ;  /* 0x80ffffff16165810 */ /* 0x000fe40007ffe0ff */
[----:B------:R-:W-:Y:S01]  /*230c0*/  @P6 IADD3 R60, PT, PT, R60, -0x7f000001, RZ ;  /* 0x80ffffff3c3c6810 */ /* 0x000fe20007ffe0ff */
[----:B------:R0:W-:Y:S01]  /*230d0*/  STL [R1+0x110], R62 ;  /* 0x0001103e01007387 */ /* 0x0001e20000100800 */
[----:B------:R-:W-:Y:S01]  /*230e0*/  ISETP.GE.U32.AND P2, PT, R41, 0x7f000001, PT ;  /* 0x7f0000012900780c */ /* 0x000fe20003f46070 */
[----:B------:R-:W-:Y:S01]  /*230f0*/  ISETP.GE.U32.AND P0, PT, R42, 0x7f000001, PT ;  /* 0x7f0000012a00780c */ /* 0x000fe20003f06070 */
[----:B------:R-:W-:-:S02]  /*23100*/  IADD3 R25, PT, PT, R25, R48, RZ ;  /* 0x0000003019197210 */ /* 0x000fc40007ffe0ff */
[----:B------:R-:W-:Y:S02]  /*23110*/  IADD3 R22, PT, PT, R22, R50, RZ ;  /* 0x0000003216167210 */ /* 0x000fe40007ffe0ff */
[----:B------:R-:W-:Y:S02]  /*23120*/  IADD3 R56, PT, PT, R60, R56, RZ ;  /* 0x000000383c387210 */ /* 0x000fe40007ffe0ff */
[----:B0-----:R-:W-:Y:S01]  /*23130*/  @P3 IADD3 R62, PT, PT, R62, -0x7f000001, RZ ;  /* 0x80ffffff3e3e3810 */ /* 0x001fe20007ffe0ff */
[----:B------:R-:W-:Y:S01]  /*23140*/  ISETP.GE.U32.AND P3, PT, R59, 0x7f000001, PT ;  /* 0x7f0000013b00780c */ /* 0x000fe20003f66070 */
[----:B------:R-:W-:Y:S01]  /*23150*/  ISETP.GE.U32.AND P1, PT, R25, 0x7f000001, PT ;  /* 0x7f0000011900780c */ /* 0x000fe20003f26070 */
[----:B------:R-:W-:Y:S01]  /*23160*/  ISETP.GE.U32.AND P4, PT, R22, 0x7f000001, PT ;  /* 0x7f0000011600780c */ /* 0x000fe20003f86070 */
[----:B------:R-:W-:Y:S01]  /*23170*/  ISETP.GE.U32.AND P5, PT, R56, 0x7f000001, PT ;  /* 0x7f0000013800780c */ /* 0x000fe20003fa6070 */
[----:B------:R-:W-:Y:S02]  /*23180*/  @P2 IADD3 R41, PT, PT, R41, -0x7f000001, RZ ;  /* 0x80ffffff29292810 */ /* 0x000fe40007ffe0ff */
[----:B------:R-:W-:Y:S01]  /*23190*/  @P0 IADD3 R42, PT, PT, R42, -0x7f000001, RZ ;  /* 0x80ffffff2a2a0810 */ /* 0x000fe20007ffe0ff */
[----:B------:R-:W-:-:S06]  /*231a0*/  IMAD R23, R20, 0x7effffff, RZ ;  /* 0x7effffff14177824 */ /* 0x000fcc00078e02ff */
[----:B------:R-:W-:Y:S01]  /*231b0*/  @P3 IADD3 R59, PT, PT, R59, -0x7f000001, RZ ;  /* 0x80ffffff3b3b3810 */ /* 0x000fe20007ffe0ff */
[----:B------:R-:W-:Y:S01]  /*231c0*/  IMAD.HI.U32 R20, R23, 0x7f000001, R20 ;  /* 0x7f00000117147827 */ /* 0x000fe200078e0014 */
[----:B------:R-:W-:Y:S01]  /*231d0*/  IADD3 R41, PT, PT, R38, R41, RZ ;  /* 0x0000002926297210 */ /* 0x000fe20007ffe0ff */
[----:B------:R0:W-:Y:S01]  /*231e0*/  STL [R1+0x114], R25 ;  /* 0x0001141901007387 */ /* 0x0001e20000100800 */
[----:B------:R-:W-:-:S03]  /*231f0*/  IADD3 R59, PT, PT, R42, R59, RZ ;  /* 0x0000003b2a3b7210 */ /* 0x000fc60007ffe0ff */
[----:B------:R1:W-:Y:S01]  /*23200*/  STL [R1+0x118], R22 ;  /* 0x0001181601007387 */ /* 0x0003e20000100800 */
[----:B------:R-:W-:-:S03]  /*23210*/  ISETP.GE.U32.AND P0, PT, R41, 0x7f000001, PT ;  /* 0x7f0000012900780c */ /* 0x000fc60003f06070 */
[----:B------:R3:W-:Y:S01]  /*23220*/  STL [R1+0x11c], R56 ;  /* 0x00011c3801007387 */ /* 0x0007e20000100800 */
[----:B0-----:R-:W-:Y:S01]  /*23230*/  @P1 IADD3 R25, PT, PT, R25, -0x7f000001, RZ ;  /* 0x80ffffff19191810 */ /* 0x001fe20007ffe0ff */
[----:B------:R-:W-:Y:S01]  /*23240*/  ISETP.GE.U32.AND P1, PT, R20, 0x7f000001, PT ;  /* 0x7f0000011400780c */ /* 0x000fe20003f26070 */
[----:B------:R-:W-:Y:S01]  /*23250*/  ISETP.GE.U32.AND P2, PT, R59, 0x7f000001, PT ;  /* 0x7f0000013b00780c */ /* 0x000fe20003f46070 */
[----:B-1----:R-:W-:Y:S02]  /*23260*/  @P4 IADD3 R22, PT, PT, R22, -0x7f000001, RZ ;  /* 0x80ffffff16164810 */ /* 0x002fe40007ffe0ff */
[----:B---3--:R-:W-:Y:S01]  /*23270*/  @P5 IADD3 R56, PT, PT, R56, -0x7f000001, RZ ;  /* 0x80ffffff38385810 */ /* 0x008fe20007ffe0ff */
[----:B------:R-:W-:Y:S04]  /*23280*/  STL [R1+0x110], R62 ;  /* 0x0001103e01007387 */ /* 0x000fe80000100800 */
[----:B------:R0:W-:Y:S04]  /*23290*/  STL [R1+0x114], R25 ;  /* 0x0001141901007387 */ /* 0x0001e80000100800 */
[----:B------:R-:W-:Y:S04]  /*232a0*/  STL [R1+0x118], R22 ;  /* 0x0001181601007387 */ /* 0x000fe80000100800 */
[----:B------:R1:W-:Y:S04]  /*232b0*/  STL [R1+0x11c], R56 ;  /* 0x00011c3801007387 */ /* 0x0003e80000100800 */
[----:B------:R-:W3:Y:S04]  /*232c0*/  LD.E R27, desc[UR10][R18.64+0x480] ;  /* 0x0004800a121b7980 */ /* 0x000ee8000c101900 */
[----:B0-----:R-:W4:Y:S04]  /*232d0*/  LD.E R25, desc[UR10][R18.64+0x484] ;  /* 0x0004840a12197980 */ /* 0x001f28000c101900 */
[----:B------:R-:W3:Y:S04]  /*232e0*/  LD.E R26, desc[UR10][R18.64+0x488] ;  /* 0x0004880a121a7980 */ /* 0x000ee8000c101900 */
[----:B------:R0:W3:Y:S01]  /*232f0*/  LD.E R60, desc[UR10][R18.64+0x48c] ;  /* 0x00048c0a123c7980 */ /* 0x0000e2000c101900 */
[----:B------:R-:W-:-:S02]  /*23300*/  @P1 IADD3 R20, PT, PT, R20, -0x7f000001, RZ ;  /* 0x80ffffff14141810 */ /* 0x000fc40007ffe0ff */
[----:B------:R-:W-:Y:S02]  /*23310*/  @P0 IADD3 R41, PT, PT, R41, -0x7f000001, RZ ;  /* 0x80ffffff29290810 */ /* 0x000fe40007ffe0ff */
[----:B------:R-:W-:Y:S01]  /*23320*/  @P2 IADD3 R59, PT, PT, R59, -0x7f000001, RZ ;  /* 0x80ffffff3b3b2810 */ /* 0x000fe20007ffe0ff */
[----:B-1----:R-:W3:Y:S04]  /*23330*/  LDL R56, [R1+0x11c] ;  /* 0x00011c0001387983 */ /* 0x002ee80000100800 */
[----:B------:R-:W3:Y:S01]  /*23340*/  LDL R53, [R1+0x114] ;  /* 0x0001140001357983 */ /* 0x000ee20000100800 */
[----:B0-----:R-:W-:Y:S01]  /*23350*/  IMAD.WIDE.U32 R18, R61, R37, RZ ;  /* 0x000000253d127225 */ /* 0x001fe200078e00ff */
[----:B------:R-:W-:Y:S02]  /*23360*/  IADD3 R50, PT, PT, R38, R20, RZ ;  /* 0x0000001426327210 */ /* 0x000fe40007ffe0ff */
[----:B------:R-:W4:Y:S01]  /*23370*/  LDL R61, [R1+0x110] ;  /* 0x00011000013d7983 */ /* 0x000f220000100800 */
[----:B------:R-:W-:-:S04]  /*23380*/  IMAD R21, R18, 0x7effffff, RZ ;  /* 0x7effffff12157824 */ /* 0x000fc800078e02ff */
[----:B------:R-:W-:Y:S01]  /*23390*/  IMAD.HI.U32 R18, R21, 0x7f000001, R18 ;  /* 0x7f00000115127827 */ /* 0x000fe200078e0012 */
[----:B------:R-:W-:Y:S01]  /*233a0*/  IADD3 R19, PT, PT, R41, R59, RZ ;  /* 0x0000003b29137210 */ /* 0x000fe20007ffe0ff */
[----:B------:R-:W-:Y:S01]  /*233b0*/  ISETP.GE.U32.AND P0, PT, R50, 0x7f000001, PT ;  /* 0x7f0000013200780c */ /* 0x000fe20003f06070 */
[----:B------:R-:W4:Y:S02]  /*233c0*/  LDL R59, [R1+0x118] ;  /* 0x00011800013b7983 */ /* 0x000f240000100800 */
[----:B------:R-:W-:Y:S01]  /*233d0*/  ISETP.GE.U32.AND P1, PT, R18, 0x7f000001, PT ;  /* 0x7f0000011200780c */ /* 0x000fe20003f26070 */
[----:B------:R-:W-:-:S09]  /*233e0*/  ISETP.GE.U32.AND P2, PT, R19, 0x7f000001, PT ;  /* 0x7f0000011300780c */ /* 0x000fd20003f46070 */
[----:B------:R-:W-:-:S03]  /*233f0*/  @P0 IADD3 R50, PT, PT, R50, -0x7f000001, RZ ;  /* 0x80ffffff32320810 */ /* 0x000fc60007ffe0ff */
        /* <DEDUP_REMOVED lines=8> */
[----:B------:R-:W-:Y:S02]  /*23480*/  IADD3 R22, PT, PT, R48, R19, RZ ;  /* 0x0000001330167210 */ /* 0x000fe40007ffe0ff */
[----:B------:R-:W4:Y:S03]  /*23490*/  LDL.64 R18, [R1+0x100] ;  /* 0x0001000001127983 */ /* 0x000f260000100a00 */
        /* <DEDUP_REMOVED lines=39> */
[----:B------:R-:W-:Y:S02]  /*23710*/  IADD3 R23, PT, PT, R40, R23, RZ ;  /* 0x0000001728177210 */ /* 0x000fe40007ffe0ff */
[----:B------:R-:W-:Y:S01]  /*23720*/  @!P3 IADD3 R22, PT, PT, R22, 0x7f000001, RZ ;  /* 0x7f0000011616b810 */ /* 0x000fe20007ffe0ff */
[----:B------:R-:W-:Y:S01]  /*23730*/  ISETP.GE.U32.AND P1, PT, R54, 0x7f000001, PT ;  /* 0x7f0000013600780c */ /* 0x000fe20003f26070 */
[----:B------:R-:W-:Y:S01]  /*23740*/  ISETP.GE.U32.AND P0, PT, R49, 0x7f000001, PT ;  /* 0x7f0000013100780c */ /* 0x000fe20003f06070 */
[----:B------:R-:W-:Y:S01]  /*23750*/  ISETP.GE.U32.AND P3, PT, R23, 0x7f000001, PT ;  /* 0x7f0000011700780c */ /* 0x000fe20003f66070 */
[----:B--2---:R-:W-:Y:S01]  /*23760*/  IADD3 R58, PT, PT, R22, R58, RZ ;  /* 0x0000003a163a7210 */ /* 0x004fe20007ffe0ff */
[----:B------:R-:W-:-:S04]  /*23770*/  IMAD.WIDE.U32 R20, R57, R17, RZ ;  /* 0x0000001139147225 */ /* 0x000fc800078e00ff */
[----:B------:R-:W-:Y:S01]  /*23780*/  ISETP.GE.U32.AND P2, PT, R58, 0x7f000001, PT ;  /* 0x7f0000013a00780c */ /* 0x000fe20003f46070 */
[----:B------:R-:W-:-:S04]  /*23790*/  IMAD R64, R20, 0x7effffff, RZ ;  /* 0x7effffff14407824 */ /* 0x000fc800078e02ff */
[----:B------:R-:W-:Y:S02]  /*237a0*/  @P1 IADD3 R54, PT, PT, R54, -0x7f000001, RZ ;  /* 0x80ffffff36361810 */ /* 0x000fe40007ffe0ff */
[----:B------:R-:W-:Y:S02]  /*237b0*/  @P0 IADD3 R49, PT, PT, R49, -0x7f000001, RZ ;  /* 0x80ffffff31310810 */ /* 0x000fe40007ffe0ff */
[----:B------:R-:W-:Y:S01]  /*237c0*/  @P3 IADD3 R23, PT, PT, R23, -0x7f000001, RZ ;  /* 0x80ffffff17173810 */ /* 0x000fe20007ffe0ff */
[----:B------:R-:W-:Y:S01]  /*237d0*/  IMAD.HI.U32 R64, R64, 0x7f000001, R20 ;  /* 0x7f00000140407827 */ /* 0x000fe200078e0014 */
[----:B------:R-:W-:Y:S02]  /*237e0*/  IADD3 R54, PT, PT, R38, R54, RZ ;  /* 0x0000003626367210 */ /* 0x000fe40007ffe0ff */
[----:B------:R-:W-:Y:S02]  /*237f0*/  IADD3 R63, PT, PT, R49, R23, RZ ;  /* 0x00000017313f7210 */ /* 0x000fe40007ffe0ff */
[----:B------:R-:W-:Y:S01]  /*23800*/  @P2 IADD3 R58, PT, PT, R58, -0x7f000001, RZ ;  /* 0x80ffffff3a3a2810 */ /* 0x000fe20007ffe0ff */
[----:B------:R-:W-:Y:S01]  /*23810*/  ISETP.GE.U32.AND P1, PT, R64, 0x7f000001, PT ;  /* 0x7f0000014000780c */ /* 0x000fe20003f26070 */
[----:B------:R-:W-:Y:S01]  /*23820*/  ISETP.GE.U32.AND P0, PT, R54, 0x7f000001, PT ;  /* 0x7f0000013600780c */ /* 0x000fe20003f06070 */
[----:B------:R-:W-:-:S02]  /*23830*/  ISETP.GE.U32.AND P2, PT, R63, 0x7f000001, PT ;  /* 0x7f0000013f00780c */ /* 0x000fc40003f46070 */
[----:B------:R-:W-:-:S04]  /*23840*/  IMAD.WIDE.U32 R20, R58, R58, RZ ;  /* 0x0000003a3a147225 */ /* 0x000fc800078e00ff */
[----:B------:R-:W-:-:S04]  /*23850*/  IMAD.WIDE.U32 R22, R55, R28, RZ ;  /* 0x0000001c37167225 */ /* 0x000fc800078e00ff */
[----:B------:R-:W-:Y:S01]  /*23860*/  IMAD R62, R20, 0x7effffff, RZ ;  /* 0x7effffff143e7824 */ /* 0x000fe200078e02ff */
[----:B------:R-:W-:Y:S02]  /*23870*/  @P1 IADD3 R64, PT, PT, R64, -0x7f000001, RZ ;  /* 0x80ffffff40401810 */ /* 0x000fe40007ffe0ff */
        /* <DEDUP_REMOVED lines=17> */
[----:B------:R-:W-:-:S04]  /*23990*/  IMAD.WIDE.U32 R22, R62, R58, RZ ;  /* 0x0000003a3e167225 */ /* 0x000fc800078e00ff */
[----:B------:R-:W-:Y:S01]  /*239a0*/  IMAD.HI.U32 R58, R43, 0x7f000001, R20 ;  /* 0x7f0000012b3a7827 */ /* 0x000fe200078e0014 */
[----:B------:R-:W-:Y:S02]  /*239b0*/  IADD3 R43, PT, PT, R38, R57, RZ ;  /* 0x00000039262b7210 */ /* 0x000fe40007ffe0ff */
[----:B------:R-:W-:Y:S01]  /*239c0*/  IADD3 R63, PT, PT, R55, R63, RZ ;  /* 0x0000003f373f7210 */ /* 0x000fe20007ffe0ff */
[----:B------:R-:W2:Y:S01]  /*239d0*/  LDG.E R57, desc[UR10][R44.64+0x15c] ;  /* 0x00015c0a2c397981 */ /* 0x000ea2000c1e1900 */
[----:B------:R-:W-:Y:S01]  /*239e0*/  IMAD R20, R22, 0x7effffff, RZ ;  /* 0x7effffff16147824 */ /* 0x000fe200078e02ff */
[----:B------:R-:W-:Y:S01]  /*239f0*/  ISETP.GE.U32.AND P1, PT, R58, 0x7f000001, PT ;  /* 0x7f0000013a00780c */ /* 0x000fe20003f26070 */
[----:B------:R-:W-:Y:S01]  /*23a00*/  ISETP.GE.U32.AND P0, PT, R43, 0x7f000001, PT ;  /* 0x7f0000012b00780c */ /* 0x000fe20003f06070 */
[----:B------:R-:W-:Y:S01]  /*23a10*/  ISETP.GE.U32.AND P3, PT, R63, 0x7f000001, PT ;  /* 0x7f0000013f00780c */ /* 0x000fe20003f66070 */
[----:B------:R-:W-:-:S04]  /*23a20*/  IMAD.HI.U32 R23, R20, 0x7f000001, R22 ;  /* 0x7f00000114177827 */ /* 0x000fc800078e0016 */
[----:B------:R-:W-:Y:S01]  /*23a30*/  IMAD.WIDE.U32 R20, R51, R31, RZ ;  /* 0x0000001f33147225 */ /* 0x000fe200078e00ff */
[----:B------:R-:W-:-:S03]  /*23a40*/  ISETP.GE.U32.AND P2, PT, R23, 0x7f000001, PT ;  /* 0x7f0000011700780c */ /* 0x000fc60003f46070 */
[----:B------:R-:W-:Y:S02]  /*23a50*/  IMAD R22, R20, 0x7effffff, RZ ;  /* 0x7effffff14167824 */ /* 0x000fe400078e02ff */
[----:B------:R-:W-:Y:S02]  /*23a60*/  @P1 IADD3 R58, PT, PT, R58, -0x7f000001, RZ ;  /* 0x80ffffff3a3a1810 */ /* 0x000fe40007ffe0ff */
[----:B------:R-:W-:Y:S02]  /*23a70*/  @P0 IADD3 R43, PT, PT, R43, -0x7f000001, RZ ;  /* 0x80ffffff2b2b0810 */ /* 0x000fe40007ffe0ff */
[----:B------:R-:W-:Y:S01]  /*23a80*/  @P3 IADD3 R63, PT, PT, R63, -0x7f000001, RZ ;  /* 0x80ffffff3f3f3810 */ /* 0x000fe20007ffe0ff */
[----:B------:R-:W-:Y:S01]  /*23a90*/  IMAD.HI.U32 R22, R22, 0x7f000001, R20 ;  /* 0x7f00000116167827 */ /* 0x000fe200078e0014 */
[----:B------:R-:W-:Y:S02]  /*23aa0*/  IADD3 R51, PT, PT, R38, R58, RZ ;  /* 0x0000003a26337210 */ /* 0x000fe40007ffe0ff */
[----:B------:R-:W-:-:S02]  /*23ab0*/  IADD3 R63, PT, PT, R43, R63, RZ ;  /* 0x0000003f2b3f7210 */ /* 0x000fc40007ffe0ff */
[----:B------:R-:W-:Y:S01]  /*23ac0*/  @P2 IADD3 R23, PT, PT, R23, -0x7f000001, RZ ;  /* 0x80ffffff17172810 */ /* 0x000fe20007ffe0ff */
        /* <DEDUP_REMOVED lines=8> */
[----:B------:R-:W-:Y:S02]  /*23b50*/  @P2 IADD3 R63, PT, PT, R63, -0x7f000001, RZ ;  /* 0x80ffffff3f3f2810 */ /* 0x000fe40007ffe0ff */
[----:B------:R-:W-:Y:S01]  /*23b60*/  IADD3 R62, PT, PT, -R138, R23, RZ ;  /* 0x000000178a3e7210 */ /* 0x000fe20007ffe1ff */
[----:B------:R-:W-:Y:S01]  /*23b70*/  IMAD.HI.U32 R58, R58, 0x7f000001, R20 ;  /* 0x7f0000013a3a7827 */ /* 0x000fe200078e0014 */
[----:B------:R-:W-:Y:S02]  /*23b80*/  IADD3 R52, PT, PT, R38, R22, RZ ;  /* 0x0000001626347210 */ /* 0x000fe40007ffe0ff */
[----:B------:R-:W-:-:S02]  /*23b90*/  IADD3 R63, PT, PT, R51, R63, RZ ;  /* 0x0000003f333f7210 */ /* 0x000fc40007ffe0ff */
[----:B------:R-:W-:Y:S01]  /*23ba0*/  @!P3 IADD3 R62, PT, PT, R62, 0x7f000001, RZ ;  /* 0x7f0000013e3eb810 */ /* 0x000fe20007ffe0ff */
[----:B------:R-:W-:Y:S01]  /*23bb0*/  ISETP.GE.U32.AND P1, PT, R58, 0x7f000001, PT ;  /* 0x7f0000013a00780c */ /* 0x000fe20003f26070 */
[----:B------:R-:W-:Y:S01]  /*23bc0*/  ISETP.GE.U32.AND P0, PT, R52, 0x7f000001, PT ;  /* 0x7f0000013400780c */ /* 0x000fe20003f06070 */
[----:B------:R-:W-:Y:S02]  /*23bd0*/  ISETP.GE.U32.AND P5, PT, R63, 0x7f000001, PT ;  /* 0x7f0000013f00780c */ /* 0x000fe40003fa6070 */
[----:B---3--:R-:W-:-:S04]  /*23be0*/  IMAD.WIDE.U32 R22, R27, R62, RZ ;  /* 0x0000003e1b167225 */ /* 0x008fc800078e00ff */
[----:B------:R-:W-:-:S04]  /*23bf0*/  IMAD.WIDE.U32 R20, R24, R33, RZ ;  /* 0x0000002118147225 */ /* 0x000fc800078e00ff */
[----:B----4-:R-:W-:-:S04]  /*23c00*/  IMAD.WIDE.U32 R24, R25, R62, RZ ;  /* 0x0000003e19187225 */ /* 0x010fc800078e00ff */
[----:B------:R-:W-:-:S04]  /*23c10*/  IMAD.WIDE.U32 R26, R26, R62, RZ ;  /* 0x0000003e1a1a7225 */ /* 0x000fc800078e00ff */
[----:B------:R-:W-:Y:S01]  /*23c20*/  IMAD R67, R22, 0x7effffff, RZ ;  /* 0x7effffff16437824 */ /* 0x000fe200078e02ff */
[----:B------:R-:W-:Y:S01]  /*23c30*/  @P1 IADD3 R58, PT, PT, R58, -0x7f000001, RZ ;  /* 0x80ffffff3a3a1810 */ /* 0x000fe20007ffe0ff */
[----:B------:R-:W-:Y:S01]  /*23c40*/  IMAD R65, R24, 0x7effffff, RZ ;  /* 0x7effffff18417824 */ /* 0x000fe200078e02ff */
[----:B------:R-:W-:Y:S01]  /*23c50*/  @P0 IADD3 R52, PT, PT, R52, -0x7f000001, RZ ;  /* 0x80ffffff34340810 */ /* 0x000fe20007ffe0ff */
[----:B------:R-:W-:Y:S01]  /*23c60*/  IMAD R66, R26, 0x7effffff, RZ ;  /* 0x7effffff1a427824 */ /* 0x000fe200078e02ff */
[----:B------:R-:W-:Y:S01]  /*23c70*/  @P5 IADD3 R63, PT, PT, R63, -0x7f000001, RZ ;  /* 0x80ffffff3f3f5810 */ /* 0x000fe20007ffe0ff */
[----:B------:R-:W-:-:S04]  /*23c80*/  IMAD.HI.U32 R22, R67, 0x7f000001, R22 ;  /* 0x7f00000143167827 */ /* 0x000fc800078e0016 */
[----:B------:R-:W-:Y:S01]  /*23c90*/  IMAD R64, R20, 0x7effffff, RZ ;  /* 0x7effffff14407824 */ /* 0x000fe200078e02ff */
[----:B------:R-:W-:Y:S01]  /*23ca0*/  ISETP.GE.U32.AND P2, PT, R22, 0x7f000001, PT ;  /* 0x7f0000011600780c */ /* 0x000fe20003f46070 */
[----:B------:R-:W-:Y:S01]  /*23cb0*/  IMAD.HI.U32 R24, R65, 0x7f000001, R24 ;  /* 0x7f00000141187827 */ /* 0x000fe200078e0018 */
[----:B------:R-:W-:Y:S02]  /*23cc0*/  IADD3 R25, PT, PT, R38, R58, RZ ;  /* 0x0000003a26197210 */ /* 0x000fe40007ffe0ff */
[----:B------:R-:W-:Y:S01]  /*23cd0*/  IADD3 R63, PT, PT, R52, R63, RZ ;  /* 0x0000003f343f7210 */ /* 0x000fe20007ffe0ff */
[----:B------:R-:W-:-:S04]  /*23ce0*/  IMAD.HI.U32 R26, R66, 0x7f000001, R26 ;  /* 0x7f000001421a7827 */ /* 0x000fc800078e001a */
[----:B------:R-:W-:Y:S01]  /*23cf0*/  IMAD.HI.U32 R64, R64, 0x7f000001, R20 ;  /* 0x7f00000140407827 */ /* 0x000fe200078e0014 */
[----:B------:R-:W-:-:S03]  /*23d00*/  ISETP.GE.U32.AND P4, PT, R26, 0x7f000001, PT ;  /* 0x7f0000011a00780c */ /* 0x000fc60003f86070 */
[----:B------:R-:W-:Y:S01]  /*23d10*/  IMAD.WIDE.U32 R20, R60, R62, RZ ;  /* 0x0000003e3c147225 */ /* 0x000fe200078e00ff */
[----:B------:R-:W-:Y:S01]  /*23d20*/  ISETP.GE.U32.AND P5, PT, R64, 0x7f000001, PT ;  /* 0x7f0000014000780c */ /* 0x000fe20003fa6070 */
[----:B------:R-:W-:Y:S01]  /*23d30*/  ISETP.GE.U32.AND P0, PT, R25, 0x7f000001, PT ;  /* 0x7f0000011900780c */ /* 0x000fe20003f06070 */
[----:B------:R-:W-:Y:S01]  /*23d40*/  ISETP.GE.U32.AND P1, PT, R63, 0x7f000001, PT ;  /* 0x7f0000013f00780c */ /* 0x000fe20003f26070 */
[----:B------:R-:W-:-:S04]  /*23d50*/  IMAD R23, R20, 0x7effffff, RZ ;  /* 0x7effffff14177824 */ /* 0x000fc800078e02ff */
[----:B------:R-:W-:Y:S01]  /*23d60*/  IMAD.HI.U32 R23, R23, 0x7f000001, R20 ;  /* 0x7f00000117177827 */ /* 0x000fe200078e0014 */
[----:B------:R-:W-:Y:S02]  /*23d70*/  @P2 IADD3 R22, PT, PT, R22, -0x7f000001, RZ ;  /* 0x80ffffff16162810 */ /* 0x000fe40007ffe0ff */
[----:B------:R-:W-:Y:S01]  /*23d80*/  @P4 IADD3 R26, PT, PT, R26, -0x7f000001, RZ ;  /* 0x80ffffff1a1a4810 */ /* 0x000fe20007ffe0ff */
[----:B------:R-:W-:Y:S01]  /*23d90*/  IMAD.WIDE.U32 R20, R42, R34, RZ ;  /* 0x000000222a147225 */ /* 0x000fe200078e00ff */
[----:B------:R-:W-:Y:S01]  /*23da0*/  ISETP.GE.U32.AND P6, PT, R23, 0x7f000001, PT ;  /* 0x7f0000011700780c */ /* 0x000fe20003fc6070 */
[----:B------:R-:W-:Y:S02]  /*23db0*/  @P5 IADD3 R64, PT, PT, R64, -0x7f000001, RZ ;  /* 0x80ffffff40405810 */ /* 0x000fe40007ffe0ff */
[----:B------:R-:W-:Y:S02]  /*23dc0*/  IADD3 R22, PT, PT, R22, R61, RZ ;  /* 0x0000003d16167210 */ /* 0x000fe40007ffe0ff */
[----:B------:R-:W-:-:S02]  /*23dd0*/  @P0 IADD3 R25, PT, PT, R25, -0x7f000001, RZ ;  /* 0x80ffffff19190810 */ /* 0x000fc40007ffe0ff */
[----:B------:R-:W-:Y:S01]  /*23de0*/  @P1 IADD3 R63, PT, PT, R63, -0x7f000001, RZ ;  /* 0x80ffffff3f3f1810 */ /* 0x000fe20007ffe0ff */
[----:B------:R-:W-:Y:S01]  /*23df0*/  IMAD R27, R20, 0x7effffff, RZ ;  /* 0x7effffff141b7824 */ /* 0x000fe200078e02ff */
[----:B------:R-:W-:Y:S02]  /*23e00*/  IADD3 R59, PT, PT, R26, R59, RZ ;  /* 0x0000003b1a3b7210 */ /* 0x000fe40007ffe0ff */
[----:B------:R-:W-:Y:S01]  /*23e10*/  IADD3 R26, PT, PT, R38, R64, RZ ;  /* 0x00000040261a7210 */ /* 0x000fe20007ffe0ff */
[----:B------:R-:W-:Y:S01]  /*23e20*/  ISETP.GE.U32.AND P2, PT, R22, 0x7f000001, PT ;  /* 0x7f0000011600780c */ /* 0x000fe20003f46070 */
[----:B------:R-:W-:Y:S01]  /*23e30*/  IMAD.HI.U32 R27, R27, 0x7f000001, R20 ;  /* 0x7f0000011b1b7827 */ /* 0x000fe200078e0014 */
[----:B------:R-:W-:Y:S01]  /*23e40*/  IADD3 R63, PT, PT, R25, R63, RZ ;  /* 0x0000003f193f7210 */ /* 0x000fe20007ffe0ff */
[----:B------:R-:W-:Y:S01]  /*23e50*/  ISETP.GE.U32.AND P3, PT, R24, 0x7f000001, PT ;  /* 0x7f0000011800780c */ /* 0x000fe20003f66070 */
[----:B------:R-:W-:Y:S01]  /*23e60*/  ISETP.GE.U32.AND P0, PT, R26, 0x7f000001, PT ;  /* 0x7f0000011a00780c */ /* 0x000fe20003f06070 */
[----:B------:R-:W-:Y:S01]  /*23e70*/  @P6 IADD3 R23, PT, PT, R23, -0x7f000001, RZ ;  /* 0x80ffffff17176810 */ /* 0x000fe20007ffe0ff */
[----:B------:R-:W-:Y:S01]  /*23e80*/  ISETP.GE.U32.AND P1, PT, R27, 0x7f000001, PT ;  /* 0x7f0000011b00780c */ /* 0x000fe20003f26070 */
[----:B------:R-:W-:-:S02]  /*23e90*/  ISETP.GE.U32.AND P5, PT, R63, 0x7f000001, PT ;  /* 0x7f0000013f00780c */ /* 0x000fc40003fa6070 */
[----:B------:R-:W-:Y:S01]  /*23ea0*/  IADD3 R23, PT, PT, R23, R56, RZ ;  /* 0x0000003817177210 */ /* 0x000fe20007ffe0ff */
[----:B------:R0:W-:Y:S01]  /*23eb0*/  STL [R1+0x110], R22 ;  /* 0x0001101601007387 */ /* 0x0001e20000100800 */
[----:B------:R-:W-:-:S05]  /*23ec0*/  IMAD.WIDE.U32 R20, R41, R35, RZ ;  /* 0x0000002329147225 */ /* 0x000fca00078e00ff */
[----:B------:R-:W-:Y:S02]  /*23ed0*/  @P3 IADD3 R24, PT, PT, R24, -0x7f000001, RZ ;  /* 0x80ffffff18183810 */ /* 0x000fe40007ffe0ff */
[----:B0-----:R-:W-:Y:S01]  /*23ee0*/  @P2 IADD3 R22, PT, PT, R22, -0x7f000001, RZ ;  /* 0x80ffffff16162810 */ /* 0x001fe20007ffe0ff */
[----:B------:R-:W-:Y:S01]  /*23ef0*/  ISETP.GE.U32.AND P2, PT, R23, 0x7f000001, PT ;  /* 0x7f0000011700780c */ /* 0x000fe20003f46070 */
[----:B------:R-:W-:Y:S02]  /*23f00*/  @P1 IADD3 R27, PT, PT, R27, -0x7f000001, RZ ;  /* 0x80ffffff1b1b1810 */ /* 0x000fe40007ffe0ff */
[----:B------:R-:W-:Y:S02]  /*23f10*/  @P0 IADD3 R26, PT, PT, R26, -0x7f000001, RZ ;  /* 0x80ffffff1a1a0810 */ /* 0x000fe40007ffe0ff */
[----:B------:R-:W-:Y:S01]  /*23f20*/  @P5 IADD3 R63, PT, PT, R63, -0x7f000001, RZ ;  /* 0x80ffffff3f3f5810 */ /* 0x000fe20007ffe0ff */
[----:B------:R-:W-:Y:S01]  /*23f30*/  IMAD R56, R20, 0x7effffff, RZ ;  /* 0x7effffff14387824 */ /* 0x000fe200078e02ff */
[----:B------:R-:W-:Y:S01]  /*23f40*/  IADD3 R24, PT, PT, R24, R53, RZ ;  /* 0x0000003518187210 */ /* 0x000fe20007ffe0ff */
[----:B------:R0:W-:Y:S01]  /*23f50*/  STL [R1+0x110], R22 ;  /* 0x0001101601007387 */ /* 0x0001e20000100800 */
[----:B------:R-:W-:Y:S01]  /*23f60*/  IADD3 R27, PT, PT, R38, R27, RZ ;  /* 0x0000001b261b7210 */ /* 0x000fe20007ffe0ff */
[----:B------:R-:W-:Y:S01]  /*23f70*/  IMAD.HI.U32 R56, R56, 0x7f000001, R20 ;  /* 0x7f00000138387827 */ /* 0x000fe200078e0014 */
[----:B------:R-:W-:Y:S01]  /*23f80*/  ISETP.GE.U32.AND P4, PT, R59, 0x7f000001, PT ;  /* 0x7f0000013b00780c */ /* 0x000fe20003f86070 */
[----:B------:R-:W-:Y:S01]  /*23f90*/  ISETP.GE.U32.AND P3, PT, R24, 0x7f000001, PT ;  /* 0x7f0000011800780c */ /* 0x000fe20003f66070 */
[----:B------:R1:W-:Y:S01]  /*23fa0*/  STL [R1+0x11c], R23 ;  /* 0x00011c1701007387 */ /* 0x0003e20000100800 */
[----:B0-----:R-:W-:Y:S01]  /*23fb0*/  IADD3 R22, PT, PT, R26, R63, RZ ;  /* 0x0000003f1a167210 */ /* 0x001fe20007ffe0ff */
[----:B------:R-:W-:Y:S01]  /*23fc0*/  ISETP.GE.U32.AND P1, PT, R56, 0x7f000001, PT ;  /* 0x7f0000013800780c */ /* 0x000fe20003f26070 */
[----:B------:R-:W-:Y:S01]  /*23fd0*/  ISETP.GE.U32.AND P0, PT, R27, 0x7f000001, PT ;  /* 0x7f0000011b00780c */ /* 0x000fe20003f06070 */
[----:B------:R0:W-:Y:S01]  /*23fe0*/  STL [R1+0x114], R24 ;  /* 0x0001141801007387 */ /* 0x0001e20000100800 */
[----:B-1----:R-:W-:Y:S01]  /*23ff0*/  @P2 IADD3 R23, PT, PT, R23, -0x7f000001, RZ ;  /* 0x80ffffff17172810 */ /* 0x002fe20007ffe0ff */
[----:B------:R-:W-:-:S02]  /*24000*/  ISETP.GE.U32.AND P2, PT, R22, 0x7f000001, PT ;  /* 0x7f0000011600780c */ /* 0x000fc40003f46070 */
[----:B------:R1:W-:Y:S01]  /*24010*/  STL [R1+0x118], R59 ;  /* 0x0001183b01007387 */ /* 0x0003e20000100800 */
[----:B------:R-:W-:-:S03]  /*24020*/  IMAD.WIDE.U32 R20, R50, R36, RZ ;  /* 0x0000002432147225 */ /* 0x000fc600078e00ff */
[----:B------:R3:W-:Y:S01]  /*24030*/  STL [R1+0x11c], R23 ;  /* 0x00011c1701007387 */ /* 0x0007e20000100800 */
[----:B0-----:R-:W-:Y:S02]  /*24040*/  @P3 IADD3 R24, PT, PT, R24, -0x7f000001, RZ ;  /* 0x80ffffff18183810 */ /* 0x001fe40007ffe0ff */
[----:B------:R-:W-:Y:S02]  /*24050*/  @P1 IADD3 R56, PT, PT, R56, -0x7f000001, RZ ;  /* 0x80ffffff38381810 */ /* 0x000fe40007ffe0ff */
[----:B------:R-:W-:Y:S01]  /*24060*/  @P0 IADD3 R27, PT, PT, R27, -0x7f000001, RZ ;  /* 0x80ffffff1b1b0810 */ /* 0x000fe20007ffe0ff */
[----:B------:R-:W4:Y:S01]  /*24070*/  LDL R58, [R1+0x110] ;  /* 0x00011000013a7983 */ /* 0x000f220000100800 */
[----:B-1----:R-:W-:Y:S02]  /*24080*/  @P4 IADD3 R59, PT, PT, R59, -0x7f000001, RZ ;  /* 0x80ffffff3b3b4810 */ /* 0x002fe40007ffe0ff */
[----:B------:R-:W-:Y:S01]  /*24090*/  @P2 IADD3 R22, PT, PT, R22, -0x7f000001, RZ ;  /* 0x80ffffff16162810 */ /* 0x000fe20007ffe0ff */
[----:B---3--:R-:W-:Y:S01]  /*240a0*/  IMAD R23, R20, 0x7effffff, RZ ;  /* 0x7effffff14177824 */ /* 0x008fe200078e02ff */
[----:B------:R0:W-:Y:S01]  /*240b0*/  STL [R1+0x114], R24 ;  /* 0x0001141801007387 */ /* 0x0001e20000100800 */
[----:B------:R-:W-:-:S02]  /*240c0*/  IADD3 R56, PT, PT, R38, R56, RZ ;  /* 0x0000003826387210 */ /* 0x000fc40007ffe0ff */
[----:B------:R-:W-:Y:S01]  /*240d0*/  IADD3 R22, PT, PT, R27, R22, RZ ;  /* 0x000000161b167210 */ /* 0x000fe20007ffe0ff */
[----:B------:R1:W-:Y:S01]  /*240e0*/  STL [R1+0x118], R59 ;  /* 0x0001183b01007387 */ /* 0x0003e20000100800 */
[----:B------:R-:W-:Y:S01]  /*240f0*/  IMAD.HI.U32 R20, R23, 0x7f000001, R20 ;  /* 0x7f00000117147827 */ /* 0x000fe200078e0014 */
[----:B------:R-:W-:Y:S02]  /*24100*/  ISETP.GE.U32.AND P0, PT, R56, 0x7f000001, PT ;  /* 0x7f0000013800780c */ /* 0x000fe40003f06070 */
[----:B------:R-:W-:Y:S01]  /*24110*/  ISETP.GE.U32.AND P2, PT, R22, 0x7f000001, PT ;  /* 0x7f0000011600780c */ /* 0x000fe20003f46070 */
[----:B------:R-:W3:Y:S04]  /*24120*/  LD.E R61, desc[UR10][R18.64+0x494] ;  /* 0x0004940a123d7980 */ /* 0x000ee8000c101900 */
[----:B0-----:R-:W3:Y:S01]  /*24130*/  LD.E R24, desc[UR10][R18.64+0x490] ;  /* 0x0004900a12187980 */ /* 0x001ee2000c101900 */
[----:B------:R-:W-:-:S03]  /*24140*/  ISETP.GE.U32.AND P1, PT, R20, 0x7f000001, PT ;  /* 0x7f0000011400780c */ /* 0x000fc60003f26070 */
[----:B------:R-:W3:Y:S04]  /*24150*/  LD.E R60, desc[UR10][R18.64+0x498] ;  /* 0x0004980a123c7980 */ /* 0x000ee8000c101900 */
[----:B-1----:R0:W3:Y:S01]  /*24160*/  LD.E R59, desc[UR10][R18.64+0x49c] ;  /* 0x00049c0a123b7980 */ /* 0x0020e2000c101900 */
[----:B------:R-:W-:Y:S02]  /*24170*/  @P0 IADD3 R56, PT, PT, R56, -0x7f000001, RZ ;  /* 0x80ffffff38380810 */ /* 0x000fe40007ffe0ff */
[----:B------:R-:W-:Y:S01]  /*24180*/  @P2 IADD3 R22, PT, PT, R22, -0x7f000001, RZ ;  /* 0x80ffffff16162810 */ /* 0x000fe20007ffe0ff */
[----:B------:R-:W3:Y:S02]  /*24190*/  LDL R50, [R1+0x118] ;  /* 0x0001180001327983 */ /* 0x000ee40000100800 */
[----:B------:R-:W-:-:S02]  /*241a0*/  @P1 IADD3 R20, PT, PT, R20, -0x7f000001, RZ ;  /* 0x80ffffff14141810 */ /* 0x000fc40007ffe0ff */
[----:B------:R-:W4:Y:S01]  /*241b0*/  LDL R53, [R1+0x11c] ;  /* 0x00011c0001357983 */ /* 0x000f220000100800 */
[----:B0-----:R-:W-:Y:S01]  /*241c0*/  IMAD.WIDE.U32 R18, R48, R37, RZ ;  /* 0x0000002530127225 */ /* 0x001fe200078e00ff */
[----:B------:R-:W-:Y:S02]  /*241d0*/  IADD3 R42, PT, PT, R38, R20, RZ ;  /* 0x00000014262a7210 */ /* 0x000fe40007ffe0ff */
[----:B------:R-:W4:Y:S01]  /*241e0*/  LDL R48, [R1+0x114] ;  /* 0x0001140001307983 */ /* 0x000f220000100800 */
[----:B------:R-:W-:-:S04]  /*241f0*/  IMAD R21, R18, 0x7effffff, RZ ;  /* 0x7effffff12157824 */ /* 0x000fc800078e02ff */
[----:B------:R-:W-:Y:S01]  /*24200*/  IMAD.HI.U32 R18, R21, 0x7f000001, R18 ;  /* 0x7f00000115127827 */ /* 0x000fe200078e0012 */
[----:B------:R-:W-:Y:S01]  /*24210*/  IADD3 R19, PT, PT, R56, R22, RZ ;  /* 0x0000001638137210 */ /* 0x000fe20007ffe0ff */
[----:B------:R-:W-:-:S03]  /*24220*/  ISETP.GE.U32.AND P0, PT, R42, 0x7f000001, PT ;  /* 0x7f0000012a00780c */ /* 0x000fc60003f06070 */
[----:B------:R-:W-:Y:S01]  /*24230*/  ISETP.GE.U32.AND P1, PT, R18, 0x7f000001, PT ;  /* 0x7f0000011200780c */ /* 0x000fe20003f26070 */
[----:B------:R-:W-:-:S09]  /*24240*/  ISETP.GE.U32.AND P2, PT, R19, 0x7f000001, PT ;  /* 0x7f0000011300780c */ /* 0x000fd20003f46070 */
[----:B------:R-:W-:-:S03]  /*24250*/  @P0 IADD3 R42, PT, PT, R42, -0x7f000001, RZ ;  /* 0x80ffffff2a2a0810 */ /* 0x000fc60007ffe0ff */
[----:B------:R-:W-:Y:S02]  /*24260*/  @P1 IADD3 R18, PT, PT, R18, -0x7f000001, RZ ;  /* 0x80ffffff12121810 */ /* 0x000fe40007ffe0ff */
[----:B------:R-:W-:Y:S02]  /*24270*/  @P2 IADD3 R19, PT, PT, R19, -0x7f000001, RZ ;  /* 0x80ffffff13132810 */ /* 0x000fe40007ffe0ff */
[----:B------:R-:W-:Y:S02]  /*24280*/  IADD3 R41, PT, PT, R38, R18, RZ ;  /* 0x0000001226297210 */ /* 0x000fe40007ffe0ff */
[----:B------:R-:W-:Y:S02]  /*24290*/  IADD3 R22, PT, PT, R42, R19, RZ ;  /* 0x000000132a167210 */ /* 0x000fe40007ffe0ff */
[----:B------:R-:W4:Y:S01]  /*242a0*/  LDL.64 R18, [R1+0x100] ;  /* 0x0001000001127983 */ /* 0x000f220000100a00 */
        /* <DEDUP_REMOVED lines=43> */
[----:B--2---:R-:W-:Y:S01]  /*24560*/  IADD3 R57, PT, PT, R22, R57, RZ ;  /* 0x0000003916397210 */ /* 0x004fe20007ffe0ff */
        /* <DEDUP_REMOVED lines=13> */
[----:B------:R-:W-:Y:S01]  /*24640*/  IMAD.WIDE.U32 R22, R57, R57, RZ ;  /* 0x0000003939167225 */ /* 0x000fe200078e00ff */
[----:B------:R-:W-:-:S03]  /*24650*/  IADD3 R54, PT, PT, R38, R54, RZ ;  /* 0x0000003626367210 */ /* 0x000fc60007ffe0ff */
[----:B------:R-:W-:Y:S01]  /*24660*/  IMAD.HI.U32 R62, R62, 0x7f000001, R20 ;  /* 0x7f0000013e3e7827 */ /* 0x000fe200078e0014 */
        /* <DEDUP_REMOVED lines=20> */
[----:B------:R-:W2:Y:S02]  /*247b0*/  LDG.E R57, desc[UR10][R44.64+0x160] ;  /* 0x0001600a2c397981 */ /* 0x000ea4000c1e1900 */
        /* <DEDUP_REMOVED lines=11> */
[----:B------:R-:W-:Y:S02]  /*24870*/  ISETP.GE.U32.AND P0, PT, R51, 0x7f000001, PT ;  /* 0x7f0000013300780c */ /* 0x000fe40003f06070 */
[----:B------:R-:W-:Y:S01]  /*24880*/  ISETP.GE.U32.AND P1, PT, R22, 0x7f000001, PT ;  /* 0x7f0000011600780c */ /* 0x000fe20003f26070 */
[----:B------:R-:W-:-:S04]  /*24890*/  ISETP.GE.U32.AND P3, PT, R63, 0x7f000001, PT ;  /* 0x7f0000013f00780c */ /* 0x000fc80003f66070 */
[----:B------:R-:W-:Y:S01]  /*248a0*/  @P2 IADD3 R65, PT, PT, R65, -0x7f000001, RZ ;  /* 0x80ffffff41412810 */ /* 0x000fe20007ffe0ff */
[----:B------:R-:W-:-:S04]  /*248b0*/  IMAD.WIDE.U32 R20, R52, R31, RZ ;  /* 0x0000001f34147225 */ /* 0x000fc800078e00ff */
[----:B------:R-:W-:Y:S01]  /*248c0*/  ISETP.GE.U32.AND P2, PT, R65, R140, PT ;  /* 0x0000008c4100720c */ /* 0x000fe20003f46070 */
[----:B------:R-:W-:Y:S01]  /*248d0*/  @P0 IADD3 R51, PT, PT, R51, -0x7f000001, RZ ;  /* 0x80ffffff33330810 */ /* 0x000fe20007ffe0ff */
[----:B------:R-:W-:Y:S01]  /*248e0*/  IMAD R55, R20, 0x7effffff, RZ ;  /* 0x7effffff14377824 */ /* 0x000fe200078e02ff */
[----:B------:R-:W-:Y:S02]  /*248f0*/  @P1 IADD3 R22, PT, PT, R22, -0x7f000001, RZ ;  /* 0x80ffffff16161810 */ /* 0x000fe40007ffe0ff */
[----:B------:R-:W-:Y:S02]  /*24900*/  @P3 IADD3 R63, PT, PT, R63, -0x7f000001, RZ ;  /* 0x80ffffff3f3f3810 */ /* 0x000fe40007ffe0ff */
[----:B------:R-:W-:Y:S01]  /*24910*/  IADD3 R65, PT, PT, -R140, R65, RZ ;  /* 0x000000418c417210 */ /* 0x000fe20007ffe1ff */
[----:B------:R-:W-:Y:S01]  /*24920*/  IMAD.HI.U32 R55, R55, 0x7f000001, R20 ;  /* 0x7f00000137377827 */ /* 0x000fe200078e0014 */
[----:B------:R-:W-:Y:S02]  /*24930*/  IADD3 R52, PT, PT, R38, R22, RZ ;  /* 0x0000001626347210 */ /* 0x000fe40007ffe0ff */
[----:B------:R-:W-:-:S02]  /*24940*/  IADD3 R63, PT, PT, R51, R63, RZ ;  /* 0x0000003f333f7210 */ /* 0x000fc40007ffe0ff */
[----:B------:R-:W-:Y:S01]  /*24950*/  ISETP.GE.U32.AND P1, PT, R55, 0x7f000001, PT ;  /* 0x7f0000013700780c */ /* 0x000fe20003f26070 */
[----:B------:R-:W-:Y:S01]  /*24960*/  @!P2 IADD3 R65, PT, PT, R65, 0x7f000001, RZ ;  /* 0x7f0000014141a810 */ /* 0x000fe20007ffe0ff */
[----:B------:R-:W-:Y:S01]  /*24970*/  ISETP.GE.U32.AND P0, PT, R52, 0x7f000001, PT ;  /* 0x7f0000013400780c */ /* 0x000fe20003f06070 */
[----:B------:R-:W-:Y:S01]  /*24980*/  ISETP.GE.U32.AND P2, PT, R63, 0x7f000001, PT ;  /* 0x7f0000013f00780c */ /* 0x000fe20003f46070 */
[----:B------:R-:W-:-:S04]  /*24990*/  IMAD.WIDE.U32 R20, R25, R32, RZ ;  /* 0x0000002019147225 */ /* 0x000fc800078e00ff */
[----:B------:R-:W-:-:S05]  /*249a0*/  IMAD R62, R20, 0x7effffff, RZ ;  /* 0x7effffff143e7824 */ /* 0x000fca00078e02ff */
[----:B------:R-:W-:Y:S02]  /*249b0*/  @P1 IADD3 R55, PT, PT, R55, -0x7f000001, RZ ;  /* 0x80ffffff37371810 */ /* 0x000fe40007ffe0ff */
[----:B------:R-:W-:Y:S02]  /*249c0*/  @P0 IADD3 R52, PT, PT, R52, -0x7f000001, RZ ;  /* 0x80ffffff34340810 */ /* 0x000fe40007ffe0ff */
[----:B------:R-:W-:Y:S01]  /*249d0*/  @P2 IADD3 R63, PT, PT, R63, -0x7f000001, RZ ;  /* 0x80ffffff3f3f2810 */ /* 0x000fe20007ffe0ff */
[----:B---3--:R-:W-:Y:S01]  /*249e0*/  IMAD.WIDE.U32 R22, R24, R65, RZ ;  /* 0x0000004118167225 */ /* 0x008fe200078e00ff */
[----:B------:R-:W-:-:S03]  /*249f0*/  IADD3 R55, PT, PT, R38, R55, RZ ;  /* 0x0000003726377210 */ /* 0x000fc60007ffe0ff */
[----:B------:R-:W-:Y:S01]  /*24a00*/  IMAD.HI.U32 R62, R62, 0x7f000001, R20 ;  /* 0x7f0000013e3e7827 */ /* 0x000fe200078e0014 */
[----:B------:R-:W-:Y:S01]  /*24a10*/  IADD3 R63, PT, PT, R52, R63, RZ ;  /* 0x0000003f343f7210 */ /* 0x000fe20007ffe0ff */
[----:B------:R-:W-:Y:S02]  /*24a20*/  ISETP.GE.U32.AND P2, PT, R55, 0x7f000001, PT ;  /* 0x7f0000013700780c */ /* 0x000fe40003f46070 */
[----:B------:R-:W-:Y:S01]  /*24a30*/  IMAD R64, R22, 0x7effffff, RZ ;  /* 0x7effffff16407824 */ /* 0x000fe200078e02ff */
[----:B------:R-:W-:Y:S01]  /*24a40*/  ISETP.GE.U32.AND P1, PT, R62, 0x7f000001, PT ;  /* 0x7f0000013e00780c */ /* 0x000fe20003f26070 */
[----:B------:R-:W-:Y:S01]  /*24a50*/  ISETP.GE.U32.AND P4, PT, R63, 0x7f000001, PT ;  /* 0x7f0000013f00780c */ /* 0x000fe20003f86070 */
[----:B------:R-:W-:-:S04]  /*24a60*/  IMAD.WIDE.U32 R24, R61, R65, RZ ;  /* 0x000000413d187225 */ /* 0x000fc800078e00ff */
[----:B------:R-:W-:-:S04]  /*24a70*/  IMAD.HI.U32 R64, R64, 0x7f000001, R22 ;  /* 0x7f00000140407827 */ /* 0x000fc800078e0016 */
[----:B------:R-:W-:-:S04]  /*24a80*/  IMAD.WIDE.U32 R22, R60, R65, RZ ;  /* 0x000000413c167225 */ /* 0x000fc800078e00ff */
[----:B------:R-:W-:Y:S02]  /*24a90*/  IMAD R60, R24, 0x7effffff, RZ ;  /* 0x7effffff183c7824 */ /* 0x000fe400078e02ff */
[----:B------:R-:W-:-:S04]  /*24aa0*/  IMAD.WIDE.U32 R20, R59, R65, RZ ;  /* 0x000000413b147225 */ /* 0x000fc800078e00ff */
[----:B------:R-:W-:Y:S02]  /*24ab0*/  IMAD R59, R22, 0x7effffff, RZ ;  /* 0x7effffff163b7824 */ /* 0x000fe400078e02ff */
[----:B------:R-:W-:Y:S01]  /*24ac0*/  IMAD.HI.U32 R60, R60, 0x7f000001, R24 ;  /* 0x7f0000013c3c7827 */ /* 0x000fe200078e0018 */
[----:B------:R-:W-:-:S03]  /*24ad0*/  @P1 IADD3 R62, PT, PT, R62, -0x7f000001, RZ ;  /* 0x80ffffff3e3e1810 */ /* 0x000fc60007ffe0ff */
[----:B------:R-:W-:Y:S01]  /*24ae0*/  IMAD.WIDE.U32 R24, R26, R33, RZ ;  /* 0x000000211a187225 */ /* 0x000fe200078e00ff */
[----:B------:R-:W-:Y:S02]  /*24af0*/  @P2 IADD3 R55, PT, PT, R55, -0x7f000001, RZ ;  /* 0x80ffffff37372810 */ /* 0x000fe40007ffe0ff */
[----:B------:R-:W-:Y:S01]  /*24b00*/  @P4 IADD3 R63, PT, PT, R63, -0x7f000001, RZ ;  /* 0x80ffffff3f3f4810 */ /* 0x000fe20007ffe0ff */
[----:B------:R-:W-:Y:S02]  /*24b10*/  IMAD R61, R20, 0x7effffff, RZ ;  /* 0x7effffff143d7824 */ /* 0x000fe400078e02ff */
[----:B------:R-:W-:-:S04]  /*24b20*/  IMAD.HI.U32 R22, R59, 0x7f000001, R22 ;  /* 0x7f0000013b167827 */ /* 0x000fc800078e0016 */
[----:B------:R-:W-:Y:S02]  /*24b30*/  IMAD R23, R24, 0x7effffff, RZ ;  /* 0x7effffff18177824 */ /* 0x000fe400078e02ff */
[----:B------:R-:W-:Y:S01]  /*24b40*/  IMAD.HI.U32 R61, R61, 0x7f000001, R20 ;  /* 0x7f0000013d3d7827 */ /* 0x000fe200078e0014 */
[----:B------:R-:W-:Y:S02]  /*24b50*/  IADD3 R59, PT, PT, R38, R62, RZ ;  /* 0x0000003e263b7210 */ /* 0x000fe40007ffe0ff */
[----:B------:R-:W-:Y:S01]  /*24b60*/  IADD3 R63, PT, PT, R55, R63, RZ ;  /* 0x0000003f373f7210 */ /* 0x000fe20007ffe0ff */
[----:B------:R-:W-:Y:S01]  /*24b70*/  IMAD.HI.U32 R24, R23, 0x7f000001, R24 ;  /* 0x7f00000117187827 */ /* 0x000fe200078e0018 */
[----:B------:R-:W-:Y:S01]  /*24b80*/  ISETP.GE.U32.AND P0, PT, R64, 0x7f000001, PT ;  /* 0x7f0000014000780c */ /* 0x000fe20003f06070 */
[----:B------:R-:W-:Y:S01]  /*24b90*/  ISETP.GE.U32.AND P1, PT, R60, 0x7f000001, PT ;  /* 0x7f0000013c00780c */ /* 0x000fe20003f26070 */
[----:B------:R-:W-:Y:S01]  /*24ba0*/  ISETP.GE.U32.AND P3, PT, R22, 0x7f000001, PT ;  /* 0x7f0000011600780c */ /* 0x000fe20003f66070 */
[----:B------:R-:W-:Y:S01]  /*24bb0*/  ISETP.GE.U32.AND P2, PT, R61, 0x7f000001, PT ;  /* 0x7f0000013d00780c */ /* 0x000fe20003f46070 */
[----:B------:R-:W-:Y:S01]  /*24bc0*/  ISETP.GE.U32.AND P5, PT, R24, 0x7f000001, PT ;  /* 0x7f0000011800780c */ /* 0x000fe20003fa6070 */
[----:B------:R-:W-:Y:S01]  /*24bd0*/  ISETP.GE.U32.AND P4, PT, R59, 0x7f000001, PT ;  /* 0x7f0000013b00780c */ /* 0x000fe20003f86070 */
[----:B------:R-:W-:Y:S01]  /*24be0*/  ISETP.GE.U32.AND P6, PT, R63, 0x7f000001, PT ;  /* 0x7f0000013f00780c */ /* 0x000fe20003fc6070 */
[----:B------:R-:W-:-:S06]  /*24bf0*/  IMAD.WIDE.U32 R20, R27, R34, RZ ;  /* 0x000000221b147225 */ /* 0x000fcc00078e00ff */
[----:B------:R-:W-:Y:S02]  /*24c00*/  @P0 IADD3 R64, PT, PT, R64, -0x7f000001, RZ ;  /* 0x80ffffff40400810 */ /* 0x000fe40007ffe0ff */
[----:B------:R-:W-:Y:S02]  /*24c10*/  @P1 IADD3 R60, PT, PT, R60, -0x7f000001, RZ ;  /* 0x80ffffff3c3c1810 */ /* 0x000fe40007ffe0ff */
[----:B------:R-:W-:Y:S02]  /*24c20*/  @P3 IADD3 R22, PT, PT, R22, -0x7f000001, RZ ;  /* 0x80ffffff16163810 */ /* 0x000fe40007ffe0ff */
[----:B------:R-:W-:Y:S02]  /*24c30*/  @P2 IADD3 R61, PT, PT, R61, -0x7f000001, RZ ;  /* 0x80ffffff3d3d2810 */ /* 0x000fe40007ffe0ff */
[----:B------:R-:W-:Y:S02]  /*24c40*/  @P5 IADD3 R24, PT, PT, R24, -0x7f000001, RZ ;  /* 0x80ffffff18185810 */ /* 0x000fe40007ffe0ff */
[----:B------:R-:W-:-:S02]  /*24c50*/  @P4 IADD3 R59, PT, PT, R59, -0x7f000001, RZ ;  /* 0x80ffffff3b3b4810 */ /* 0x000fc40007ffe0ff */
[----:B------:R-:W-:Y:S01]  /*24c60*/  @P6 IADD3 R63, PT, PT, R63, -0x7f000001, RZ ;  /* 0x80ffffff3f3f6810 */ /* 0x000fe20007ffe0ff */
[----:B------:R-:W-:Y:S01]  /*24c70*/  IMAD R27, R20, 0x7effffff, RZ ;  /* 0x7effffff141b7824 */ /* 0x000fe200078e02ff */
[----:B----4-:R-:W-:Y:S02]  /*24c80*/  IADD3 R58, PT, PT, R64, R58, RZ ;  /* 0x0000003a403a7210 */ /* 0x010fe40007ffe0ff */
[----:B------:R-:W-:Y:S02]  /*24c90*/  IADD3 R48, PT, PT, R60, R48, RZ ;  /* 0x000000303c307210 */ /* 0x000fe40007ffe0ff */
[----:B------:R-:W-:Y:S02]  /*24ca0*/  IADD3 R22, PT, PT, R22, R50, RZ ;  /* 0x0000003216167210 */ /* 0x000fe40007ffe0ff */
[----:B------:R-:W-:Y:S01]  /*24cb0*/  IADD3 R53, PT, PT, R61, R53, RZ ;  /* 0x000000353d357210 */ /* 0x000fe20007ffe0ff */
[----:B------:R-:W-:Y:S01]  /*24cc0*/  IMAD.HI.U32 R27, R27, 0x7f000001, R20 ;  /* 0x7f0000011b1b7827 */ /* 0x000fe200078e0014 */
[----:B------:R-:W-:-:S02]  /*24cd0*/  IADD3 R26, PT, PT, R38, R24, RZ ;  /* 0x00000018261a7210 */ /* 0x000fc40007ffe0ff */
[----:B------:R-:W-:Y:S01]  /*24ce0*/  IADD3 R63, PT, PT, R59, R63, RZ ;  /* 0x0000003f3b3f7210 */ /* 0x000fe20007ffe0ff */
[----:B------:R-:W-:Y:S01]  /*24cf0*/  ISETP.GE.U32.AND P1, PT, R58, 0x7f000001, PT ;  /* 0x7f0000013a00780c */ /* 0x000fe20003f26070 */
        /* <DEDUP_REMOVED lines=8> */
[----:B------:R1:W-:Y:S04]  /*24d80*/  STL [R1+0x114], R48 ;  /* 0x0001143001007387 */ /* 0x0003e80000100800 */
[----:B------:R3:W-:Y:S01]  /*24d90*/  STL [R1+0x118], R22 ;  /* 0x0001181601007387 */ /* 0x0007e20000100800 */
[----:B0-----:R-:W-:-:S03]  /*24da0*/  @P1 IADD3 R58, PT, PT, R58, -0x7f000001, RZ ;  /* 0x80ffffff3a3a1810 */ /* 0x001fc60007ffe0ff */
[----:B------:R0:W-:Y:S01]  /*24db0*/  STL [R1+0x11c], R53 ;  /* 0x00011c3501007387 */ /* 0x0001e20000100800 */
[----:B-1----:R-:W-:Y:S01]  /*24dc0*/  @P0 IADD3 R48, PT, PT, R48, -0x7f000001, RZ ;  /* 0x80ffffff30300810 */ /* 0x002fe20007ffe0ff */
[----:B------:R-:W-:Y:S01]  /*24dd0*/  IMAD R23, R20, 0x7effffff, RZ ;  /* 0x7effffff14177824 */ /* 0x000fe200078e02ff */
[----:B---3--:R-:W-:Y:S02]  /*24de0*/  @P4 IADD3 R22, PT, PT, R22, -0x7f000001, RZ ;  /* 0x80ffffff16164810 */ /* 0x008fe40007ffe0ff */
[----:B------:R-:W-:Y:S02]  /*24df0*/  @P3 IADD3 R27, PT, PT, R27, -0x7f000001, RZ ;  /* 0x80ffffff1b1b3810 */ /* 0x000fe40007ffe0ff */
[----:B0-----:R-:W-:Y:S02]  /*24e00*/  @P5 IADD3 R53, PT, PT, R53, -0x7f000001, RZ ;  /* 0x80ffffff35355810 */ /* 0x001fe40007ffe0ff */
[----:B------:R-:W-:Y:S02]  /*24e10*/  @P2 IADD3 R26, PT, PT, R26, -0x7f000001, RZ ;  /* 0x80ffffff1a1a2810 */ /* 0x000fe40007ffe0ff */
[----:B------:R-:W-:Y:S01]  /*24e20*/  @P6 IADD3 R63, PT, PT, R63, -0x7f000001, RZ ;  /* 0x80ffffff3f3f6810 */ /* 0x000fe20007ffe0ff */
[----:B------:R0:W-:Y:S01]  /*24e30*/  STL [R1+0x110], R58 ;  /* 0x0001103a01007387 */ /* 0x0001e20000100800 */
[----:B------:R-:W-:-:S03]  /*24e40*/  IMAD.HI.U32 R20, R23, 0x7f000001, R20 ;  /* 0x7f00000117147827 */ /* 0x000fc600078e0014 */
[----:B------:R-:W-:Y:S01]  /*24e50*/  STL [R1+0x114], R48 ;  /* 0x0001143001007387 */ /* 0x000fe20000100800 */
[----:B------:R-:W-:-:S03]  /*24e60*/  IADD3 R27, PT, PT, R38, R27, RZ ;  /* 0x0000001b261b7210 */ /* 0x000fc60007ffe0ff */
[----:B------:R-:W-:Y:S01]  /*24e70*/  STL [R1+0x118], R22 ;  /* 0x0001181601007387 */ /* 0x000fe20000100800 */
[----:B------:R-:W-:-:S03]  /*24e80*/  IADD3 R63, PT, PT, R26, R63, RZ ;  /* 0x0000003f1a3f7210 */ /* 0x000fc60007ffe0ff */
[----:B------:R1:W-:Y:S04]  /*24e90*/  STL [R1+0x11c], R53 ;  /* 0x00011c3501007387 */ /* 0x0003e80000100800 */
[----:B------:R-:W3:Y:S01]  /*24ea0*/  LD.E R62, desc[UR10][R18.64+0x4a4] ;  /* 0x0004a40a123e7980 */ /* 0x000ee2000c101900 */
[C---:B------:R-:W-:Y:S01]  /*24eb0*/  ISETP.GE.U32.AND P1, PT, R20.reuse, 0x7f000001, PT ;  /* 0x7f0000011400780c */ /* 0x040fe20003f26070 */
[----:B------:R-:W-:Y:S01]  /*24ec0*/  ISETP.GE.U32.AND P0, PT, R27, 0x7f000001, PT ;  /* 0x7f0000011b00780c */ /* 0x000fe20003f06070 */
[----:B------:R-:W-:Y:S01]  /*24ed0*/  ISETP.GE.U32.AND P2, PT, R63, 0x7f000001, PT ;  /* 0x7f0000013f00780c */ /* 0x000fe20003f46070 */
[----:B------:R-:W4:Y:S04]  /*24ee0*/  LD.E R24, desc[UR10][R18.64+0x4a0] ;  /* 0x0004a00a12187980 */ /* 0x000f28000c101900 */
[----:B------:R-:W3:Y:S04]  /*24ef0*/  LD.E R60, desc[UR10][R18.64+0x4a8] ;  /* 0x0004a80a123c7980 */ /* 0x000ee8000c101900 */
[----:B------:R0:W3:Y:S02]  /*24f00*/  LD.E R50, desc[UR10][R18.64+0x4ac] ;  /* 0x0004ac0a12327980 */ /* 0x0000e4000c101900 */
[----:B------:R-:W-:-:S02]  /*24f10*/  @P1 IADD3 R20, PT, PT, R20, -0x7f000001, RZ ;  /* 0x80ffffff14141810 */ /* 0x000fc40007ffe0ff */
[----:B------:R-:W-:Y:S02]  /*24f20*/  @P0 IADD3 R27, PT, PT, R27, -0x7f000001, RZ ;  /* 0x80ffffff1b1b0810 */ /* 0x000fe40007ffe0ff */
[----:B------:R-:W-:Y:S01]  /*24f30*/  @P2 IADD3 R63, PT, PT, R63, -0x7f000001, RZ ;  /* 0x80ffffff3f3f2810 */ /* 0x000fe20007ffe0ff */
[----:B------:R-:W4:Y:S04]  /*24f40*/  LDL R61, [R1+0x110] ;  /* 0x00011000013d7983 */ /* 0x000f280000100800 */
[----:B0-----:R-:W4:Y:S01]  /*24f50*/  LDL R58, [R1+0x11c] ;  /* 0x00011c00013a7983 */ /* 0x001f220000100800 */
[----:B------:R-:W-:Y:S01]  /*24f60*/  IMAD.WIDE.U32 R18, R42, R36, RZ ;  /* 0x000000242a127225 */ /* 0x000fe200078e00ff */
[----:B------:R-:W-:Y:S02]  /*24f70*/  IADD3 R42, PT, PT, R38, R20, RZ ;  /* 0x00000014262a7210 */ /* 0x000fe40007ffe0ff */
[----:B-1----:R-:W4:Y:S01]  /*24f80*/  LDL R53, [R1+0x114] ;  /* 0x0001140001357983 */ /* 0x002f220000100800 */
[----:B------:R-:W-:Y:S01]  /*24f90*/  IMAD R48, R18, 0x7effffff, RZ ;  /* 0x7effffff12307824 */ /* 0x000fe200078e02ff */
[----:B------:R-:W-:-:S02]  /*24fa0*/  IADD3 R20, PT, PT, R27, R63, RZ ;  /* 0x0000003f1b147210 */ /* 0x000fc40007ffe0ff */
[----:B------:R-:W4:Y:S01]  /*24fb0*/  LDL R56, [R1+0x118] ;  /* 0x0001180001387983 */ /* 0x000f220000100800 */
[----:B------:R-:W-:Y:S01]  /*24fc0*/  IMAD.HI.U32 R48, R48, 0x7f000001, R18 ;  /* 0x7f00000130307827 */ /* 0x000fe200078e0012 */
[----:B------:R-:W-:Y:S01]  /*24fd0*/  ISETP.GE.U32.AND P0, PT, R42, 0x7f000001, PT ;  /* 0x7f0000012a00780c */ /* 0x000fe20003f06070 */
[----:B------:R-:W-:-:S03]  /*24fe0*/  ISETP.GE.U32.AND P2, PT, R20, 0x7f000001, PT ;  /* 0x7f0000011400780c */ /* 0x000fc60003f46070 */
        /* <DEDUP_REMOVED lines=11> */
[----:B------:R-:W-:-:S10]  /*250a0*/  ISETP.GE.U32.AND P0, PT, R48, 0x7f000001, PT ;  /* 0x7f0000013000780c */ /* 0x000fd40003f06070 */
[----:B------:R-:W-:Y:S02]  /*250b0*/  @P1 IADD3 R18, PT, PT, R18, -0x7f000001, RZ ;  /* 0x80ffffff12121810 */ /* 0x000fe40007ffe0ff */
[----:B------:R-:W-:Y:S02]  /*250c0*/  @P2 IADD3 R20, PT, PT, R20, -0x7f000001, RZ ;  /* 0x80ffffff14142810 */ /* 0x000fe40007ffe0ff */
[----:B------:R-:W-:Y:S02]  /*250d0*/  @P0 IADD3 R48, PT, PT, R48, -0x7f000001, RZ ;  /* 0x80ffffff30300810 */ /* 0x000fe40007ffe0ff */
[----:B------:R-:W-:Y:S02]  /*250e0*/  IADD3 R41, PT, PT, R38, R18, RZ ;  /* 0x0000001226297210 */ /* 0x000fe40007ffe0ff */
[----:B------:R-:W4:Y:S01]  /*250f0*/  LDL.64 R18, [R1+0x100] ;  /* 0x0001000001127983 */ /* 0x000f220000100a00 */
        /* <DEDUP_REMOVED lines=54> */
[----:B------:R-:W-:Y:S02]  /*25460*/  IMAD R25, R20, 0x7effffff, RZ ;  /* 0x7effffff14197824 */ /* 0x000fe400078e02ff */
[----:B------:R-:W-:-:S03]  /*25470*/  IMAD.WIDE.U32 R22, R43, R17, RZ ;  /* 0x000000112b167225 */ /* 0x000fc600078e00ff */
[----:B------:R-:W-:Y:S02]  /*25480*/  @P1 IADD3 R54, PT, PT, R54, -0x7f000001, RZ ;  /* 0x80ffffff36361810 */ /* 0x000fe40007ffe0ff */
[----:B------:R-:W-:Y:S01]  /*25490*/  @P0 IADD3 R49, PT, PT, R49, -0x7f000001, RZ ;  /* 0x80ffffff31310810 */ /* 0x000fe20007ffe0ff */
[----:B------:R-:W-:Y:S01]  /*254a0*/  IMAD.HI.U32 R25, R25, 0x7f000001, R20 ;  /* 0x7f00000119197827 */ /* 0x000fe200078e0014 */
[----:B------:R-:W-:-:S03]  /*254b0*/  @P2 IADD3 R64, PT, PT, R64, -0x7f000001, RZ ;  /* 0x80ffffff40402810 */ /* 0x000fc60007ffe0ff */
[----:B------:R-:W-:Y:S01]  /*254c0*/  IMAD R43, R22, 0x7effffff, RZ ;  /* 0x7effffff162b7824 */ /* 0x000fe200078e02ff */
[----:B------:R-:W-:Y:S02]  /*254d0*/  IADD3 R54, PT, PT, R38, R54, RZ ;  /* 0x0000003626367210 */ /* 0x000fe40007ffe0ff */
[----:B------:R-:W-:Y:S01]  /*254e0*/  IADD3 R64, PT, PT, R49, R64, RZ ;  /* 0x0000004031407210 */ /* 0x000fe20007ffe0ff */
[----:B------:R-:W-:Y:S01]  /*254f0*/  ISETP.GE.U32.AND P2, PT, R25, 0x7f000001, PT ;  /* 0x7f0000011900780c */ /* 0x000fe20003f46070 */
[----:B------:R-:W-:Y:S01]  /*25500*/  IMAD.HI.U32 R43, R43, 0x7f000001, R22 ;  /* 0x7f0000012b2b7827 */ /* 0x000fe200078e0016 */
[----:B------:R-:W-:Y:S02]  /*25510*/  ISETP.GE.U32.AND P0, PT, R54, 0x7f000001, PT ;  /* 0x7f0000013600780c */ /* 0x000fe40003f06070 */
[----:B------:R-:W-:Y:S02]  /*25520*/  ISETP.GE.U32.AND P3, PT, R64, 0x7f000001, PT ;  /* 0x7f0000014000780c */ /* 0x000fe40003f66070 */
[----:B------:R-:W-:Y:S01]  /*25530*/  ISETP.GE.U32.AND P1, PT, R43, 0x7f000001, PT ;  /* 0x7f0000012b00780c */ /* 0x000fe20003f26070 */
[----:B------:R-:W-:-:S06]  /*25540*/  IMAD.WIDE.U32 R20, R51, R28, RZ ;  /* 0x0000001c33147225 */ /* 0x000fcc00078e00ff */
[----:B------:R-:W-:Y:S01]  /*25550*/  @P2 IADD3 R25, PT, PT, R25, -0x7f000001, RZ ;  /* 0x80ffffff19192810 */ /* 0x000fe20007ffe0ff */
[----:B------:R-:W-:Y:S01]  /*25560*/  IMAD R51, R20, 0x7effffff, RZ ;  /* 0x7effffff14337824 */ /* 0x000fe200078e02ff */
[----:B------:R-:W-:Y:S02]  /*25570*/  @P0 IADD3 R54, PT, PT, R54, -0x7f000001, RZ ;  /* 0x80ffffff36360810 */ /* 0x000fe40007ffe0ff */
[----:B------:R-:W-:Y:S01]  /*25580*/  @P3 IADD3 R64, PT, PT, R64, -0x7f000001, RZ ;  /* 0x80ffffff40403810 */ /* 0x000fe20007ffe0ff */
[----:B------:R-:W-:Y:S01]  /*25590*/  IMAD.WIDE.U32 R22, R25, R57, RZ ;  /* 0x0000003919167225 */ /* 0x000fe200078e00ff */
[----:B------:R-:W-:Y:S01]  /*255a0*/  @P1 IADD3 R43, PT, PT, R43, -0x7f000001, RZ ;  /* 0x80ffffff2b2b1810 */ /* 0x000fe20007ffe0ff */
[----:B------:R-:W2:Y:S02]  /*255b0*/  LDG.E R57, desc[UR10][R44.64+0x164] ;  /* 0x0001640a2c397981 */ /* 0x000ea4000c1e1900 */
[----:B------:R-:W-:Y:S01]  /*255c0*/  IMAD.HI.U32 R51, R51, 0x7f000001, R20 ;  /* 0x7f00000133337827 */ /* 0x000fe200078e0014 */
[----:B------:R-:W-:-:S02]  /*255d0*/  IADD3 R64, PT, PT, R54, R64, RZ ;  /* 0x0000004036407210 */ /* 0x000fc40007ffe0ff */
[----:B------:R-:W-:Y:S01]  /*255e0*/  IADD3 R43, PT, PT, R38, R43, RZ ;  /* 0x0000002b262b7210 */ /* 0x000fe20007ffe0ff */
[----:B------:R-:W-:Y:S01]  /*255f0*/  IMAD R20, R22, 0x7effffff, RZ ;  /* 0x7effffff16147824 */ /* 0x000fe200078e02ff */
[----:B------:R-:W-:Y:S01]  /*25600*/  ISETP.GE.U32.AND P1, PT, R51, 0x7f000001, PT ;  /* 0x7f0000013300780c */ /* 0x000fe20003f26070 */
[----:B------:R-:W-:Y:S02]  /*25610*/  ISETP.GE.U32.AND P3, PT, R64, 0x7f000001, PT ;  /* 0x7f0000014000780c */ /* 0x000fe40003f66070 */
[----:B------:R-:W-:Y:S01]  /*25620*/  ISETP.GE.U32.AND P0, PT, R43, 0x7f000001, PT ;  /* 0x7f0000012b00780c */ /* 0x000fe20003f06070 */
[----:B------:R-:W-:-:S05]  /*25630*/  IMAD.HI.U32 R22, R20, 0x7f000001, R22 ;  /* 0x7f00000114167827 */ /* 0x000fca00078e0016 */
[----:B------:R-:W-:Y:S01]  /*25640*/  ISETP.GE.U32.AND P2, PT, R22, 0x7f000001, PT ;  /* 0x7f0000011600780c */ /* 0x000fe20003f46070 */
[----:B------:R-:W-:-:S03]  /*25650*/  IMAD.WIDE.U32 R20, R52, R29, RZ ;  /* 0x0000001d34147225 */ /* 0x000fc600078e00ff */
[----:B------:R-:W-:Y:S02]  /*25660*/  @P1 IADD3 R51, PT, PT, R51, -0x7f000001, RZ ;  /* 0x80ffffff33331810 */ /* 0x000fe40007ffe0ff */
[----:B------:R-:W-:Y:S02]  /*25670*/  @P3 IADD3 R64, PT, PT, R64, -0x7f000001, RZ ;  /* 0x80ffffff40403810 */ /* 0x000fe40007ffe0ff */
[----:B------:R-:W-:Y:S01]  /*25680*/  @P0 IADD3 R43, PT, PT, R43, -0x7f000001, RZ ;  /* 0x80ffffff2b2b0810 */ /* 0x000fe20007ffe0ff */
[----:B------:R-:W-:Y:S01]  /*25690*/  IMAD R52, R20, 0x7effffff, RZ ;  /* 0x7effffff14347824 */ /* 0x000fe200078e02ff */
[----:B------:R-:W-:-:S03]  /*256a0*/  IADD3 R51, PT, PT, R38, R51, RZ ;  /* 0x0000003326337210 */ /* 0x000fc60007ffe0ff */
[----:B------:R-:W-:Y:S01]  /*256b0*/  IMAD.HI.U32 R52, R52, 0x7f000001, R20 ;  /* 0x7f00000134347827 */ /* 0x000fe200078e0014 */
[----:B------:R-:W-:Y:S02]  /*256c0*/  @P2 IADD3 R22, PT, PT, R22, -0x7f000001, RZ ;  /* 0x80ffffff16162810 */ /* 0x000fe40007ffe0ff */
[----:B------:R-:W-:Y:S01]  /*256d0*/  IADD3 R64, PT, PT, R43, R64, RZ ;  /* 0x000000402b407210 */ /* 0x000fe20007ffe0ff */
[----:B------:R-:W-:Y:S01]  /*256e0*/  ISETP.GE.U32.AND P0, PT, R51, 0x7f000001, PT ;  /* 0x7f0000013300780c */ /* 0x000fe20003f06070 */
[----:B------:R-:W-:Y:S01]  /*256f0*/  ISETP.GE.U32.AND P1, PT, R52, 0x7f000001, PT ;  /* 0x7f0000013400780c */ /* 0x000fe20003f26070 */
[----:B------:R-:W-:Y:S02]  /*25700*/  ISETP.GE.U32.AND P3, PT, R22, R142, PT ;  /* 0x0000008e1600720c */ /* 0x000fe40003f66070 */
[----:B------:R-:W-:Y:S01]  /*25710*/  ISETP.GE.U32.AND P2, PT, R64, 0x7f000001, PT ;  /* 0x7f0000014000780c */ /* 0x000fe20003f46070 */
[----:B------:R-:W-:Y:S01]  /*25720*/  IADD3 R63, PT, PT, -R142, R22, RZ ;  /* 0x000000168e3f7210 */ /* 0x000fe20007ffe1ff */
[----:B------:R-:W-:-:S04]  /*25730*/  IMAD.WIDE.U32 R20, R55, R31, RZ ;  /* 0x0000001f37147225 */ /* 0x000fc800078e00ff */
[----:B------:R-:W-:-:S03]  /*25740*/  IMAD R55, R20, 0x7effffff, RZ ;  /* 0x7effffff14377824 */ /* 0x000fc600078e02ff */
[----:B------:R-:W-:Y:S02]  /*25750*/  @P0 IADD3 R51, PT, PT, R51, -0x7f000001, RZ ;  /* 0x80ffffff33330810 */ /* 0x000fe40007ffe0ff */
[----:B------:R-:W-:Y:S02]  /*25760*/  @P1 IADD3 R52, PT, PT, R52, -0x7f000001, RZ ;  /* 0x80ffffff34341810 */ /* 0x000fe40007ffe0ff */
[----:B------:R-:W-:Y:S02]  /*25770*/  @!P3 IADD3 R63, PT, PT, R63, 0x7f000001, RZ ;  /* 0x7f0000013f3fb810 */ /* 0x000fe40007ffe0ff */
[----:B------:R-:W-:Y:S01]  /*25780*/  @P2 IADD3 R64, PT, PT, R64, -0x7f000001, RZ ;  /* 0x80ffffff40402810 */ /* 0x000fe20007ffe0ff */
[----:B------:R-:W-:Y:S01]  /*25790*/  IMAD.HI.U32 R55, R55, 0x7f000001, R20 ;  /* 0x7f00000137377827 */ /* 0x000fe200078e0014 */
[----:B------:R-:W-:-:S03]  /*257a0*/  IADD3 R52, PT, PT, R38, R52, RZ ;  /* 0x0000003426347210 */ /* 0x000fc60007ffe0ff */
[-C--:B---3--:R-:W-:Y:S01]  /*257b0*/  IMAD.WIDE.U32 R22, R62, R63.reuse, RZ ;  /* 0x0000003f3e167225 */ /* 0x088fe200078e00ff */
[----:B------:R-:W-:Y:S01]  /*257c0*/  IADD3 R62, PT, PT, R51, R64, RZ ;  /* 0x00000040333e7210 */ /* 0x000fe20007ffe0ff */
[----:B------:R-:W-:Y:S01]  /*257d0*/  ISETP.GE.U32.AND P1, PT, R55, 0x7f000001, PT ;  /* 0x7f0000013700780c */ /* 0x000fe20003f26070 */
[----:B------:R-:W-:Y:S01]  /*257e0*/  ISETP.GE.U32.AND P0, PT, R52, 0x7f000001, PT ;  /* 0x7f0000013400780c */ /* 0x000fe20003f06070 */
[-C--:B----4-:R-:W-:Y:S02]  /*257f0*/  IMAD.WIDE.U32 R24, R24, R63.reuse, RZ ;  /* 0x0000003f18187225 */ /* 0x090fe400078e00ff */
[----:B------:R-:W-:Y:S02]  /*25800*/  ISETP.GE.U32.AND P2, PT, R62, 0x7f000001, PT ;  /* 0x7f0000013e00780c */ /* 0x000fe40003f46070 */
[----:B------:R-:W-:-:S04]  /*25810*/  IMAD.WIDE.U32 R20, R60, R63, RZ ;  /* 0x0000003f3c147225 */ /* 0x000fc800078e00ff */
[----:B------:R-:W-:Y:S02]  /*25820*/  IMAD R60, R24, 0x7effffff, RZ ;  /* 0x7effffff183c7824 */ /* 0x000fe400078e02ff */
[----:B------:R-:W-:Y:S02]  /*25830*/  IMAD R64, R20, 0x7effffff, RZ ;  /* 0x7effffff14407824 */ /* 0x000fe400078e02ff */
[----:B------:R-:W-:-:S04]  /*25840*/  IMAD.HI.U32 R60, R60, 0x7f000001, R24 ;  /* 0x7f0000013c3c7827 */ /* 0x000fc800078e0018 */
[----:B------:R-:W-:Y:S01]  /*25850*/  IMAD.WIDE.U32 R24, R59, R32, RZ ;  /* 0x000000203b187225 */ /* 0x000fe200078e00ff */
[----:B------:R-:W-:Y:S02]  /*25860*/  @P1 IADD3 R55, PT, PT, R55, -0x7f000001, RZ ;  /* 0x80ffffff37371810 */ /* 0x000fe40007ffe0ff */
[----:B------:R-:W-:Y:S01]  /*25870*/  @P0 IADD3 R52, PT, PT, R52, -0x7f000001, RZ ;  /* 0x80ffffff34340810 */ /* 0x000fe20007ffe0ff */
[----:B------:R-:W-:Y:S01]  /*25880*/  IMAD.HI.U32 R64, R64, 0x7f000001, R20 ;  /* 0x7f00000140407827 */ /* 0x000fe200078e0014 */
[----:B------:R-:W-:-:S03]  /*25890*/  @P2 IADD3 R62, PT, PT, R62, -0x7f000001, RZ ;  /* 0x80ffffff3e3e2810 */ /* 0x000fc60007ffe0ff */
[----:B------:R-:W-:-:S04]  /*258a0*/  IMAD.WIDE.U32 R20, R50, R63, RZ ;  /* 0x0000003f32147225 */ /* 0x000fc800078e00ff */
[----:B------:R-:W-:Y:S01]  /*258b0*/  IMAD R50, R24, 0x7effffff, RZ ;  /* 0x7effffff18327824 */ /* 0x000fe200078e02ff */
[----:B------:R-:W-:Y:S01]  /*258c0*/  ISETP.GE.U32.AND P1, PT, R60, 0x7f000001, PT ;  /* 0x7f0000013c00780c */ /* 0x000fe20003f26070 */
[----:B------:R-:W-:Y:S01]  /*258d0*/  IMAD R65, R22, 0x7effffff, RZ ;  /* 0x7effffff16417824 */ /* 0x000fe200078e02ff */
[----:B------:R-:W-:Y:S01]  /*258e0*/  IADD3 R62, PT, PT, R52, R62, RZ ;  /* 0x0000003e343e7210 */ /* 0x000fe20007ffe0ff */
[----:B------:R-:W-:Y:S01]  /*258f0*/  IMAD.HI.U32 R24, R50, 0x7f000001, R24 ;  /* 0x7f00000132187827 */ /* 0x000fe200078e0018 */
[----:B------:R-:W-:-:S03]  /*25900*/  IADD3 R25, PT, PT, R38, R55, RZ ;  /* 0x0000003726197210 */ /* 0x000fc60007ffe0ff */
[----:B------:R-:W-:Y:S01]  /*25910*/  IMAD.HI.U32 R22, R65, 0x7f000001, R22 ;  /* 0x7f00000141167827 */ /* 0x000fe200078e0016 */
[----:B------:R-:W-:Y:S01]  /*25920*/  ISETP.GE.U32.AND P3, PT, R24, 0x7f000001, PT ;  /* 0x7f0000011800780c */ /* 0x000fe20003f66070 */
[----:B------:R-:W-:Y:S01]  /*25930*/  ISETP.GE.U32.AND P2, PT, R25, 0x7f000001, PT ;  /* 0x7f0000011900780c */ /* 0x000fe20003f46070 */
[----:B------:R-:W-:Y:S01]  /*25940*/  ISETP.GE.U32.AND P6, PT, R62, 0x7f000001, PT ;  /* 0x7f0000013e00780c */ /* 0x000fe20003fc6070 */
[----:B------:R-:W-:-:S04]  /*25950*/  IMAD R23, R20, 0x7effffff, RZ ;  /* 0x7effffff14177824 */ /* 0x000fc800078e02ff */
[----:B------:R-:W-:Y:S01]  /*25960*/  IMAD.HI.U32 R23, R23, 0x7f000001, R20 ;  /* 0x7f00000117177827 */ /* 0x000fe200078e0014 */
[----:B------:R-:W-:Y:S01]  /*25970*/  @P1 IADD3 R60, PT, PT, R60, -0x7f000001, RZ ;  /* 0x80ffffff3c3c1810 */ /* 0x000fe20007ffe0ff */
[----:B------:R-:W-:Y:S02]  /*25980*/  ISETP.GE.U32.AND P0, PT, R22, 0x7f000001, PT ;  /* 0x7f0000011600780c */ /* 0x000fe40003f06070 */
[----:B------:R-:W-:Y:S01]  /*25990*/  IMAD.WIDE.U32 R20, R26, R33, RZ ;  /* 0x000000211a147225 */ /* 0x000fe200078e00ff */
[----:B------:R-:W-:Y:S01]  /*259a0*/  ISETP.GE.U32.AND P5, PT, R23, 0x7f000001, PT ;  /* 0x7f0000011700780c */ /* 0x000fe20003fa6070 */
[----:B------:R-:W-:Y:S02]  /*259b0*/  IADD3 R60, PT, PT, R60, R61, RZ ;  /* 0x0000003d3c3c7210 */ /* 0x000fe40007ffe0ff */
[----:B------:R-:W-:Y:S02]  /*259c0*/  @P3 IADD3 R24, PT, PT, R24, -0x7f000001, RZ ;  /* 0x80ffffff18183810 */ /* 0x000fe40007ffe0ff */
[----:B------:R-:W-:-:S02]  /*259d0*/  @P2 IADD3 R25, PT, PT, R25, -0x7f000001, RZ ;  /* 0x80ffffff19192810 */ /* 0x000fc40007ffe0ff */
[----:B------:R-:W-:Y:S01]  /*259e0*/  @P6 IADD3 R62, PT, PT, R62, -0x7f000001, RZ ;  /* 0x80ffffff3e3e6810 */ /* 0x000fe20007ffe0ff */
[----:B------:R-:W-:Y:S01]  /*259f0*/  IMAD R50, R20, 0x7effffff, RZ ;  /* 0x7effffff14327824 */ /* 0x000fe200078e02ff */
[----:B------:R-:W-:Y:S01]  /*25a00*/  ISETP.GE.U32.AND P4, PT, R64, 0x7f000001, PT ;  /* 0x7f0000014000780c */ /* 0x000fe20003f86070 */
[----:B------:R-:W-:Y:S01]  /*25a10*/  ISETP.GE.U32.AND P2, PT, R60, 0x7f000001, PT ;  /* 0x7f0000013c00780c */ /* 0x000fe20003f46070 */
[----:B------:R-:W-:Y:S01]  /*25a20*/  IADD3 R24, PT, PT, R38, R24, RZ ;  /* 0x0000001826187210 */ /* 0x000fe20007ffe0ff */
[----:B------:R-:W-:Y:S01]  /*25a30*/  IMAD.HI.U32 R50, R50, 0x7f000001, R20 ;  /* 0x7f00000132327827 */ /* 0x000fe200078e0014 */
[----:B------:R-:W-:Y:S02]  /*25a40*/  IADD3 R62, PT, PT, R25, R62, RZ ;  /* 0x0000003e193e7210 */ /* 0x000fe40007ffe0ff */
[----:B------:R-:W-:Y:S02]  /*25a50*/  @P0 IADD3 R22, PT, PT, R22, -0x7f000001, RZ ;  /* 0x80ffffff16160810 */ /* 0x000fe40007ffe0ff */
[----:B------:R-:W-:Y:S01]  /*25a60*/  @P5 IADD3 R23, PT, PT, R23, -0x7f000001, RZ ;  /* 0x80ffffff17175810 */ /* 0x000fe20007ffe0ff */
[----:B------:R-:W-:Y:S01]  /*25a70*/  ISETP.GE.U32.AND P1, PT, R50, 0x7f000001, PT ;  /* 0x7f0000013200780c */ /* 0x000fe20003f26070 */
[----:B------:R-:W-:Y:S01]  /*25a80*/  ISETP.GE.U32.AND P0, PT, R24, 0x7f000001, PT ;  /* 0x7f0000011800780c */ /* 0x000fe20003f06070 */
[----:B------:R-:W-:Y:S01]  /*25a90*/  ISETP.GE.U32.AND P5, PT, R62, 0x7f000001, PT ;  /* 0x7f0000013e00780c */ /* 0x000fe20003fa6070 */
[----:B------:R-:W-:-:S02]  /*25aa0*/  IADD3 R58, PT, PT, R23, R58, RZ ;  /* 0x0000003a173a7210 */ /* 0x000fc40007ffe0ff */
[----:B------:R-:W-:Y:S01]  /*25ab0*/  @P4 IADD3 R64, PT, PT, R64, -0x7f000001, RZ ;  /* 0x80ffffff40404810 */ /* 0x000fe20007ffe0ff */
[----:B------:R0:W-:Y:S01]  /*25ac0*/  STL [R1+0x110], R60 ;  /* 0x0001103c01007387 */ /* 0x0001e20000100800 */
[----:B------:R-:W-:Y:S01]  /*25ad0*/  IMAD.WIDE.U32 R20, R27, R34, RZ ;  /* 0x000000221b147225 */ /* 0x000fe200078e00ff */
[----:B------:R-:W-:Y:S02]  /*25ae0*/  IADD3 R22, PT, PT, R22, R53, RZ ;  /* 0x0000003516167210 */ /* 0x000fe40007ffe0ff */
[----:B------:R-:W-:Y:S02]  /*25af0*/  IADD3 R56, PT, PT, R64, R56, RZ ;  /* 0x0000003840387210 */ /* 0x000fe40007ffe0ff */
[----:B0-----:R-:W-:Y:S01]  /*25b00*/  @P2 IADD3 R60, PT, PT, R60, -0x7f000001, RZ ;  /* 0x80ffffff3c3c2810 */ /* 0x001fe20007ffe0ff */
[----:B------:R-:W-:Y:S01]  /*25b10*/  ISETP.GE.U32.AND P2, PT, R58, 0x7f000001, PT ;  /* 0x7f0000013a00780c */ /* 0x000fe20003f46070 */
        /* <DEDUP_REMOVED lines=8> */
[----:B------:R-:W-:Y:S01]  /*25ba0*/  IADD3 R62, PT, PT, R24, R62, RZ ;  /* 0x0000003e183e7210 */ /* 0x000fe20007ffe0ff */
[----:B------:R0:W-:Y:S02]  /*25bb0*/  STL [R1+0x11c], R58 ;  /* 0x00011c3a01007387 */ /* 0x0001e40000100800 */
[----:B------:R-:W-:Y:S01]  /*25bc0*/  ISETP.GE.U32.AND P0, PT, R50, 0x7f000001, PT ;  /* 0x7f0000013200780c */ /* 0x000fe20003f06070 */
[----:B------:R-:W-:Y:S01]  /*25bd0*/  ISETP.GE.U32.AND P1, PT, R23, 0x7f000001, PT ;  /* 0x7f0000011700780c */ /* 0x000fe20003f26070 */
[----:B------:R1:W-:Y:S01]  /*25be0*/  STL [R1+0x114], R22 ;  /* 0x0001141601007387 */ /* 0x0003e20000100800 */
[----:B0-----:R-:W-:Y:S01]  /*25bf0*/  @P2 IADD3 R58, PT, PT, R58, -0x7f000001, RZ ;  /* 0x80ffffff3a3a2810 */ /* 0x001fe20007ffe0ff */
[----:B------:R-:W-:-:S02]  /*25c00*/  ISETP.GE.U32.AND P2, PT, R62, 0x7f000001, PT ;  /* 0x7f0000013e00780c */ /* 0x000fc40003f46070 */
[----:B------:R0:W-:Y:S01]  /*25c10*/  STL [R1+0x118], R56 ;  /* 0x0001183801007387 */ /* 0x0001e20000100800 */
[----:B-1----:R-:W-:Y:S01]  /*25c20*/  @P3 IADD3 R22, PT, PT, R22, -0x7f000001, RZ ;  /* 0x80ffffff16163810 */ /* 0x002fe20007ffe0ff */
[----:B------:R-:W-:Y:S02]  /*25c30*/  IMAD.WIDE.U32 R20, R42, R35, RZ ;  /* 0x000000232a147225 */ /* 0x000fe400078e00ff */
[----:B------:R-:W-:Y:S01]  /*25c40*/  STL [R1+0x110], R60 ;  /* 0x0001103c01007387 */ /* 0x000fe20000100800 */
[----:B0-----:R-:W-:-:S03]  /*25c50*/  @P4 IADD3 R56, PT, PT, R56, -0x7f000001, RZ ;  /* 0x80ffffff38384810 */ /* 0x001fc60007ffe0ff */
[----:B------:R0:W-:Y:S01]  /*25c60*/  STL [R1+0x114], R22 ;  /* 0x0001141601007387 */ /* 0x0001e20000100800 */
[----:B------:R-:W-:Y:S02]  /*25c70*/  @P1 IADD3 R23, PT, PT, R23, -0x7f000001, RZ ;  /* 0x80ffffff17171810 */ /* 0x000fe40007ffe0ff */
[----:B------:R-:W-:Y:S01]  /*25c80*/  @P0 IADD3 R50, PT, PT, R50, -0x7f000001, RZ ;  /* 0x80ffffff32320810 */ /* 0x000fe20007ffe0ff */
[----:B------:R1:W-:Y:S01]  /*25c90*/  STL [R1+0x118], R56 ;  /* 0x0001183801007387 */ /* 0x0003e20000100800 */
[----:B------:R-:W-:-:S03]  /*25ca0*/  @P2 IADD3 R62, PT, PT, R62, -0x7f000001, RZ ;  /* 0x80ffffff3e3e2810 */ /* 0x000fc60007ffe0ff */
[----:B------:R3:W-:Y:S01]  /*25cb0*/  STL [R1+0x11c], R58 ;  /* 0x00011c3a01007387 */ /* 0x0007e20000100800 */
[----:B0-----:R-:W-:-:S03]  /*25cc0*/  IMAD R22, R20, 0x7effffff, RZ ;  /* 0x7effffff14167824 */ /* 0x001fc600078e02ff */
[----:B------:R-:W4:Y:S01]  /*25cd0*/  LD.E R61, desc[UR10][R18.64+0x4b0] ;  /* 0x0004b00a123d7980 */ /* 0x000f22000c101900 */
[----:B------:R-:W-:Y:S01]  /*25ce0*/  IADD3 R42, PT, PT, R38, R23, RZ ;  /* 0x00000017262a7210 */ /* 0x000fe20007ffe0ff */
[----:B------:R-:W-:Y:S01]  /*25cf0*/  IMAD.HI.U32 R20, R22, 0x7f000001, R20 ;  /* 0x7f00000116147827 */ /* 0x000fe200078e0014 */
[----:B------:R-:W-:Y:S01]  /*25d00*/  IADD3 R62, PT, PT, R50, R62, RZ ;  /* 0x0000003e323e7210 */ /* 0x000fe20007ffe0ff */
[----:B------:R-:W4:Y:S02]  /*25d10*/  LD.E R60, desc[UR10][R18.64+0x4b4] ;  /* 0x0004b40a123c7980 */ /* 0x000f24000c101900 */
[----:B------:R-:W-:Y:S01]  /*25d20*/  ISETP.GE.U32.AND P0, PT, R42, 0x7f000001, PT ;  /* 0x7f0000012a00780c */ /* 0x000fe20003f06070 */
[----:B------:R-:W-:Y:S01]  /*25d30*/  ISETP.GE.U32.AND P1, PT, R20, 0x7f000001, PT ;  /* 0x7f0000011400780c */ /* 0x000fe20003f26070 */
[----:B------:R-:W-:Y:S01]  /*25d40*/  ISETP.GE.U32.AND P2, PT, R62, 0x7f000001, PT ;  /* 0x7f0000013e00780c */ /* 0x000fe20003f46070 */
[----:B------:R-:W4:Y:S04]  /*25d50*/  LD.E R26, desc[UR10][R18.64+0x4b8] ;  /* 0x0004b80a121a7980 */ /* 0x000f28000c101900 */
[----:B------:R0:W4:Y:S04]  /*25d60*/  LD.E R27, desc[UR10][R18.64+0x4bc] ;  /* 0x0004bc0a121b7980 */ /* 0x000128000c101900 */
[----:B-1----:R-:W4:Y:S02]  /*25d70*/  LDL R56, [R1+0x114] ;  /* 0x0001140001387983 */ /* 0x002f240000100800 */
[----:B------:R-:W-:-:S02]  /*25d80*/  @P0 IADD3 R42, PT, PT, R42, -0x7f000001, RZ ;  /* 0x80ffffff2a2a0810 */ /* 0x000fc40007ffe0ff */
[----:B------:R-:W-:Y:S01]  /*25d90*/  @P1 IADD3 R20, PT, PT, R20, -0x7f000001, RZ ;  /* 0x80ffffff14141810 */ /* 0x000fe20007ffe0ff */
[----:B------:R-:W4:Y:S01]  /*25da0*/  LDL R59, [R1+0x110] ;  /* 0x00011000013b7983 */ /* 0x000f220000100800 */
[----:B0-----:R-:W-:Y:S01]  /*25db0*/  IMAD.WIDE.U32 R18, R48, R36, RZ ;  /* 0x0000002430127225 */ /* 0x001fe200078e00ff */
[----:B------:R-:W-:Y:S02]  /*25dc0*/  @P2 IADD3 R62, PT, PT, R62, -0x7f000001, RZ ;  /* 0x80ffffff3e3e2810 */ /* 0x000fe40007ffe0ff */
[----:B---3--:R-:W3:Y:S01]  /*25dd0*/  LDL R58, [R1+0x118] ;  /* 0x00011800013a7983 */ /* 0x008ee20000100800 */
[----:B------:R-:W-:Y:S01]  /*25de0*/  IMAD R55, R18, 0x7effffff, RZ ;  /* 0x7effffff12377824 */ /* 0x000fe200078e02ff */
[----:B------:R-:W-:Y:S02]  /*25df0*/  IADD3 R48, PT, PT, R38, R20, RZ ;  /* 0x0000001426307210 */ /* 0x000fe40007ffe0ff */
[----:B------:R-:W-:Y:S01]  /*25e00*/  IADD3 R20, PT, PT, R42, R62, RZ ;  /* 0x0000003e2a147210 */ /* 0x000fe20007ffe0ff */
[----:B------:R-:W3:Y:S01]  /*25e10*/  LDL R53, [R1+0x11c] ;  /* 0x00011c0001357983 */ /* 0x000ee20000100800 */
[----:B------:R-:W-:Y:S01]  /*25e20*/  IMAD.HI.U32 R55, R55, 0x7f000001, R18 ;  /* 0x7f00000137377827 */ /* 0x000fe200078e0012 */
        /* <DEDUP_REMOVED lines=18> */
[----:B------:R-:W3:Y:S01]  /*25f50*/  LDL.64 R18, [R1+0x100] ;  /* 0x0001000001127983 */ /* 0x000ee20000100a00 */
        /* <DEDUP_REMOVED lines=21> */
[----:B------:R-:W-:Y:S01]  /*260b0*/  IADD3 R23, PT, PT, R92, UR6, RZ ;  /* 0x000000065c177c10 */ /* 0x000fe2000fffe0ff */
[----:B------:R-:W-:Y:S01]  /*260c0*/  ISETP.GE.U32.AND P3, PT, R22, R142, PT ;  /* 0x0000008e1600720c */ /* 0x000fe20003f66070 */
[----:B------:R-:W-:Y:S01]  /*260d0*/  ISETP.GE.U32.AND P1, PT, R40, 0x7f000001, PT ;  /* 0x7f0000012800780c */ /* 0x000fe20003f26070 */
[----:B------:R-:W-:Y:S02]  /*260e0*/  ISETP.GE.U32.AND P0, PT, R39, 0x7f000001, PT ;  /* 0x7f0000012700780c */ /* 0x000fe40003f06070 */
        /* <DEDUP_REMOVED lines=76> */
[----:B----4-:R-:W-:-:S05]  /*265b0*/  IMAD.WIDE.U32 R22, R61, R62, RZ ;  /* 0x0000003e3d167225 */ /* 0x010fca00078e00ff */
[----:B------:R-:W-:Y:S01]  /*265c0*/  @P1 IADD3 R52, PT, PT, R52, -0x7f000001, RZ ;  /* 0x80ffffff34341810 */ /* 0x000fe20007ffe0ff */
[----:B------:R-:W-:Y:S01]  /*265d0*/  IMAD R61, R20, 0x7effffff, RZ ;  /* 0x7effffff143d7824 */ /* 0x000fe200078e02ff */
[----:B------:R-:W-:Y:S02]  /*265e0*/  @P0 IADD3 R51, PT, PT, R51, -0x7f000001, RZ ;  /* 0x80ffffff33330810 */ /* 0x000fe40007ffe0ff */
[----:B------:R-:W-:Y:S01]  /*265f0*/  @P2 IADD3 R64, PT, PT, R64, -0x7f000001, RZ ;  /* 0x80ffffff40402810 */ /* 0x000fe20007ffe0ff */
[----:B------:R-:W-:Y:S01]  /*26600*/  IMAD.HI.U32 R61, R61, 0x7f000001, R20 ;  /* 0x7f0000013d3d7827 */ /* 0x000fe200078e0014 */
[----:B------:R-:W-:Y:S02]  /*26610*/  IADD3 R52, PT, PT, R38, R52, RZ ;  /* 0x0000003426347210 */ /* 0x000fe40007ffe0ff */
[----:B------:R-:W-:Y:S01]  /*26620*/  IADD3 R64, PT, PT, R51, R64, RZ ;  /* 0x0000004033407210 */ /* 0x000fe20007ffe0ff */
[----:B------:R-:W-:Y:S01]  /*26630*/  IMAD R63, R22, 0x7effffff, RZ ;  /* 0x7effffff163f7824 */ /* 0x000fe200078e02ff */
[----:B------:R-:W-:Y:S01]  /*26640*/  ISETP.GE.U32.AND P3, PT, R61, 0x7f000001, PT ;  /* 0x7f0000013d00780c */ /* 0x000fe20003f66070 */
[----:B------:R-:W-:-:S02]  /*26650*/  ISETP.GE.U32.AND P2, PT, R52, 0x7f000001, PT ;  /* 0x7f0000013400780c */ /* 0x000fc40003f46070 */
[----:B------:R-:W-:Y:S01]  /*26660*/  ISETP.GE.U32.AND P4, PT, R64, 0x7f000001, PT ;  /* 0x7f0000014000780c */ /* 0x000fe20003f86070 */
[----:B------:R-:W-:-:S04]  /*26670*/  IMAD.HI.U32 R63, R63, 0x7f000001, R22 ;  /* 0x7f0000013f3f7827 */ /* 0x000fc800078e0016 */
[----:B------:R-:W-:Y:S01]  /*26680*/  IMAD.WIDE.U32 R20, R24, R32, RZ ;  /* 0x0000002018147225 */ /* 0x000fe200078e00ff */
[----:B------:R-:W-:-:S03]  /*26690*/  ISETP.GE.U32.AND P0, PT, R63, 0x7f000001, PT ;  /* 0x7f0000013f00780c */ /* 0x000fc60003f06070 */
        /* <DEDUP_REMOVED lines=8> */
[----:B------:R-:W-:Y:S01]  /*26720*/  IADD3 R64, PT, PT, R52, R64, RZ ;  /* 0x0000004034407210 */ /* 0x000fe20007ffe0ff */
[----:B------:R-:W-:-:S04]  /*26730*/  IMAD.HI.U32 R22, R66, 0x7f000001, R22 ;  /* 0x7f00000142167827 */ /* 0x000fc800078e0016 */
[----:B------:R-:W-:Y:S01]  /*26740*/  IMAD.HI.U32 R25, R60, 0x7f000001, R24 ;  /* 0x7f0000013c197827 */ /* 0x000fe200078e0018 */
[----:B------:R-:W-:-:S03]  /*26750*/  IADD3 R24, PT, PT, R38, R61, RZ ;  /* 0x0000003d26187210 */ /* 0x000fc60007ffe0ff */
[----:B------:R-:W-:Y:S01]  /*26760*/  IMAD.HI.U32 R23, R65, 0x7f000001, R20 ;  /* 0x7f00000141177827 */ /* 0x000fe200078e0014 */
[----:B------:R-:W-:-:S03]  /*26770*/  ISETP.GE.U32.AND P1, PT, R22, 0x7f000001, PT ;  /* 0x7f0000011600780c */ /* 0x000fc60003f26070 */
[----:B------:R-:W-:Y:S01]  /*26780*/  IMAD.WIDE.U32 R26, R27, R62, RZ ;  /* 0x0000003e1b1a7225 */ /* 0x000fe200078e00ff */
[----:B------:R-:W-:Y:S01]  /*26790*/  @P0 IADD3 R63, PT, PT, R63, -0x7f000001, RZ ;  /* 0x80ffffff3f3f0810 */ /* 0x000fe20007ffe0ff */
[----:B------:R-:W-:Y:S01]  /*267a0*/  ISETP.GE.U32.AND P4, PT, R23, 0x7f000001, PT ;  /* 0x7f0000011700780c */ /* 0x000fe20003f86070 */
[----:B------:R-:W-:Y:S01]  /*267b0*/  ISETP.GE.U32.AND P2, PT, R24, 0x7f000001, PT ;  /* 0x7f0000011800780c */ /* 0x000fe20003f46070 */
[----:B------:R-:W-:Y:S01]  /*267c0*/  IMAD R62, R26, 0x7effffff, RZ ;  /* 0x7effffff1a3e7824 */ /* 0x000fe200078e02ff */
[----:B------:R-:W-:-:S03]  /*267d0*/  ISETP.GE.U32.AND P0, PT, R64, 0x7f000001, PT ;  /* 0x7f0000014000780c */ /* 0x000fc60003f06070 */
[----:B------:R-:W-:Y:S01]  /*267e0*/  IMAD.HI.U32 R27, R62, 0x7f000001, R26 ;  /* 0x7f0000013e1b7827 */ /* 0x000fe200078e001a */
[----:B------:R-:W-:Y:S01]  /*267f0*/  ISETP.GE.U32.AND P3, PT, R25, 0x7f000001, PT ;  /* 0x7f0000011900780c */ /* 0x000fe20003f66070 */
[----:B------:R-:W-:Y:S02]  /*26800*/  @P1 IADD3 R22, PT, PT, R22, -0x7f000001, RZ ;  /* 0x80ffffff16161810 */ /* 0x000fe40007ffe0ff */
[----:B------:R-:W-:Y:S01]  /*26810*/  IMAD.WIDE.U32 R20, R50, R33, RZ ;  /* 0x0000002132147225 */ /* 0x000fe200078e00ff */
[----:B------:R-:W-:Y:S02]  /*26820*/  ISETP.GE.U32.AND P5, PT, R27, 0x7f000001, PT ;  /* 0x7f0000011b00780c */ /* 0x000fe40003fa6070 */
[----:B------:R-:W-:Y:S02]  /*26830*/  @P4 IADD3 R23, PT, PT, R23, -0x7f000001, RZ ;  /* 0x80ffffff17174810 */ /* 0x000fe40007ffe0ff */
[----:B------:R-:W-:Y:S01]  /*26840*/  @P2 IADD3 R24, PT, PT, R24, -0x7f000001, RZ ;  /* 0x80ffffff18182810 */ /* 0x000fe20007ffe0ff */
[----:B------:R-:W-:Y:S01]  /*26850*/  IMAD R50, R20, 0x7effffff, RZ ;  /* 0x7effffff14327824 */ /* 0x000fe200078e02ff */
[----:B------:R-:W-:-:S02]  /*26860*/  @P0 IADD3 R64, PT, PT, R64, -0x7f000001, RZ ;  /* 0x80ffffff40400810 */ /* 0x000fc40007ffe0ff */
[----:B------:R-:W-:Y:S02]  /*26870*/  IADD3 R22, PT, PT, R22, R56, RZ ;  /* 0x0000003816167210 */ /* 0x000fe40007ffe0ff */
[----:B------:R-:W-:Y:S01]  /*26880*/  IADD3 R26, PT, PT, R38, R23, RZ ;  /* 0x00000017261a7210 */ /* 0x000fe20007ffe0ff */
[----:B------:R-:W-:Y:S01]  /*26890*/  IMAD.HI.U32 R50, R50, 0x7f000001, R20 ;  /* 0x7f00000132327827 */ /* 0x000fe200078e0014 */
[----:B------:R-:W-:Y:S02]  /*268a0*/  IADD3 R64, PT, PT, R24, R64, RZ ;  /* 0x0000004018407210 */ /* 0x000fe40007ffe0ff */
[----:B------:R-:W-:Y:S01]  /*268b0*/  IADD3 R59, PT, PT, R63, R59, RZ ;  /* 0x0000003b3f3b7210 */ /* 0x000fe20007ffe0ff */
[----:B------:R-:W-:Y:S01]  /*268c0*/  ISETP.GE.U32.AND P2, PT, R22, 0x7f000001, PT ;  /* 0x7f0000011600780c */ /* 0x000fe20003f46070 */
[----:B------:R-:W-:Y:S01]  /*268d0*/  @P5 IADD3 R27, PT, PT, R27, -0x7f000001, RZ ;  /* 0x80ffffff1b1b5810 */ /* 0x000fe20007ffe0ff */
[----:B------:R-:W-:Y:S01]  /*268e0*/  ISETP.GE.U32.AND P1, PT, R50, 0x7f000001, PT ;  /* 0x7f0000013200780c */ /* 0x000fe20003f26070 */
[----:B------:R-:W-:Y:S01]  /*268f0*/  ISETP.GE.U32.AND P0, PT, R26, 0x7f000001, PT ;  /* 0x7f0000011a00780c */ /* 0x000fe20003f06070 */
[----:B------:R-:W-:Y:S01]  /*26900*/  ISETP.GE.U32.AND P5, PT, R64, 0x7f000001, PT ;  /* 0x7f0000014000780c */ /* 0x000fe20003fa6070 */
[----:B------:R-:W-:Y:S01]  /*26910*/  @P3 IADD3 R25, PT, PT, R25, -0x7f000001, RZ ;  /* 0x80ffffff19193810 */ /* 0x000fe20007ffe0ff */
[----:B------:R-:W-:Y:S01]  /*26920*/  ISETP.GE.U32.AND P3, PT, R59, 0x7f000001, PT ;  /* 0x7f0000013b00780c */ /* 0x000fe20003f66070 */
[----:B------:R-:W-:Y:S01]  /*26930*/  IMAD.WIDE.U32 R20, R42, R34, RZ ;  /* 0x000000222a147225 */ /* 0x000fe200078e00ff */
[----:B---3--:R-:W-:Y:S01]  /*26940*/  IADD3 R53, PT, PT, R27, R53, RZ ;  /* 0x000000351b357210 */ /* 0x008fe20007ffe0ff */
[----:B------:R0:W-:Y:S01]  /*26950*/  STL [R1+0x114], R22 ;  /* 0x0001141601007387 */ /* 0x0001e20000100800 */
[----:B------:R-:W-:Y:S01]  /*26960*/  IADD3 R25, PT, PT, R25, R58, RZ ;  /* 0x0000003a19197210 */ /* 0x000fe20007ffe0ff */
[----:B------:R-:W-:-:S02]  /*26970*/  IMAD R56, R20, 0x7effffff, RZ ;  /* 0x7effffff14387824 */ /* 0x000fc400078e02ff */
[----:B------:R1:W-:Y:S02]  /*26980*/  STL [R1+0x110], R59 ;  /* 0x0001103b01007387 */ /* 0x0003e40000100800 */
[----:B------:R-:W-:Y:S02]  /*26990*/  @P1 IADD3 R50, PT, PT, R50, -0x7f000001, RZ ;  /* 0x80ffffff32321810 */ /* 0x000fe40007ffe0ff */
[----:B------:R-:W-:Y:S02]  /*269a0*/  @P0 IADD3 R26, PT, PT, R26, -0x7f000001, RZ ;  /* 0x80ffffff1a1a0810 */ /* 0x000fe40007ffe0ff */
[----:B------:R-:W-:Y:S02]  /*269b0*/  @P5 IADD3 R64, PT, PT, R64, -0x7f000001, RZ ;  /* 0x80ffffff40405810 */ /* 0x000fe40007ffe0ff */
[----:B0-----:R-:W-:Y:S01]  /*269c0*/  @P2 IADD3 R22, PT, PT, R22, -0x7f000001, RZ ;  /* 0x80ffffff16162810 */ /* 0x001fe20007ffe0ff */
[----:B------:R-:W-:Y:S01]  /*269d0*/  ISETP.GE.U32.AND P4, PT, R25, 0x7f000001, PT ;  /* 0x7f0000011900780c */ /* 0x000fe20003f86070 */
[----:B-1----:R-:W-:Y:S01]  /*269e0*/  @P3 IADD3 R59, PT, PT, R59, -0x7f000001, RZ ;  /* 0x80ffffff3b3b3810 */ /* 0x002fe20007ffe0ff */
[----:B------:R-:W-:-:S02]  /*269f0*/  ISETP.GE.U32.AND P3, PT, R53, 0x7f000001, PT ;  /* 0x7f0000013500780c */ /* 0x000fc40003f66070 */
[----:B------:R0:W-:Y:S01]  /*26a00*/  STL [R1+0x114], R22 ;  /* 0x0001141601007387 */ /* 0x0001e20000100800 */
[----:B------:R-:W-:Y:S01]  /*26a10*/  IMAD.HI.U32 R56, R56, 0x7f000001, R20 ;  /* 0x7f00000138387827 */ /* 0x000fe200078e0014 */
[----:B------:R-:W-:Y:S02]  /*26a20*/  IADD3 R27, PT, PT, R38, R50, RZ ;  /* 0x00000032261b7210 */ /* 0x000fe40007ffe0ff */
[----:B0-----:R-:W-:Y:S02]  /*26a30*/  IADD3 R22, PT, PT, R26, R64, RZ ;  /* 0x000000401a167210 */ /* 0x001fe40007ffe0ff */
[----:B------:R-:W-:Y:S01]  /*26a40*/  ISETP.GE.U32.AND P1, PT, R56, 0x7f000001, PT ;  /* 0x7f0000013800780c */ /* 0x000fe20003f26070 */
[----:B------:R-:W-:Y:S02]  /*26a50*/  ISETP.GE.U32.AND P0, PT, R27, 0x7f000001, PT ;  /* 0x7f0000011b00780c */ /* 0x000fe40003f06070 */
[----:B------:R-:W-:Y:S01]  /*26a60*/  ISETP.GE.U32.AND P2, PT, R22, 0x7f000001, PT ;  /* 0x7f0000011600780c */ /* 0x000fe20003f46070 */
[----:B------:R0:W-:Y:S04]  /*26a70*/  STL [R1+0x118], R25 ;  /* 0x0001181901007387 */ /* 0x0001e80000100800 */
[----:B------:R1:W-:Y:S01]  /*26a80*/  STL [R1+0x11c], R53 ;  /* 0x00011c3501007387 */ /* 0x0003e20000100800 */
[----:B------:R-:W-:-:S03]  /*26a90*/  IMAD.WIDE.U32 R20, R48, R35, RZ ;  /* 0x0000002330147225 */ /* 0x000fc600078e00ff */
[----:B------:R3:W-:Y:S01]  /*26aa0*/  STL [R1+0x110], R59 ;  /* 0x0001103b01007387 */ /* 0x0007e20000100800 */
[----:B0-----:R-:W-:Y:S02]  /*26ab0*/  @P4 IADD3 R25, PT, PT, R25, -0x7f000001, RZ ;  /* 0x80ffffff19194810 */ /* 0x001fe40007ffe0ff */
[----:B-1----:R-:W-:-:S03]  /*26ac0*/  @P3 IADD3 R53, PT, PT, R53, -0x7f000001, RZ ;  /* 0x80ffffff35353810 */ /* 0x002fc60007ffe0ff */
[----:B------:R0:W-:Y:S01]  /*26ad0*/  STL [R1+0x118], R25 ;  /* 0x0001181901007387 */ /* 0x0001e20000100800 */
[----:B------:R-:W-:Y:S01]  /*26ae0*/  IMAD R23, R20, 0x7effffff, RZ ;  /* 0x7effffff14177824 */ /* 0x000fe200078e02ff */
[----:B------:R-:W-:Y:S02]  /*26af0*/  @P1 IADD3 R56, PT, PT, R56, -0x7f000001, RZ ;  /* 0x80ffffff38381810 */ /* 0x000fe40007ffe0ff */
[----:B------:R1:W-:Y:S01]  /*26b00*/  STL [R1+0x11c], R53 ;  /* 0x00011c3501007387 */ /* 0x0003e20000100800 */
[----:B------:R-:W-:Y:S02]  /*26b10*/  @P0 IADD3 R27, PT, PT, R27, -0x7f000001, RZ ;  /* 0x80ffffff1b1b0810 */ /* 0x000fe40007ffe0ff */
[----:B------:R-:W-:Y:S01]  /*26b20*/  @P2 IADD3 R22, PT, PT, R22, -0x7f000001, RZ ;  /* 0x80ffffff16162810 */ /* 0x000fe20007ffe0ff */
[----:B---3--:R-:W3:Y:S01]  /*26b30*/  LD.E R59, desc[UR10][R18.64+0x4c0] ;  /* 0x0004c00a123b7980 */ /* 0x008ee2000c101900 */
[----:B------:R-:W-:Y:S01]  /*26b40*/  IMAD.HI.U32 R20, R23, 0x7f000001, R20 ;  /* 0x7f00000117147827 */ /* 0x000fe200078e0014 */
[----:B------:R-:W-:-:S02]  /*26b50*/  IADD3 R56, PT, PT, R38, R56, RZ ;  /* 0x0000003826387210 */ /* 0x000fc40007ffe0ff */
[----:B------:R-:W-:Y:S01]  /*26b60*/  IADD3 R22, PT, PT, R27, R22, RZ ;  /* 0x000000161b167210 */ /* 0x000fe20007ffe0ff */
[----:B0-----:R-:W4:Y:S01]  /*26b70*/  LD.E R25, desc[UR10][R18.64+0x4c4] ;  /* 0x0004c40a12197980 */ /* 0x001f22000c101900 */
[----:B------:R-:W-:Y:S01]  /*26b80*/  ISETP.GE.U32.AND P1, PT, R20, 0x7f000001, PT ;  /* 0x7f0000011400780c */ /* 0x000fe20003f26070 */
[----:B------:R-:W-:Y:S02]  /*26b90*/  ISETP.GE.U32.AND P0, PT, R56, 0x7f000001, PT ;  /* 0x7f0000013800780c */ /* 0x000fe40003f06070 */
[----:B------:R-:W-:Y:S01]  /*26ba0*/  ISETP.GE.U32.AND P2, PT, R22, 0x7f000001, PT ;  /* 0x7f0000011600780c */ /* 0x000fe20003f46070 */
[----:B------:R-:W4:Y:S04]  /*26bb0*/  LD.E R61, desc[UR10][R18.64+0x4c8] ;  /* 0x0004c80a123d7980 */ /* 0x000f28000c101900 */
[----:B------:R0:W4:Y:S04]  /*26bc0*/  LD.E R60, desc[UR10][R18.64+0x4cc] ;  /* 0x0004cc0a123c7980 */ /* 0x000128000c101900 */
[----:B------:R-:W4:Y:S01]  /*26bd0*/  LDL R58, [R1+0x110] ;  /* 0x00011000013a7983 */ /* 0x000f220000100800 */
[----:B------:R-:W-:-:S02]  /*26be0*/  @P1 IADD3 R20, PT, PT, R20, -0x7f000001, RZ ;  /* 0x80ffffff14141810 */ /* 0x000fc40007ffe0ff */
[----:B------:R-:W-:Y:S01]  /*26bf0*/  @P0 IADD3 R56, PT, PT, R56, -0x7f000001, RZ ;  /* 0x80ffffff38380810 */ /* 0x000fe20007ffe0ff */
[----:B------:R-:W4:Y:S01]  /*26c00*/  LDL R48, [R1+0x114] ;  /* 0x0001140001307983 */ /* 0x000f220000100800 */
[----:B0-----:R-:W-:Y:S01]  /*26c10*/  IMAD.WIDE.U32 R18, R55, R36, RZ ;  /* 0x0000002437127225 */ /* 0x001fe200078e00ff */
[----:B------:R-:W-:Y:S02]  /*26c20*/  @P2 IADD3 R22, PT, PT, R22, -0x7f000001, RZ ;  /* 0x80ffffff16162810 */ /* 0x000fe40007ffe0ff */
[----:B------:R-:W4:Y:S01]  /*26c30*/  LDL R50, [R1+0x118] ;  /* 0x0001180001327983 */ /* 0x000f220000100800 */
[----:B------:R-:W-:Y:S01]  /*26c40*/  IMAD R55, R18, 0x7effffff, RZ ;  /* 0x7effffff12377824 */ /* 0x000fe200078e02ff */
[----:B------:R-:W-:Y:S02]  /*26c50*/  IADD3 R42, PT, PT, R38, R20, RZ ;  /* 0x00000014262a7210 */ /* 0x000fe40007ffe0ff */
[----:B------:R-:W-:Y:S01]  /*26c60*/  IADD3 R20, PT, PT, R56, R22, RZ ;  /* 0x0000001638147210 */ /* 0x000fe20007ffe0ff */
[----:B-1----:R-:W4:Y:S01]  /*26c70*/  LDL R53, [R1+0x11c] ;  /* 0x00011c0001357983 */ /* 0x002f220000100800 */
        /* <DEDUP_REMOVED lines=10> */
[----:B------:R-:W-:Y:S01]  /*26d20*/  IADD3 R20, PT, PT, R42, R20, RZ ;  /* 0x000000142a147210 */ /* 0x000fe20007ffe0ff */
[----:B------:R-:W4:Y:S01]  /*26d30*/  LDL.64 R18, [R1+0x100] ;  /* 0x0001000001127983 */ /* 0x000f220000100a00 */
        /* <DEDUP_REMOVED lines=23> */
[----:B------:R-:W-:Y:S01]  /*26eb0*/  IMAD.WIDE.U32 R20, R40, R30, RZ ;  /* 0x0000001e28147225 */ /* 0x000fe200078e00ff */
[----:B------:R-:W-:-:S03]  /*26ec0*/  ISETP.GE.U32.AND P2, PT, R22, R144, PT ;  /* 0x000000901600720c */ /* 0x000fc60003f46070 */
[----:B------:R-:W-:-:S04]  /*26ed0*/  IMAD R40, R20, 0x7effffff, RZ ;  /* 0x7effffff14287824 */ /* 0x000fc800078e02ff */
[----:B------:R-:W-:-:S04]  /*26ee0*/  @P1 IADD3 R39, PT, PT, R39, -0x7f000001, RZ ;  /* 0x80ffffff27271810 */ /* 0x000fc80007ffe0ff */
[----:B------:R-:W-:Y:S01]  /*26ef0*/  @P0 IADD3 R92, PT, PT, R92, -0x7f000001, RZ ;  /* 0x80ffffff5c5c0810 */ /* 0x000fe20007ffe0ff */
[----:B------:R-:W-:Y:S01]  /*26f00*/  IMAD.HI.U32 R40, R40, 0x7f000001, R20 ;  /* 0x7f00000128287827 */ /* 0x000fe200078e0014 */
[----:B------:R-:W-:Y:S02]  /*26f10*/  IADD3 R39, PT, PT, R38, R39, RZ ;  /* 0x0000002726277210 */ /* 0x000fe40007ffe0ff */
[----:B------:R-:W-:Y:S02]  /*26f20*/  IADD3 R23, PT, PT, R92, UR6, RZ ;  /* 0x000000065c177c10 */ /* 0x000fe4000fffe0ff */
[----:B------:R-:W-:Y:S01]  /*26f30*/  ISETP.GE.U32.AND P1, PT, R40, 0x7f000001, PT ;  /* 0x7f0000012800780c */ /* 0x000fe20003f26070 */
[----:B------:R-:W-:Y:S01]  /*26f40*/  ISETP.GE.U32.AND P0, PT, R39, 0x7f000001, PT ;  /* 0x7f0000012700780c */ /* 0x000fe20003f06070 */
[----:B------:R-:W-:Y:S01]  /*26f50*/  IADD3 R22, PT, PT, -R144, R22, RZ ;  /* 0x0000001690167210 */ /* 0x000fe20007ffe1ff */
[----:B------:R-:W-:-:S03]  /*26f60*/  ISETP.GE.U32.AND P3, PT, R23, 0x7f000001, PT ;  /* 0x7f0000011700780c */ /* 0x000fc60003f66070 */
[----:B------:R-:W-:Y:S01]  /*26f70*/  @!P2 IADD3 R22, PT, PT, R22, 0x7f000001, RZ ;  /* 0x7f0000011616a810 */ /* 0x000fe20007ffe0ff */
[----:B------:R-:W-:-:S03]  /*26f80*/  IMAD.WIDE.U32 R20, R49, R13, RZ ;  /* 0x0000000d31147225 */ /* 0x000fc600078e00ff */
[----:B--2---:R-:W-:-:S03]  /*26f90*/  IADD3 R57, PT, PT, R22, R57, RZ ;  /* 0x0000003916397210 */ /* 0x004fc60007ffe0ff */
        /* <DEDUP_REMOVED lines=10> */
[----:B------:R-:W-:-:S03]  /*27040*/  ISETP.GE.U32.AND P3, PT, R62, 0x7f000001, PT ;  /* 0x7f0000013e00780c */ /* 0x000fc60003f66070 */
[----:B------:R-:W-:Y:S01]  /*27050*/  @P2 IADD3 R57, PT, PT, R57, -0x7f000001, RZ ;  /* 0x80ffffff39392810 */ /* 0x000fe20007ffe0ff */
[----:B------:R-:W-:-:S04]  /*27060*/  IMAD.WIDE.U32 R20, R43, R15, RZ ;  /* 0x0000000f2b147225 */ /* 0x000fc800078e00ff */
[----:B------:R-:W-:Y:S02]  /*27070*/  IMAD.WIDE.U32 R22, R57, R57, RZ ;  /* 0x0000003939167225 */ /* 0x000fe400078e00ff */
[----:B------:R-:W-:Y:S02]  /*27080*/  @P1 IADD3 R49, PT, PT, R49, -0x7f000001, RZ ;  /* 0x80ffffff31311810 */ /* 0x000fe40007ffe0ff */
[----:B------:R-:W-:Y:S02]  /*27090*/  @P0 IADD3 R40, PT, PT, R40, -0x7f000001, RZ ;  /* 0x80ffffff28280810 */ /* 0x000fe40007ffe0ff */
[----:B------:R-:W-:Y:S01]  /*270a0*/  @P3 IADD3 R62, PT, PT, R62, -0x7f000001, RZ ;  /* 0x80ffffff3e3e3810 */ /* 0x000fe20007ffe0ff */
[----:B------:R-:W-:Y:S02]  /*270b0*/  IMAD R63, R20, 0x7effffff, RZ ;  /* 0x7effffff143f7824 */ /* 0x000fe400078e02ff */
[----:B------:R-:W-:Y:S01]  /*270c0*/  IMAD R64, R22, 0x7effffff, RZ ;  /* 0x7effffff16407824 */ /* 0x000fe200078e02ff */
[----:B------:R-:W-:Y:S01]  /*270d0*/  IADD3 R43, PT, PT, R38, R49, RZ ;  /* 0x00000031262b7210 */ /* 0x000fe20007ffe0ff */
[----:B------:R-:W-:Y:S01]  /*270e0*/  IMAD.HI.U32 R63, R63, 0x7f000001, R20 ;  /* 0x7f0000013f3f7827 */ /* 0x000fe200078e0014 */
        /* <DEDUP_REMOVED lines=19> */
[----:B------:R-:W-:Y:S01]  /*27220*/  IMAD R63, R20, 0x7effffff, RZ ;  /* 0x7effffff143f7824 */ /* 0x000fe200078e02ff */
[----:B------:R-:W2:Y:S03]  /*27230*/  LDG.E R57, desc[UR10][R44.64+0x16c] ;  /* 0x00016c0a2c397981 */ /* 0x000ea6000c1e1900 */
[----:B------:R-:W-:-:S04]  /*27240*/  IMAD.HI.U32 R63, R63, 0x7f000001, R20 ;  /* 0x7f0000013f3f7827 */ /* 0x000fc800078e0014 */
[----:B------:R-:W-:Y:S01]  /*27250*/  IMAD.WIDE.U32 R20, R51, R28, RZ ;  /* 0x0000001c33147225 */ /* 0x000fe200078e00ff */
[----:B------:R-:W-:Y:S01]  /*27260*/  ISETP.GE.U32.AND P2, PT, R63, 0x7f000001, PT ;  /* 0x7f0000013f00780c */ /* 0x000fe20003f46070 */
[----:B------:R-:W-:Y:S02]  /*27270*/  @P1 IADD3 R54, PT, PT, R54, -0x7f000001, RZ ;  /* 0x80ffffff36361810 */ /* 0x000fe40007ffe0ff */
[----:B------:R-:W-:Y:S02]  /*27280*/  @P0 IADD3 R49, PT, PT, R49, -0x7f000001, RZ ;  /* 0x80ffffff31310810 */ /* 0x000fe40007ffe0ff */
[----:B------:R-:W-:Y:S01]  /*27290*/  @P3 IADD3 R62, PT, PT, R62, -0x7f000001, RZ ;  /* 0x80ffffff3e3e3810 */ /* 0x000fe20007ffe0ff */
[----:B------:R-:W-:Y:S01]  /*272a0*/  IMAD R51, R20, 0x7effffff, RZ ;  /* 0x7effffff14337824 */ /* 0x000fe200078e02ff */
[----:B------:R-:W-:-:S03]  /*272b0*/  IADD3 R54, PT, PT, R38, R54, RZ ;  /* 0x0000003626367210 */ /* 0x000fc60007ffe0ff */
[----:B------:R-:W-:Y:S01]  /*272c0*/  IMAD.HI.U32 R51, R51, 0x7f000001, R20 ;  /* 0x7f00000133337827 */ /* 0x000fe200078e0014 */
[----:B------:R-:W-:Y:S01]  /*272d0*/  IADD3 R62, PT, PT, R49, R62, RZ ;  /* 0x0000003e313e7210 */ /* 0x000fe20007ffe0ff */
[----:B------:R-:W-:Y:S01]  /*272e0*/  ISETP.GE.U32.AND P0, PT, R54, 0x7f000001, PT ;  /* 0x7f0000013600780c */ /* 0x000fe20003f06070 */
[----:B------:R-:W-:Y:S02]  /*272f0*/  @P2 IADD3 R63, PT, PT, R63, -0x7f000001, RZ ;  /* 0x80ffffff3f3f2810 */ /* 0x000fe40007ffe0ff */
[----:B------:R-:W-:Y:S01]  /*27300*/  ISETP.GE.U32.AND P1, PT, R51, 0x7f000001, PT ;  /* 0x7f0000013300780c */ /* 0x000fe20003f26070 */
[----:B------:R-:W-:Y:S01]  /*27310*/  ISETP.GE.U32.AND P2, PT, R62, 0x7f000001, PT ;  /* 0x7f0000013e00780c */ /* 0x000fe20003f46070 */
[----:B------:R-:W-:-:S04]  /*27320*/  IMAD.WIDE.U32 R20, R52, R29, RZ ;  /* 0x0000001d34147225 */ /* 0x000fc800078e00ff */
[----:B------:R-:W-:-:S04]  /*27330*/  IMAD R52, R20, 0x7effffff, RZ ;  /* 0x7effffff14347824 */ /* 0x000fc800078e02ff */
[----:B------:R-:W-:-:S03]  /*27340*/  @P0 IADD3 R54, PT, PT, R54, -0x7f000001, RZ ;  /* 0x80ffffff36360810 */ /* 0x000fc60007ffe0ff */
        /* <DEDUP_REMOVED lines=11> */
[----:B------:R-:W-:-:S05]  /*27400*/  @!P3 IADD3 R63, PT, PT, R63, 0x7f000001, RZ ;  /* 0x7f0000013f3fb810 */ /* 0x000fca0007ffe0ff */
[----:B------:R-:W-:Y:S01]  /*27410*/  @P1 IADD3 R52, PT, PT, R52, -0x7f000001, RZ ;  /* 0x80ffffff34341810 */ /* 0x000fe20007ffe0ff */
[----:B---3--:R-:W-:Y:S01]  /*27420*/  IMAD.WIDE.U32 R22, R59, R63, RZ ;  /* 0x0000003f3b167225 */ /* 0x008fe200078e00ff */
[----:B------:R-:W-:Y:S02]  /*27430*/  @P0 IADD3 R51, PT, PT, R51, -0x7f000001, RZ ;  /* 0x80ffffff33330810 */ /* 0x000fe40007ffe0ff */
[----:B------:R-:W-:Y:S01]  /*27440*/  @P2 IADD3 R62, PT, PT, R62, -0x7f000001, RZ ;  /* 0x80ffffff3e3e2810 */ /* 0x000fe20007ffe0ff */
[----:B------:R-:W-:Y:S01]  /*27450*/  IMAD R59, R20, 0x7effffff, RZ ;  /* 0x7effffff143b7824 */ /* 0x000fe200078e02ff */
[----:B------:R-:W-:Y:S02]  /*27460*/  IADD3 R52, PT, PT, R38, R52, RZ ;  /* 0x0000003426347210 */ /* 0x000fe40007ffe0ff */
[----:B------:R-:W-:Y:S01]  /*27470*/  IADD3 R62, PT, PT, R51, R62, RZ ;  /* 0x0000003e333e7210 */ /* 0x000fe20007ffe0ff */
[----:B------:R-:W-:Y:S02]  /*27480*/  IMAD.HI.U32 R59, R59, 0x7f000001, R20 ;  /* 0x7f0000013b3b7827 */ /* 0x000fe400078e0014 */
[----:B------:R-:W-:-:S02]  /*27490*/  ISETP.GE.U32.AND P2, PT, R52, 0x7f000001, PT ;  /* 0x7f0000013400780c */ /* 0x000fc40003f46070 */
[-C--:B----4-:R-:W-:Y:S01]  /*274a0*/  IMAD.WIDE.U32 R24, R25, R63.reuse, RZ ;  /* 0x0000003f19187225 */ /* 0x090fe200078e00ff */
[----:B------:R-:W-:Y:S01]  /*274b0*/  ISETP.GE.U32.AND P1, PT, R59, 0x7f000001, PT ;  /* 0x7f0000013b00780c */ /* 0x000fe20003f26070 */
[----:B------:R-:W-:Y:S02]  /*274c0*/  ISETP.GE.U32.AND P4, PT, R62, 0x7f000001, PT ;  /* 0x7f0000013e00780c */ /* 0x000fe40003f86070 */
[----:B------:R-:W-:Y:S02]  /*274d0*/  IMAD R64, R22, 0x7effffff, RZ ;  /* 0x7effffff16407824 */ /* 0x000fe400078e02ff */
[----:B------:R-:W-:Y:S02]  /*274e0*/  IMAD R65, R24, 0x7effffff, RZ ;  /* 0x7effffff18417824 */ /* 0x000fe400078e02ff */
[----:B------:R-:W-:-:S04]  /*274f0*/  IMAD.WIDE.U32 R20, R61, R63, RZ ;  /* 0x0000003f3d147225 */ /* 0x000fc800078e00ff */
[----:B------:R-:W-:-:S04]  /*27500*/  IMAD.HI.U32 R64, R64, 0x7f000001, R22 ;  /* 0x7f00000140407827 */ /* 0x000fc800078e0016 */
[----:B------:R-:W-:-:S04]  /*27510*/  IMAD.WIDE.U32 R22, R60, R63, RZ ;  /* 0x0000003f3c167225 */ /* 0x000fc800078e00ff */
[----:B------:R-:W-:-:S04]  /*27520*/  IMAD.HI.U32 R60, R65, 0x7f000001, R24 ;  /* 0x7f000001413c7827 */ /* 0x000fc800078e0018 */
[----:B------:R-:W-:Y:S02]  /*27530*/  IMAD R61, R20, 0x7effffff, RZ ;  /* 0x7effffff143d7824 */ /* 0x000fe400078e02ff */
[----:B------:R-:W-:Y:S01]  /*27540*/  IMAD.WIDE.U32 R24, R26, R32, RZ ;  /* 0x000000201a187225 */ /* 0x000fe200078e00ff */
[----:B------:R-:W-:Y:S02]  /*27550*/  @P1 IADD3 R59, PT, PT, R59, -0x7f000001, RZ ;  /* 0x80ffffff3b3b1810 */ /* 0x000fe40007ffe0ff */
        /* <DEDUP_REMOVED lines=16> */
[----:B------:R-:W-:-:S04]  /*27660*/  IMAD.WIDE.U32 R26, R27, R33, RZ ;  /* 0x000000211b1a7225 */ /* 0x000fc800078e00ff */
[----:B------:R-:W-:Y:S02]  /*27670*/  IMAD R20, R26, 0x7effffff, RZ ;  /* 0x7effffff1a147824 */ /* 0x000fe400078e02ff */
[----:B------:R-:W-:Y:S02]  /*27680*/  @P0 IADD3 R64, PT, PT, R64, -0x7f000001, RZ ;  /* 0x80ffffff40400810 */ /* 0x000fe40007ffe0ff */
[----:B------:R-:W-:Y:S02]  /*27690*/  @P1 IADD3 R60, PT, PT, R60, -0x7f000001, RZ ;  /* 0x80ffffff3c3c1810 */ /* 0x000fe40007ffe0ff */
[----:B------:R-:W-:Y:S02]  /*276a0*/  @P3 IADD3 R61, PT, PT, R61, -0x7f000001, RZ ;  /* 0x80ffffff3d3d3810 */ /* 0x000fe40007ffe0ff */
[----:B------:R-:W-:Y:S02]  /*276b0*/  @P2 IADD3 R22, PT, PT, R22, -0x7f000001, RZ ;  /* 0x80ffffff16162810 */ /* 0x000fe40007ffe0ff */
[----:B------:R-:W-:-:S02]  /*276c0*/  @P5 IADD3 R24, PT, PT, R24, -0x7f000001, RZ ;  /* 0x80ffffff18185810 */ /* 0x000fc40007ffe0ff */
[----:B------:R-:W-:Y:S02]  /*276d0*/  @P4 IADD3 R25, PT, PT, R25, -0x7f000001, RZ ;  /* 0x80ffffff19194810 */ /* 0x000fe40007ffe0ff */
[----:B------:R-:W-:Y:S02]  /*276e0*/  @P6 IADD3 R62, PT, PT, R62, -0x7f000001, RZ ;  /* 0x80ffffff3e3e6810 */ /* 0x000fe40007ffe0ff */
[----:B------:R-:W-:Y:S02]  /*276f0*/  IADD3 R58, PT, PT, R64, R58, RZ ;  /* 0x0000003a403a7210 */ /* 0x000fe40007ffe0ff */
        /* <DEDUP_REMOVED lines=19> */
[----:B0-----:R-:W-:Y:S01]  /*27830*/  @P1 IADD3 R58, PT, PT, R58, -0x7f000001, RZ ;  /* 0x80ffffff3a3a1810 */ /* 0x001fe20007ffe0ff */
[----:B------:R0:W-:Y:S01]  /*27840*/  STL [R1+0x11c], R22 ;  /* 0x00011c1601007387 */ /* 0x0001e20000100800 */
[----:B------:R-:W-:Y:S02]  /*27850*/  @P2 IADD3 R50, PT, PT, R50, -0x7f000001, RZ ;  /* 0x80ffffff32322810 */ /* 0x000fe40007ffe0ff */
[----:B-1----:R-:W-:Y:S02]  /*27860*/  @P0 IADD3 R48, PT, PT, R48, -0x7f000001, RZ ;  /* 0x80ffffff30300810 */ /* 0x002fe40007ffe0ff */
[----:B------:R-:W-:Y:S02]  /*27870*/  @P6 IADD3 R62, PT, PT, R62, -0x7f000001, RZ ;  /* 0x80ffffff3e3e6810 */ /* 0x000fe40007ffe0ff */
[----:B---3--:R-:W-:-:S02]  /*27880*/  @P4 IADD3 R61, PT, PT, R61, -0x7f000001, RZ ;  /* 0x80ffffff3d3d4810 */ /* 0x008fc40007ffe0ff */
[----:B0-----:R-:W-:Y:S01]  /*27890*/  @P5 IADD3 R22, PT, PT, R22, -0x7f000001, RZ ;  /* 0x80ffffff16165810 */ /* 0x001fe20007ffe0ff */
[----:B------:R-:W-:Y:S01]  /*278a0*/  IMAD.HI.U32 R20, R23, 0x7f000001, R20 ;  /* 0x7f00000117147827 */ /* 0x000fe200078e0014 */
[----:B------:R-:W-:Y:S01]  /*278b0*/  STL [R1+0x110], R58 ;  /* 0x0001103a01007387 */ /* 0x000fe20000100800 */
[----:B------:R-:W-:-:S03]  /*278c0*/  IADD3 R62, PT, PT, R50, R62, RZ ;  /* 0x0000003e323e7210 */ /* 0x000fc60007ffe0ff */
[----:B------:R0:W-:Y:S04]  /*278d0*/  STL [R1+0x114], R48 ;  /* 0x0001143001007387 */ /* 0x0001e80000100800 */
[----:B------:R1:W-:Y:S04]  /*278e0*/  STL [R1+0x118], R61 ;  /* 0x0001183d01007387 */ /* 0x0003e80000100800 */
[----:B------:R3:W-:Y:S01]  /*278f0*/  STL [R1+0x11c], R22 ;  /* 0x00011c1601007387 */ /* 0x0007e20000100800 */
[----:B0-----:R-:W-:-:S03]  /*27900*/  IADD3 R48, PT, PT, R38, R26, RZ ;  /* 0x0000001a26307210 */ /* 0x001fc60007ffe0ff */
[----:B------:R-:W4:Y:S04]  /*27910*/  LD.E R27, desc[UR10][R18.64+0x4d4] ;  /* 0x0004d40a121b7980 */ /* 0x000f28000c101900 */
[----:B-1----:R-:W4:Y:S01]  /*27920*/  LD.E R61, desc[UR10][R18.64+0x4d0] ;  /* 0x0004d00a123d7980 */ /* 0x002f22000c101900 */
[----:B------:R-:W-:Y:S01]  /*27930*/  ISETP.GE.U32.AND P1, PT, R20, 0x7f000001, PT ;  /* 0x7f0000011400780c */ /* 0x000fe20003f26070 */
[----:B------:R-:W-:Y:S02]  /*27940*/  ISETP.GE.U32.AND P0, PT, R48, 0x7f000001, PT ;  /* 0x7f0000013000780c */ /* 0x000fe40003f06070 */
[----:B------:R-:W4:Y:S01]  /*27950*/  LD.E R24, desc[UR10][R18.64+0x4d8] ;  /* 0x0004d80a12187980 */ /* 0x000f22000c101900 */
[----:B------:R-:W-:-:S03]  /*27960*/  ISETP.GE.U32.AND P2, PT, R62, 0x7f000001, PT ;  /* 0x7f0000013e00780c */ /* 0x000fc60003f46070 */
[----:B------:R0:W4:Y:S04]  /*27970*/  LD.E R26, desc[UR10][R18.64+0x4dc] ;  /* 0x0004dc0a121a7980 */ /* 0x000128000c101900 */
[----:B------:R-:W4:Y:S02]  /*27980*/  LDL R60, [R1+0x110] ;  /* 0x00011000013c7983 */ /* 0x000f240000100800 */
[----:B------:R-:W-:Y:S02]  /*27990*/  @P1 IADD3 R20, PT, PT, R20, -0x7f000001, RZ ;  /* 0x80ffffff14141810 */ /* 0x000fe40007ffe0ff */
[----:B------:R-:W-:Y:S01]  /*279a0*/  @P0 IADD3 R48, PT, PT, R48, -0x7f000001, RZ ;  /* 0x80ffffff30300810 */ /* 0x000fe20007ffe0ff */
[----:B------:R-:W4:Y:S01]  /*279b0*/  LDL R56, [R1+0x114] ;  /* 0x0001140001387983 */ /* 0x000f220000100800 */
[----:B0-----:R-:W-:Y:S01]  /*279c0*/  IMAD.WIDE.U32 R18, R42, R35, RZ ;  /* 0x000000232a127225 */ /* 0x001fe200078e00ff */
[----:B------:R-:W-:-:S02]  /*279d0*/  @P2 IADD3 R62, PT, PT, R62, -0x7f000001, RZ ;  /* 0x80ffffff3e3e2810 */ /* 0x000fc40007ffe0ff */
[----:B------:R-:W4:Y:S01]  /*279e0*/  LDL R58, [R1+0x118] ;  /* 0x00011800013a7983 */ /* 0x000f220000100800 */
[----:B------:R-:W-:Y:S01]  /*279f0*/  IMAD R53, R18, 0x7effffff, RZ ;  /* 0x7effffff12357824 */ /* 0x000fe200078e02ff */
[----:B------:R-:W-:Y:S02]  /*27a00*/  IADD3 R42, PT, PT, R38, R20, RZ ;  /* 0x00000014262a7210 */ /* 0x000fe40007ffe0ff */
[----:B------:R-:W-:Y:S01]  /*27a10*/  IADD3 R20, PT, PT, R48, R62, RZ ;  /* 0x0000003e30147210 */ /* 0x000fe20007ffe0ff */
[----:B------:R-:W4:Y:S01]  /*27a20*/  LDL R59, [R1+0x11c] ;  /* 0x00011c00013b7983 */ /* 0x000f220000100800 */
[----:B------:R-:W-:Y:S01]  /*27a30*/  IMAD.HI.U32 R53, R53, 0x7f000001, R18 ;  /* 0x7f00000135357827 */ /* 0x000fe200078e0012 */
[----:B------:R-:W-:Y:S02]  /*27a40*/  ISETP.GE.U32.AND P0, PT, R42, 0x7f000001, PT ;  /* 0x7f0000012a00780c */ /* 0x000fe40003f06070 */
        /* <DEDUP_REMOVED lines=14> */
[----:B---3--:R-:W-:-:S05]  /*27b30*/  IMAD R22, R18, 0x7effffff, RZ ;  /* 0x7effffff12167824 */ /* 0x008fca00078e02ff */
[----:B------:R-:W-:Y:S02]  /*27b40*/  @P1 IADD3 R21, PT, PT, R21, -0x7f000001, RZ ;  /* 0x80ffffff15151810 */ /* 0x000fe40007ffe0ff */
[----:B------:R-:W-:Y:S02]  /*27b50*/  @P2 IADD3 R20, PT, PT, R20, -0x7f000001, RZ ;  /* 0x80ffffff14142810 */ /* 0x000fe40007ffe0ff */
[----:B------:R-:W-:Y:S01]  /*27b60*/  @P0 IADD3 R53, PT, PT, R53, -0x7f000001, RZ ;  /* 0x80ffffff35350810 */ /* 0x000fe20007ffe0ff */
[----:B------:R-:W-:Y:S01]  /*27b70*/  IMAD.HI.U32 R22, R22, 0x7f000001, R18 ;  /* 0x7f00000116167827 */ /* 0x000fe200078e0012 */
[----:B------:R-:W-:Y:S01]  /*27b80*/  IADD3 R41, PT, PT, R38, R21, RZ ;  /* 0x0000001526297210 */ /* 0x000fe20007ffe0ff */
[----:B------:R-:W3:Y:S01]  /*27b90*/  LDL.64 R18, [R1+0x100] ;  /* 0x0001000001127983 */ /* 0x000ee20000100a00 */
        /* <DEDUP_REMOVED lines=23> */
[----:B------:R-:W-:Y:S01]  /*27d10*/  ISETP.GE.U32.AND P2, PT, R22, R5, PT ;  /* 0x000000051600720c */ /* 0x000fe20003f46070 */
[----:B------:R-:W-:Y:S01]  /*27d20*/  IMAD.WIDE.U32 R20, R40, R30, RZ ;  /* 0x0000001e28147225 */ /* 0x000fe200078e00ff */
[----:B------:R-:W-:-:S03]  /*27d30*/  IADD3 R23, PT, PT, -R5, R22, RZ ;  /* 0x0000001605177210 */ /* 0x000fc60007ffe1ff */
[----:B------:R-:W-:-:S03]  /*27d40*/  IMAD R40, R20, 0x7effffff, RZ ;  /* 0x7effffff14287824 */ /* 0x000fc600078e02ff */
[----:B------:R-:W-:-:S04]  /*27d50*/  @P1 IADD3 R39, PT, PT, R39, -0x7f000001, RZ ;  /* 0x80ffffff27271810 */ /* 0x000fc80007ffe0ff */
[----:B------:R-:W-:Y:S01]  /*27d60*/  @P0 IADD3 R92, PT, PT, R92, -0x7f000001, RZ ;  /* 0x80ffffff5c5c0810 */ /* 0x000fe20007ffe0ff */
[----:B------:R-:W-:Y:S01]  /*27d70*/  IMAD.HI.U32 R22, R40, 0x7f000001, R20 ;  /* 0x7f00000128167827 */ /* 0x000fe200078e0014 */
[----:B------:R-:W-:Y:S02]  /*27d80*/  IADD3 R5, PT, PT, R55, R39, RZ ;  /* 0x0000002737057210 */ /* 0x000fe40007ffe0ff */
[----:B------:R-:W-:Y:S02]  /*27d90*/  IADD3 R62, PT, PT, R92, UR6, RZ ;  /* 0x000000065c3e7c10 */ /* 0x000fe4000fffe0ff */
        /* <DEDUP_REMOVED lines=21> */
[----:B------:R-:W-:Y:S01]  /*27ef0*/  @P1 IADD3 R43, PT, PT, R43, -0x7f000001, RZ ;  /* 0x80ffffff2b2b1810 */ /* 0x000fe20007ffe0ff */
[----:B------:R-:W-:Y:S01]  /*27f00*/  IMAD.HI.U32 R49, R40, 0x7f000001, R20 ;  /* 0x7f00000128317827 */ /* 0x000fe200078e0014 */
[----:B------:R-:W-:Y:S02]  /*27f10*/  @P0 IADD3 R39, PT, PT, R39, -0x7f000001, RZ ;  /* 0x80ffffff27270810 */ /* 0x000fe40007ffe0ff */
[----:B------:R-:W-:Y:S01]  /*27f20*/  @P2 IADD3 R62, PT, PT, R62, -0x7f000001, RZ ;  /* 0x80ffffff3e3e2810 */ /* 0x000fe20007ffe0ff */
        /* <DEDUP_REMOVED lines=17> */
[----:B------:R-:W-:Y:S01]  /*28040*/  IADD3 R40, PT, PT, R55, R40, RZ ;  /* 0x0000002837287210 */ /* 0x000fe20007ffe0ff */
[----:B------:R-:W2:Y:S02]  /*28050*/  LDG.E R54, desc[UR10][R44.64+0x170] ;  /* 0x0001700a2c367981 */ /* 0x000ea4000c1e1900 */
        /* <DEDUP_REMOVED lines=19> */
[----:B------:R-:W-:Y:S01]  /*28190*/  IMAD.WIDE.U32 R20, R52, R29, RZ ;  /* 0x0000001d34147225 */ /* 0x000fe200078e00ff */
[----:B------:R-:W-:-:S03]  /*281a0*/  IADD3 R63, PT, PT, -R46, R63, RZ ;  /* 0x0000003f2e3f7210 */ /* 0x000fc60007ffe1ff */
[----:B------:R-:W-:Y:S02]  /*281b0*/  IMAD R57, R20, 0x7effffff, RZ ;  /* 0x7effffff14397824 */ /* 0x000fe400078e02ff */
[----:B------:R-:W-:Y:S02]  /*281c0*/  IMAD.WIDE.U32 R22, R25, R31, RZ ;  /* 0x0000001f19167225 */ /* 0x000fe400078e00ff */
[----:B------:R-:W-:Y:S02]  /*281d0*/  @P0 IADD3 R49, PT, PT, R49, -0x7f000001, RZ ;  /* 0x80ffffff31310810 */ /* 0x000fe40007ffe0ff */
[----:B------:R-:W-:Y:S01]  /*281e0*/  @P1 IADD3 R51, PT, PT, R51, -0x7f000001, RZ ;  /* 0x80ffffff33331810 */ /* 0x000fe20007ffe0ff */
[----:B------:R-:W-:Y:S01]  /*281f0*/  IMAD.HI.U32 R57, R57, 0x7f000001, R20 ;  /* 0x7f00000139397827 */ /* 0x000fe200078e0014 */
[----:B------:R-:W-:Y:S02]  /*28200*/  @P2 IADD3 R62, PT, PT, R62, -0x7f000001, RZ ;  /* 0x80ffffff3e3e2810 */ /* 0x000fe40007ffe0ff */
[----:B------:R-:W-:Y:S01]  /*28210*/  @!P3 IADD3 R63, PT, PT, R63, 0x7f000001, RZ ;  /* 0x7f0000013f3fb810 */ /* 0x000fe20007ffe0ff */
[----:B------:R-:W-:Y:S01]  /*28220*/  IMAD R52, R22, 0x7effffff, RZ ;  /* 0x7effffff16347824 */ /* 0x000fe200078e02ff */
[----:B------:R-:W-:Y:S01]  /*28230*/  IADD3 R51, PT, PT, R55, R51, RZ ;  /* 0x0000003337337210 */ /* 0x000fe20007ffe0ff */
[----:B------:R-:W-:Y:S01]  /*28240*/  ISETP.GE.U32.AND P0, PT, R57, 0x7f000001, PT ;  /* 0x7f0000013900780c */ /* 0x000fe20003f06070 */
[----:B------:R-:W-:Y:S01]  /*28250*/  IADD3 R62, PT, PT, R49, R62, RZ ;  /* 0x0000003e313e7210 */ /* 0x000fe20007ffe0ff */
[----:B------:R-:W-:-:S04]  /*28260*/  IMAD.HI.U32 R52, R52, 0x7f000001, R22 ;  /* 0x7f00000134347827 */ /* 0x000fc800078e0016 */
[----:B----4-:R-:W-:-:S04]  /*28270*/  IMAD.WIDE.U32 R20, R61, R63, RZ ;  /* 0x0000003f3d147225 */ /* 0x010fc800078e00ff */
[-C--:B------:R-:W-:Y:S01]  /*28280*/  IMAD.WIDE.U32 R22, R27, R63.reuse, RZ ;  /* 0x0000003f1b167225 */ /* 0x080fe200078e00ff */
[----:B------:R-:W-:Y:S01]  /*28290*/  ISETP.GE.U32.AND P2, PT, R51, 0x7f000001, PT ;  /* 0x7f0000013300780c */ /* 0x000fe20003f46070 */
[----:B------:R-:W-:Y:S02]  /*282a0*/  ISETP.GE.U32.AND P5, PT, R62, 0x7f000001, PT ;  /* 0x7f0000013e00780c */ /* 0x000fe40003fa6070 */
[----:B------:R-:W-:-:S04]  /*282b0*/  IMAD.WIDE.U32 R24, R24, R63, RZ ;  /* 0x0000003f18187225 */ /* 0x000fc800078e00ff */
[----:B------:R-:W-:-:S04]  /*282c0*/  IMAD.WIDE.U32 R26, R26, R63, RZ ;  /* 0x0000003f1a1a7225 */ /* 0x000fc800078e00ff */
[----:B------:R-:W-:Y:S02]  /*282d0*/  IMAD R61, R20, 0x7effffff, RZ ;  /* 0x7effffff143d7824 */ /* 0x000fe400078e02ff */
[----:B------:R-:W-:Y:S02]  /*282e0*/  IMAD R63, R22, 0x7effffff, RZ ;  /* 0x7effffff163f7824 */ /* 0x000fe400078e02ff */
[----:B------:R-:W-:-:S04]  /*282f0*/  IMAD.HI.U32 R61, R61, 0x7f000001, R20 ;  /* 0x7f0000013d3d7827 */ /* 0x000fc800078e0014 */
[----:B------:R-:W-:Y:S01]  /*28300*/  IMAD.HI.U32 R22, R63, 0x7f000001, R22 ;  /* 0x7f0000013f167827 */ /* 0x000fe200078e0016 */
[----:B------:R-:W-:Y:S01]  /*28310*/  @P0 IADD3 R57, PT, PT, R57, -0x7f000001, RZ ;  /* 0x80ffffff39390810 */ /* 0x000fe20007ffe0ff */
[----:B------:R-:W-:-:S03]  /*28320*/  ISETP.GE.U32.AND P0, PT, R61, 0x7f000001, PT ;  /* 0x7f0000013d00780c */ /* 0x000fc60003f06070 */
[----:B------:R-:W-:Y:S01]  /*28330*/  ISETP.GE.U32.AND P1, PT, R22, 0x7f000001, PT ;  /* 0x7f0000011600780c */ /* 0x000fe20003f26070 */
[----:B------:R-:W-:Y:S01]  /*28340*/  IMAD R64, R24, 0x7effffff, RZ ;  /* 0x7effffff18407824 */ /* 0x000fe200078e02ff */
[----:B------:R-:W-:Y:S02]  /*28350*/  @P2 IADD3 R51, PT, PT, R51, -0x7f000001, RZ ;  /* 0x80ffffff33332810 */ /* 0x000fe40007ffe0ff */
[----:B------:R-:W-:Y:S01]  /*28360*/  @P5 IADD3 R62, PT, PT, R62, -0x7f000001, RZ ;  /* 0x80ffffff3e3e5810 */ /* 0x000fe20007ffe0ff */
[----:B------:R-:W-:Y:S01]  /*28370*/  IMAD.HI.U32 R25, R64, 0x7f000001, R24 ;  /* 0x7f00000140197827 */ /* 0x000fe200078e0018 */
[----:B------:R-:W-:Y:S02]  /*28380*/  IADD3 R24, PT, PT, R55, R57, RZ ;  /* 0x0000003937187210 */ /* 0x000fe40007ffe0ff */
[----:B------:R-:W-:Y:S01]  /*28390*/  IADD3 R62, PT, PT, R51, R62, RZ ;  /* 0x0000003e333e7210 */ /* 0x000fe20007ffe0ff */
[----:B------:R-:W-:Y:S01]  /*283a0*/  IMAD R65, R26, 0x7effffff, RZ ;  /* 0x7effffff1a417824 */ /* 0x000fe200078e02ff */
[----:B------:R-:W-:Y:S01]  /*283b0*/  @P0 IADD3 R61, PT, PT, R61, -0x7f000001, RZ ;  /* 0x80ffffff3d3d0810 */ /* 0x000fe20007ffe0ff */
[----:B------:R-:W-:Y:S01]  /*283c0*/  ISETP.GE.U32.AND P5, PT, R52, 0x7f000001, PT ;  /* 0x7f0000013400780c */ /* 0x000fe20003fa6070 */
[----:B------:R-:W-:Y:S01]  /*283d0*/  ISETP.GE.U32.AND P2, PT, R24, 0x7f000001, PT ;  /* 0x7f0000011800780c */ /* 0x000fe20003f46070 */
[----:B------:R-:W-:Y:S01]  /*283e0*/  @P1 IADD3 R22, PT, PT, R22, -0x7f000001, RZ ;  /* 0x80ffffff16161810 */ /* 0x000fe20007ffe0ff */
[----:B------:R-:W-:Y:S01]  /*283f0*/  ISETP.GE.U32.AND P1, PT, R62, 0x7f000001, PT ;  /* 0x7f0000013e00780c */ /* 0x000fe20003f26070 */
[----:B------:R-:W-:Y:S01]  /*28400*/  IMAD.HI.U32 R26, R65, 0x7f000001, R26 ;  /* 0x7f000001411a7827 */ /* 0x000fe200078e001a */
[----:B------:R-:W-:Y:S01]  /*28410*/  IADD3 R60, PT, PT, R61, R60, RZ ;  /* 0x0000003c3d3c7210 */ /* 0x000fe20007ffe0ff */
[----:B------:R-:W-:-:S02]  /*28420*/  ISETP.GE.U32.AND P4, PT, R25, 0x7f000001, PT ;  /* 0x7f0000011900780c */ /* 0x000fc40003f86070 */
[----:B------:R-:W-:Y:S01]  /*28430*/  IMAD.WIDE.U32 R20, R50, R32, RZ ;  /* 0x0000002032147225 */ /* 0x000fe200078e00ff */
[----:B------:R-:W-:Y:S01]  /*28440*/  ISETP.GE.U32.AND P3, PT, R26, 0x7f000001, PT ;  /* 0x7f0000011a00780c */ /* 0x000fe20003f66070 */
[----:B------:R-:W-:Y:S02]  /*28450*/  ISETP.GE.U32.AND P0, PT, R60, 0x7f000001, PT ;  /* 0x7f0000013c00780c */ /* 0x000fe40003f06070 */
[----:B------:R-:W-:Y:S01]  /*28460*/  IMAD R50, R20, 0x7effffff, RZ ;  /* 0x7effffff14327824 */ /* 0x000fe200078e02ff */
[----:B------:R-:W-:Y:S02]  /*28470*/  @P5 IADD3 R52, PT, PT, R52, -0x7f000001, RZ ;  /* 0x80ffffff34345810 */ /* 0x000fe40007ffe0ff */
[----:B------:R-:W-:Y:S02]  /*28480*/  @P2 IADD3 R24, PT, PT, R24, -0x7f000001, RZ ;  /* 0x80ffffff18182810 */ /* 0x000fe40007ffe0ff */
[----:B------:R-:W-:Y:S01]  /*28490*/  @P1 IADD3 R62, PT, PT, R62, -0x7f000001, RZ ;  /* 0x80ffffff3e3e1810 */ /* 0x000fe20007ffe0ff */
[----:B------:R-:W-:Y:S01]  /*284a0*/  IMAD.HI.U32 R50, R50, 0x7f000001, R20 ;  /* 0x7f00000132327827 */ /* 0x000fe200078e0014 */
[----:B------:R-:W-:-:S03]  /*284b0*/  IADD3 R22, PT, PT, R22, R56, RZ ;  /* 0x0000003816167210 */ /* 0x000fc60007ffe0ff */
[----:B------:R-:W-:Y:S01]  /*284c0*/  IMAD.WIDE.U32 R20, R48, R33, RZ ;  /* 0x0000002130147225 */ /* 0x000fe200078e00ff */
[----:B------:R-:W-:Y:S02]  /*284d0*/  IADD3 R48, PT, PT, R55, R52, RZ ;  /* 0x0000003437307210 */ /* 0x000fe40007ffe0ff */
[----:B------:R-:W-:Y:S02]  /*284e0*/  IADD3 R62, PT, PT, R24, R62, RZ ;  /* 0x0000003e183e7210 */ /* 0x000fe40007ffe0ff */
[----:B------:R-:W-:Y:S02]  /*284f0*/  @P4 IADD3 R25, PT, PT, R25, -0x7f000001, RZ ;  /* 0x80ffffff19194810 */ /* 0x000fe40007ffe0ff */
[----:B------:R-:W-:Y:S01]  /*28500*/  @P3 IADD3 R26, PT, PT, R26, -0x7f000001, RZ ;  /* 0x80ffffff1a1a3810 */ /* 0x000fe20007ffe0ff */
[----:B------:R0:W-:Y:S01]  /*28510*/  STL [R1+0x110], R60 ;  /* 0x0001103c01007387 */ /* 0x0001e20000100800 */
[----:B------:R-:W-:Y:S01]  /*28520*/  ISETP.GE.U32.AND P3, PT, R22, 0x7f000001, PT ;  /* 0x7f0000011600780c */ /* 0x000fe20003f66070 */
[----:B------:R-:W-:Y:S01]  /*28530*/  ISETP.GE.U32.AND P2, PT, R50, 0x7f000001, PT ;  /* 0x7f0000013200780c */ /* 0x000fe20003f46070 */
[----:B------:R-:W-:Y:S01]  /*28540*/  ISETP.GE.U32.AND P1, PT, R48, 0x7f000001, PT ;  /* 0x7f0000013000780c */ /* 0x000fe20003f26070 */
[----:B------:R-:W-:-:S02]  /*28550*/  IADD3 R25, PT, PT, R25, R58, RZ ;  /* 0x0000003a19197210 */ /* 0x000fc40007ffe0ff */
[----:B------:R-:W-:Y:S02]  /*28560*/  IADD3 R26, PT, PT, R26, R59, RZ ;  /* 0x0000003b1a1a7210 */ /* 0x000fe40007ffe0ff */
[----:B0-----:R-:W-:Y:S01]  /*28570*/  @P0 IADD3 R60, PT, PT, R60, -0x7f000001, RZ ;  /* 0x80ffffff3c3c0810 */ /* 0x001fe20007ffe0ff */
[----:B------:R-:W-:Y:S01]  /*28580*/  ISETP.GE.U32.AND P0, PT, R62, 0x7f000001, PT ;  /* 0x7f0000013e00780c */ /* 0x000fe20003f06070 */
[----:B------:R-:W-:Y:S01]  /*28590*/  ISETP.GE.U32.AND P4, PT, R25, 0x7f000001, PT ;  /* 0x7f0000011900780c */ /* 0x000fe20003f86070 */
[----:B------:R-:W-:Y:S01]  /*285a0*/  ISETP.GE.U32.AND P5, PT, R26, 0x7f000001, PT ;  /* 0x7f0000011a00780c */ /* 0x000fe20003fa6070 */
[----:B------:R0:W-:Y:S03]  /*285b0*/  STL [R1+0x114], R22 ;  /* 0x0001141601007387 */ /* 0x0001e60000100800 */
[----:B------:R-:W-:Y:S02]  /*285c0*/  @P2 IADD3 R50, PT, PT, R50, -0x7f000001, RZ ;  /* 0x80ffffff32322810 */ /* 0x000fe40007ffe0ff */
[----:B------:R-:W-:Y:S01]  /*285d0*/  @P1 IADD3 R48, PT, PT, R48, -0x7f000001, RZ ;  /* 0x80ffffff30301810 */ /* 0x000fe20007ffe0ff */
[----:B------:R-:W-:Y:S01]  /*285e0*/  IMAD R23, R20, 0x7effffff, RZ ;  /* 0x7effffff14177824 */ /* 0x000fe200078e02ff */
[----:B0-----:R-:W-:-:S03]  /*285f0*/  @P3 IADD3 R22, PT, PT, R22, -0x7f000001, RZ ;  /* 0x80ffffff16163810 */ /* 0x001fc60007ffe0ff */
[----:B------:R-:W-:Y:S01]  /*28600*/  @P0 IADD3 R62, PT, PT, R62, -0x7f000001, RZ ;  /* 0x80ffffff3e3e0810 */ /* 0x000fe20007ffe0ff */
[----:B------:R-:W-:Y:S01]  /*28610*/  IMAD.HI.U32 R23, R23, 0x7f000001, R20 ;  /* 0x7f00000117177827 */ /* 0x000fe200078e0014 */
[----:B------:R-:W-:Y:S01]  /*28620*/  IADD3 R50, PT, PT, R55, R50, RZ ;  /* 0x0000003237327210 */ /* 0x000fe20007ffe0ff */
[----:B------:R0:W-:Y:S04]  /*28630*/  STL [R1+0x114], R22 ;  /* 0x0001141601007387 */ /* 0x0001e80000100800 */
[----:B------:R1:W-:Y:S01]  /*28640*/  STL [R1+0x118], R25 ;  /* 0x0001181901007387 */ /* 0x0003e20000100800 */
[----:B------:R-:W-:-:S03]  /*28650*/  ISETP.GE.U32.AND P1, PT, R23, 0x7f000001, PT ;  /* 0x7f0000011700780c */ /* 0x000fc60003f26070 */
[----:B------:R4:W-:Y:S01]  /*28660*/  STL [R1+0x11c], R26 ;  /* 0x00011c1a01007387 */ /* 0x0009e20000100800 */
[----:B0-----:R-:W-:Y:S01]  /*28670*/  IADD3 R22, PT, PT, R48, R62, RZ ;  /* 0x0000003e30167210 */ /* 0x001fe20007ffe0ff */
[----:B------:R-:W-:Y:S01]  /*28680*/  ISETP.GE.U32.AND P0, PT, R50, 0x7f000001, PT ;  /* 0x7f0000013200780c */ /* 0x000fe20003f06070 */
[----:B-1----:R-:W-:-:S03]  /*28690*/  @P4 IADD3 R25, PT, PT, R25, -0x7f000001, RZ ;  /* 0x80ffffff19194810 */ /* 0x002fc60007ffe0ff */
[----:B------:R-:W-:Y:S01]  /*286a0*/  ISETP.GE.U32.AND P2, PT, R22, 0x7f000001, PT ;  /* 0x7f0000011600780c */ /* 0x000fe20003f46070 */
[----:B----4-:R-:W-:Y:S01]  /*286b0*/  @P5 IADD3 R26, PT, PT, R26, -0x7f000001, RZ ;  /* 0x80ffffff1a1a5810 */ /* 0x010fe20007ffe0ff */
[----:B------:R-:W-:Y:S04]  /*286c0*/  STL [R1+0x110], R60 ;  /* 0x0001103c01007387 */ /* 0x000fe80000100800 */
[----:B------:R0:W-:Y:S04]  /*286d0*/  STL [R1+0x118], R25 ;  /* 0x0001181901007387 */ /* 0x0001e80000100800 */
[----:B------:R1:W-:Y:S04]  /*286e0*/  STL [R1+0x11c], R26 ;  /* 0x00011c1a01007387 */ /* 0x0003e80000100800 */
[----:B---3--:R-:W3:Y:S01]  /*286f0*/  LD.E R27, desc[UR10][R18.64+0x4e0] ;  /* 0x0004e00a121b7980 */ /* 0x008ee2000c101900 */
[----:B------:R-:W-:-:S03]  /*28700*/  IMAD.WIDE.U32 R20, R42, R34, RZ ;  /* 0x000000222a147225 */ /* 0x000fc600078e00ff */
[----:B0-----:R-:W4:Y:S01]  /*28710*/  LD.E R25, desc[UR10][R18.64+0x4e4] ;  /* 0x0004e40a12197980 */ /* 0x001f22000c101900 */
[----:B------:R-:W-:Y:S01]  /*28720*/  IMAD R42, R20, 0x7effffff, RZ ;  /* 0x7effffff142a7824 */ /* 0x000fe200078e02ff */
[----:B------:R-:W-:Y:S02]  /*28730*/  @P1 IADD3 R23, PT, PT, R23, -0x7f000001, RZ ;  /* 0x80ffffff17171810 */ /* 0x000fe40007ffe0ff */
[----:B------:R-:W-:Y:S01]  /*28740*/  @P0 IADD3 R50, PT, PT, R50, -0x7f000001, RZ ;  /* 0x80ffffff32320810 */ /* 0x000fe20007ffe0ff */
[----:B-1----:R-:W4:Y:S01]  /*28750*/  LD.E R26, desc[UR10][R18.64+0x4e8] ;  /* 0x0004e80a121a7980 */ /* 0x002f22000c101900 */
[----:B------:R-:W-:Y:S01]  /*28760*/  @P2 IADD3 R22, PT, PT, R22, -0x7f000001, RZ ;  /* 0x80ffffff16162810 */ /* 0x000fe20007ffe0ff */
[----:B------:R-:W-:Y:S01]  /*28770*/  IMAD.HI.U32 R20, R42, 0x7f000001, R20 ;  /* 0x7f0000012a147827 */ /* 0x000fe200078e0014 */
[----:B------:R-:W-:Y:S01]  /*28780*/  IADD3 R42, PT, PT, R55, R23, RZ ;  /* 0x00000017372a7210 */ /* 0x000fe20007ffe0ff */
[----:B------:R0:W4:Y:S01]  /*28790*/  LD.E R60, desc[UR10][R18.64+0x4ec] ;  /* 0x0004ec0a123c7980 */ /* 0x000122000c101900 */
[----:B------:R-:W-:-:S02]  /*287a0*/  IADD3 R22, PT, PT, R50, R22, RZ ;  /* 0x0000001632167210 */ /* 0x000fc40007ffe0ff */
[----:B------:R-:W-:Y:S01]  /*287b0*/  ISETP.GE.U32.AND P1, PT, R20, 0x7f000001, PT ;  /* 0x7f0000011400780c */ /* 0x000fe20003f26070 */
[----:B------:R-:W-:Y:S01]  /*287c0*/  ISETP.GE.U32.AND P0, PT, R42, 0x7f000001, PT ;  /* 0x7f0000012a00780c */ /* 0x000fe20003f06070 */
[----:B------:R-:W4:Y:S01]  /*287d0*/  LDL R59, [R1+0x110] ;  /* 0x00011000013b7983 */ /* 0x000f220000100800 */
[----:B------:R-:W-:-:S03]  /*287e0*/  ISETP.GE.U32.AND P2, PT, R22, 0x7f000001, PT ;  /* 0x7f0000011600780c */ /* 0x000fc60003f46070 */
[----:B------:R-:W4:Y:S01]  /*287f0*/  LDL R56, [R1+0x118] ;  /* 0x0001180001387983 */ /* 0x000f220000100800 */
[----:B0-----:R-:W-:-:S03]  /*28800*/  IMAD.WIDE.U32 R18, R53, R35, RZ ;  /* 0x0000002335127225 */ /* 0x001fc600078e00ff */
[----:B------:R-:W4:Y:S01]  /*28810*/  LDL R53, [R1+0x114] ;  /* 0x0001140001357983 */ /* 0x000f220000100800 */
[----:B------:R-:W-:Y:S02]  /*28820*/  IMAD R21, R18, 0x7effffff, RZ ;  /* 0x7effffff12157824 */ /* 0x000fe400078e02ff */
[----:B------:R-:W-:Y:S02]  /*28830*/  @P1 IADD3 R20, PT, PT, R20, -0x7f000001, RZ ;  /* 0x80ffffff14141810 */ /* 0x000fe40007ffe0ff */
[----:B------:R-:W-:Y:S01]  /*28840*/  @P0 IADD3 R42, PT, PT, R42, -0x7f000001, RZ ;  /* 0x80ffffff2a2a0810 */ /* 0x000fe20007ffe0ff */
[----:B------:R-:W4:Y:S01]  /*28850*/  LDL R57, [R1+0x11c] ;  /* 0x00011c0001397983 */ /* 0x000f220000100800 */
[----:B------:R-:W-:Y:S01]  /*28860*/  @P2 IADD3 R22, PT, PT, R22, -0x7f000001, RZ ;  /* 0x80ffffff16162810 */ /* 0x000fe20007ffe0ff */
[----:B------:R-:W-:Y:S01]  /*28870*/  IMAD.HI.U32 R21, R21, 0x7f000001, R18 ;  /* 0x7f00000115157827 */ /* 0x000fe200078e0012 */
[----:B------:R-:W-:Y:S02]  /*28880*/  IADD3 R52, PT, PT, R55, R20, RZ ;  /* 0x0000001437347210 */ /* 0x000fe40007ffe0ff */
[----:B------:R-:W-:-:S02]  /*28890*/  IADD3 R22, PT, PT, R42, R22, RZ ;  /* 0x000000162a167210 */ /* 0x000fc40007ffe0ff */
        /* <DEDUP_REMOVED lines=40> */
[----:B------:R-:W-:Y:S01]  /*28b20*/  ISETP.GE.U32.AND P2, PT, R20, R46, PT ;  /* 0x0000002e1400720c */ /* 0x000fe20003f46070 */
[----:B------:R-:W-:Y:S02]  /*28b30*/  IADD3 R5, PT, PT, R5, R5, RZ ;  /* 0x0000000505057210 */ /* 0x000fe40007ffe0ff */
[----:B------:R-:W-:-:S09]  /*28b40*/  IADD3 R46, PT, PT, -R46, R20, RZ ;  /* 0x000000142e2e7210 */ /* 0x000fd20007ffe1ff */
[----:B------:R-:W-:-:S04]  /*28b50*/  @P0 IADD3 R38, PT, PT, R38, -0x7f000001, RZ ;  /* 0x80ffffff26260810 */ /* 0x000fc80007ffe0ff */
[----:B------:R-:W-:Y:S01]  /*28b60*/  IADD3 R92, PT, PT, R92, R38, RZ ;  /* 0x000000265c5c7210 */ /* 0x000fe20007ffe0ff */
[----:B------:R-:W-:-:S04]  /*28b70*/  ISETP.GE.U32.AND P1, PT, R5, 0x7f000001, PT ;  /* 0x7f0000010500780c */ /* 0x000fc80003f26070 */
[----:B------:R-:W-:Y:S01]  /*28b80*/  ISETP.GE.U32.AND P0, PT, R92, 0x7f000001, PT ;  /* 0x7f0000015c00780c */ /* 0x000fe20003f06070 */
[----:B------:R-:W-:Y:S01]  /*28b90*/  @!P2 IADD3 R46, PT, PT, R46, 0x7f000001, RZ ;  /* 0x7f0000012e2ea810 */ /* 0x000fe20007ffe0ff */
[----:B------:R-:W-:-:S03]  /*28ba0*/  IMAD.WIDE.U32 R20, R39, R30, RZ ;  /* 0x0000001e27147225 */ /* 0x000fc600078e00ff */
[----:B--2---:R-:W-:Y:S01]  /*28bb0*/  IADD3 R54, PT, PT, R46, R54, RZ ;  /* 0x000000362e367210 */ /* 0x004fe20007ffe0ff */
[----:B------:R-:W-:-:S03]  /*28bc0*/  IMAD R39, R20, 0x7effffff, RZ ;  /* 0x7effffff14277824 */ /* 0x000fc600078e02ff */
[----:B------:R-:W-:Y:S01]  /*28bd0*/  @P1 IADD3 R5, PT, PT, R5, -0x7f000001, RZ ;  /* 0x80ffffff05051810 */ /* 0x000fe20007ffe0ff */
[----:B------:R-:W-:-:S03]  /*28be0*/  ISETP.GE.U32.AND P2, PT, R54, 0x7f000001, PT ;  /* 0x7f0000013600780c */ /* 0x000fc60003f46070 */
[----:B------:R-:W-:Y:S01]  /*28bf0*/  @P0 IADD3 R92, PT, PT, R92, -0x7f000001, RZ ;  /* 0x80ffffff5c5c0810 */ /* 0x000fe20007ffe0ff */
[----:B------:R-:W-:Y:S01]  /*28c00*/  IMAD.HI.U32 R39, R39, 0x7f000001, R20 ;  /* 0x7f00000127277827 */ /* 0x000fe200078e0014 */
[----:B------:R-:W-:Y:S02]  /*28c10*/  IADD3 R5, PT, PT, R38, R5, RZ ;  /* 0x0000000526057210 */ /* 0x000fe40007ffe0ff */
[----:B------:R-:W-:Y:S02]  /*28c20*/  IADD3 R61, PT, PT, R92, UR6, RZ ;  /* 0x000000065c3d7c10 */ /* 0x000fe4000fffe0ff */
[----:B------:R-:W-:Y:S01]  /*28c30*/  ISETP.GE.U32.AND P1, PT, R39, 0x7f000001, PT ;  /* 0x7f0000012700780c */ /* 0x000fe20003f26070 */
[----:B------:R-:W-:Y:S02]  /*28c40*/  ISETP.GE.U32.AND P0, PT, R5, 0x7f000001, PT ;  /* 0x7f0000010500780c */ /* 0x000fe40003f06070 */
[----:B------:R-:W-:Y:S01]  /*28c50*/  ISETP.GE.U32.AND P3, PT, R61, 0x7f000001, PT ;  /* 0x7f0000013d00780c */ /* 0x000fe20003f66070 */
[----:B------:R-:W-:Y:S01]  /*28c60*/  @P2 IADD3 R54, PT, PT, R54, -0x7f000001, RZ ;  /* 0x80ffffff36362810 */ /* 0x000fe20007ffe0ff */
[----:B------:R-:W-:-:S04]  /*28c70*/  IMAD.WIDE.U32 R20, R43, R13, RZ ;  /* 0x0000000d2b147225 */ /* 0x000fc800078e00ff */
[----:B------:R-:W-:-:S04]  /*28c80*/  IMAD.WIDE.U32 R22, R54, R54, RZ ;  /* 0x0000003636167225 */ /* 0x000fc800078e00ff */
[----:B------:R-:W-:Y:S02]  /*28c90*/  @P1 IADD3 R39, PT, PT, R39, -0x7f000001, RZ ;  /* 0x80ffffff27271810 */ /* 0x000fe40007ffe0ff */
[----:B------:R-:W-:Y:S01]  /*28ca0*/  @P0 IADD3 R5, PT, PT, R5, -0x7f000001, RZ ;  /* 0x80ffffff05050810 */ /* 0x000fe20007ffe0ff */
[----:B------:R-:W-:Y:S01]  /*28cb0*/  IMAD R43, R22, 0x7effffff, RZ ;  /* 0x7effffff162b7824 */ /* 0x000fe200078e02ff */
[----:B------:R-:W-:Y:S01]  /*28cc0*/  @P3 IADD3 R61, PT, PT, R61, -0x7f000001, RZ ;  /* 0x80ffffff3d3d3810 */ /* 0x000fe20007ffe0ff */
        /* <DEDUP_REMOVED lines=20> */
[----:B------:R-:W-:Y:S01]  /*28e10*/  ISETP.GE.U32.AND P3, PT, R22, 0x7f000001, PT ;  /* 0x7f0000011600780c */ /* 0x000fe20003f66070 */
[----:B------:R-:W2:Y:S01]  /*28e20*/  LDG.E R54, desc[UR10][R44.64+0x174] ;  /* 0x0001740a2c367981 */ /* 0x000ea2000c1e1900 */
[----:B------:R-:W-:Y:S01]  /*28e30*/  ISETP.GE.U32.AND P0, PT, R40, 0x7f000001, PT ;  /* 0x7f0000012800780c */ /* 0x000fe20003f06070 */
[----:B------:R-:W-:-:S04]  /*28e40*/  IMAD R61, R20, 0x7effffff, RZ ;  /* 0x7effffff143d7824 */ /* 0x000fc800078e02ff */
        /* <DEDUP_REMOVED lines=14> */
[----:B------:R-:W-:Y:S01]  /*28f30*/  IMAD.WIDE.U32 R20, R51, R28, RZ ;  /* 0x0000001c33147225 */ /* 0x000fe200078e00ff */
[----:B------:R-:W-:-:S03]  /*28f40*/  ISETP.GE.U32.AND P3, PT, R61, R150, PT ;  /* 0x000000963d00720c */ /* 0x000fc60003f66070 */
[----:B------:R-:W-:-:S04]  /*28f50*/  IMAD R51, R20, 0x7effffff, RZ ;  /* 0x7effffff14337824 */ /* 0x000fc800078e02ff */
[----:B------:R-:W-:-:S03]  /*28f60*/  @P0 IADD3 R43, PT, PT, R43, -0x7f000001, RZ ;  /* 0x80ffffff2b2b0810 */ /* 0x000fc60007ffe0ff */
[----:B------:R-:W-:Y:S02]  /*28f70*/  @P1 IADD3 R46, PT, PT, R46, -0x7f000001, RZ ;  /* 0x80ffffff2e2e1810 */ /* 0x000fe40007ffe0ff */
[----:B------:R-:W-:Y:S02]  /*28f80*/  @P2 IADD3 R22, PT, PT, R22, -0x7f000001, RZ ;  /* 0x80ffffff16162810 */ /* 0x000fe40007ffe0ff */
[----:B------:R-:W-:Y:S01]  /*28f90*/  IADD3 R61, PT, PT, -R150, R61, RZ ;  /* 0x0000003d963d7210 */ /* 0x000fe20007ffe1ff */
[----:B------:R-:W-:Y:S01]  /*28fa0*/  IMAD.HI.U32 R51, R51, 0x7f000001, R20 ;  /* 0x7f00000133337827 */ /* 0x000fe200078e0014 */
[----:B------:R-:W-:Y:S02]  /*28fb0*/  IADD3 R46, PT, PT, R38, R46, RZ ;  /* 0x0000002e262e7210 */ /* 0x000fe40007ffe0ff */
[----:B------:R-:W-:Y:S02]  /*28fc0*/  IADD3 R49, PT, PT, R43, R22, RZ ;  /* 0x000000162b317210 */ /* 0x000fe40007ffe0ff */
[----:B------:R-:W-:Y:S01]  /*28fd0*/  @!P3 IADD3 R61, PT, PT, R61, 0x7f000001, RZ ;  /* 0x7f0000013d3db810 */ /* 0x000fe20007ffe0ff */
[----:B------:R-:W-:Y:S01]  /*28fe0*/  ISETP.GE.U32.AND P1, PT, R51, 0x7f000001, PT ;  /* 0x7f0000013300780c */ /* 0x000fe20003f26070 */
[----:B------:R-:W-:Y:S01]  /*28ff0*/  ISETP.GE.U32.AND P0, PT, R46, 0x7f000001, PT ;  /* 0x7f0000012e00780c */ /* 0x000fe20003f06070 */
[----:B------:R-:W-:-:S02]  /*29000*/  ISETP.GE.U32.AND P2, PT, R49, 0x7f000001, PT ;  /* 0x7f0000013100780c */ /* 0x000fc40003f46070 */
[----:B---3--:R-:W-:-:S04]  /*29010*/  IMAD.WIDE.U32 R22, R27, R61, RZ ;  /* 0x0000003d1b167225 */ /* 0x008fc800078e00ff */
[----:B------:R-:W-:-:S04]  /*29020*/  IMAD.WIDE.U32 R20, R24, R29, RZ ;  /* 0x0000001d18147225 */ /* 0x000fc800078e00ff */
[----:B----4-:R-:W-:-:S04]  /*29030*/  IMAD.WIDE.U32 R24, R25, R61, RZ ;  /* 0x0000003d19187225 */ /* 0x010fc800078e00ff */
[----:B------:R-:W-:Y:S01]  /*29040*/  IMAD R63, R22, 0x7effffff, RZ ;  /* 0x7effffff163f7824 */ /* 0x000fe200078e02ff */
[----:B------:R-:W-:Y:S01]  /*29050*/  @P1 IADD3 R51, PT, PT, R51, -0x7f000001, RZ ;  /* 0x80ffffff33331810 */ /* 0x000fe20007ffe0ff */
[----:B------:R-:W-:Y:S01]  /*29060*/  IMAD R64, R24, 0x7effffff, RZ ;  /* 0x7effffff18407824 */ /* 0x000fe200078e02ff */
[----:B------:R-:W-:Y:S01]  /*29070*/  @P0 IADD3 R46, PT, PT, R46, -0x7f000001, RZ ;  /* 0x80ffffff2e2e0810 */ /* 0x000fe20007ffe0ff */
[----:B------:R-:W-:Y:S01]  /*29080*/  IMAD.HI.U32 R63, R63, 0x7f000001, R22 ;  /* 0x7f0000013f3f7827 */ /* 0x000fe200078e0016 */
[----:B------:R-:W-:-:S03]  /*29090*/  @P2 IADD3 R49, PT, PT, R49, -0x7f000001, RZ ;  /* 0x80ffffff31312810 */ /* 0x000fc60007ffe0ff */
[----:B------:R-:W-:-:S04]  /*290a0*/  IMAD.WIDE.U32 R26, R26, R61, RZ ;  /* 0x0000003d1a1a7225 */ /* 0x000fc800078e00ff */
[----:B------:R-:W-:Y:S01]  /*290b0*/  IMAD R62, R20, 0x7effffff, RZ ;  /* 0x7effffff143e7824 */ /* 0x000fe200078e02ff */
[----:B------:R-:W-:Y:S01]  /*290c0*/  ISETP.GE.U32.AND P2, PT, R63, 0x7f000001, PT ;  /* 0x7f0000013f00780c */ /* 0x000fe20003f46070 */
[----:B------:R-:W-:Y:S01]  /*290d0*/  IMAD.HI.U32 R24, R64, 0x7f000001, R24 ;  /* 0x7f00000140187827 */ /* 0x000fe200078e0018 */
[----:B------:R-:W-:Y:S02]  /*290e0*/  IADD3 R25, PT, PT, R38, R51, RZ ;  /* 0x0000003326197210 */ /* 0x000fe40007ffe0ff */
[----:B------:R-:W-:Y:S01]  /*290f0*/  IADD3 R49, PT, PT, R46, R49, RZ ;  /* 0x000000312e317210 */ /* 0x000fe20007ffe0ff */
[----:B------:R-:W-:Y:S02]  /*29100*/  IMAD R65, R26, 0x7effffff, RZ ;  /* 0x7effffff1a417824 */ /* 0x000fe400078e02ff */
[----:B------:R-:W-:Y:S01]  /*29110*/  IMAD.HI.U32 R62, R62, 0x7f000001, R20 ;  /* 0x7f0000013e3e7827 */ /* 0x000fe200078e0014 */
[----:B------:R-:W-:-:S03]  /*29120*/  ISETP.GE.U32.AND P3, PT, R24, 0x7f000001, PT ;  /* 0x7f0000011800780c */ /* 0x000fc60003f66070 */
[----:B------:R-:W-:Y:S01]  /*29130*/  IMAD.WIDE.U32 R20, R60, R61, RZ ;  /* 0x0000003d3c147225 */ /* 0x000fe200078e00ff */
[----:B------:R-:W-:Y:S01]  /*29140*/  ISETP.GE.U32.AND P1, PT, R62, 0x7f000001, PT ;  /* 0x7f0000013e00780c */ /* 0x000fe20003f26070 */
[----:B------:R-:W-:Y:S01]  /*29150*/  ISETP.GE.U32.AND P0, PT, R25, 0x7f000001, PT ;  /* 0x7f0000011900780c */ /* 0x000fe20003f06070 */
[----:B------:R-:W-:Y:S01]  /*29160*/  ISETP.GE.U32.AND P5, PT, R49, 0x7f000001, PT ;  /* 0x7f0000013100780c */ /* 0x000fe20003fa6070 */
[----:B------:R-:W-:-:S04]  /*29170*/  IMAD.HI.U32 R26, R65, 0x7f000001, R26 ;  /* 0x7f000001411a7827 */ /* 0x000fc800078e001a */
[----:B------:R-:W-:-:S04]  /*29180*/  IMAD R27, R20, 0x7effffff, RZ ;  /* 0x7effffff141b7824 */ /* 0x000fc800078e02ff */
[----:B------:R-:W-:Y:S01]  /*29190*/  IMAD.HI.U32 R27, R27, 0x7f000001, R20 ;  /* 0x7f0000011b1b7827 */ /* 0x000fe200078e0014 */
[----:B------:R-:W-:Y:S02]  /*291a0*/  @P2 IADD3 R63, PT, PT, R63, -0x7f000001, RZ ;  /* 0x80ffffff3f3f2810 */ /* 0x000fe40007ffe0ff */
[----:B------:R-:W-:Y:S01]  /*291b0*/  @P3 IADD3 R24, PT, PT, R24, -0x7f000001, RZ ;  /* 0x80ffffff18183810 */ /* 0x000fe20007ffe0ff */
[----:B------:R-:W-:Y:S01]  /*291c0*/  IMAD.WIDE.U32 R22, R48, R31, RZ ;  /* 0x0000001f30167225 */ /* 0x000fe200078e00ff */
[----:B------:R-:W-:Y:S01]  /*291d0*/  ISETP.GE.U32.AND P2, PT, R27, 0x7f000001, PT ;  /* 0x7f0000011b00780c */ /* 0x000fe20003f46070 */
[----:B------:R-:W-:Y:S02]  /*291e0*/  @P1 IADD3 R62, PT, PT, R62, -0x7f000001, RZ ;  /* 0x80ffffff3e3e1810 */ /* 0x000fe40007ffe0ff */
[----:B------:R-:W-:Y:S02]  /*291f0*/  @P0 IADD3 R25, PT, PT, R25, -0x7f000001, RZ ;  /* 0x80ffffff19190810 */ /* 0x000fe40007ffe0ff */
[----:B------:R-:W-:Y:S01]  /*29200*/  @P5 IADD3 R49, PT, PT, R49, -0x7f000001, RZ ;  /* 0x80ffffff31315810 */ /* 0x000fe20007ffe0ff */
[----:B------:R-:W-:Y:S01]  /*29210*/  IMAD R20, R22, 0x7effffff, RZ ;  /* 0x7effffff16147824 */ /* 0x000fe200078e02ff */
[----:B------:R-:W-:-:S02]  /*29220*/  IADD3 R53, PT, PT, R24, R53, RZ ;  /* 0x0000003518357210 */ /* 0x000fc40007ffe0ff */
[----:B------:R-:W-:Y:S01]  /*29230*/  IADD3 R24, PT, PT, R38, R62, RZ ;  /* 0x0000003e26187210 */ /* 0x000fe20007ffe0ff */
[----:B------:R-:W-:Y:S01]  /*29240*/  IMAD.HI.U32 R22, R20, 0x7f000001, R22 ;  /* 0x7f00000114167827 */ /* 0x000fe200078e0016 */
[----:B------:R-:W-:Y:S01]  /*29250*/  IADD3 R49, PT, PT, R25, R49, RZ ;  /* 0x0000003119317210 */ /* 0x000fe20007ffe0ff */
[----:B------:R-:W-:Y:S01]  /*29260*/  ISETP.GE.U32.AND P4, PT, R26, 0x7f000001, PT ;  /* 0x7f0000011a00780c */ /* 0x000fe20003f86070 */
[----:B------:R-:W-:Y:S02]  /*29270*/  @P2 IADD3 R27, PT, PT, R27, -0x7f000001, RZ ;  /* 0x80ffffff1b1b2810 */ /* 0x000fe40007ffe0ff */
[----:B------:R-:W-:Y:S01]  /*29280*/  ISETP.GE.U32.AND P1, PT, R22, 0x7f000001, PT ;  /* 0x7f0000011600780c */ /* 0x000fe20003f26070 */
[----:B------:R-:W-:Y:S01]  /*29290*/  ISETP.GE.U32.AND P2, PT, R24, 0x7f000001, PT ;  /* 0x7f0000011800780c */ /* 0x000fe20003f46070 */
[----:B------:R-:W-:Y:S01]  /*292a0*/  ISETP.GE.U32.AND P5, PT, R49, 0x7f000001, PT ;  /* 0x7f0000013100780c */ /* 0x000fe20003fa6070 */
[----:B------:R-:W-:Y:S01]  /*292b0*/  IADD3 R59, PT, PT, R63, R59, RZ ;  /* 0x0000003b3f3b7210 */ /* 0x000fe20007ffe0ff */
[----:B------:R-:W-:Y:S01]  /*292c0*/  ISETP.GE.U32.AND P0, PT, R53, 0x7f000001, PT ;  /* 0x7f0000013500780c */ /* 0x000fe20003f06070 */
[----:B------:R-:W-:-:S03]  /*292d0*/  IMAD.WIDE.U32 R20, R50, R32, RZ ;  /* 0x0000002032147225 */ /* 0x000fc600078e00ff */
[----:B------:R-:W-:Y:S02]  /*292e0*/  ISETP.GE.U32.AND P3, PT, R59, 0x7f000001, PT ;  /* 0x7f0000013b00780c */ /* 0x000fe40003f66070 */
[----:B------:R-:W-:Y:S01]  /*292f0*/  @P4 IADD3 R26, PT, PT, R26, -0x7f000001, RZ ;  /* 0x80ffffff1a1a4810 */ /* 0x000fe20007ffe0ff */
[----:B------:R-:W-:Y:S02]  /*29300*/  IMAD R23, R20, 0x7effffff, RZ ;  /* 0x7effffff14177824 */ /* 0x000fe400078e02ff */
[----:B------:R-:W-:Y:S02]  /*29310*/  @P1 IADD3 R22, PT, PT, R22, -0x7f000001, RZ ;  /* 0x80ffffff16161810 */ /* 0x000fe40007ffe0ff */
[----:B------:R-:W-:Y:S02]  /*29320*/  @P2 IADD3 R24, PT, PT, R24, -0x7f000001, RZ ;  /* 0x80ffffff18182810 */ /* 0x000fe40007ffe0ff */
[----:B------:R-:W-:Y:S02]  /*29330*/  @P5 IADD3 R49, PT, PT, R49, -0x7f000001, RZ ;  /* 0x80ffffff31315810 */ /* 0x000fe40007ffe0ff */
[----:B------:R-:W-:-:S02]  /*29340*/  IADD3 R26, PT, PT, R26, R56, RZ ;  /* 0x000000381a1a7210 */ /* 0x000fc40007ffe0ff */
[----:B------:R-:W-:Y:S01]  /*29350*/  IADD3 R27, PT, PT, R27, R57, RZ ;  /* 0x000000391b1b7210 */ /* 0x000fe20007ffe0ff */
[----:B------:R-:W-:Y:S01]  /*29360*/  IMAD.HI.U32 R23, R23, 0x7f000001, R20 ;  /* 0x7f00000117177827 */ /* 0x000fe200078e0014 */
[----:B------:R-:W-:Y:S02]  /*29370*/  IADD3 R48, PT, PT, R38, R22, RZ ;  /* 0x0000001626307210 */ /* 0x000fe40007ffe0ff */
[----:B------:R-:W-:Y:S01]  /*29380*/  IADD3 R49, PT, PT, R24, R49, RZ ;  /* 0x0000003118317210 */ /* 0x000fe20007ffe0ff */
[----:B------:R0:W-:Y:S01]  /*29390*/  STL [R1+0x110], R59 ;  /* 0x0001103b01007387 */ /* 0x0001e20000100800 */
[----:B------:R-:W-:Y:S01]  /*293a0*/  ISETP.GE.U32.AND P4, PT, R26, 0x7f000001, PT ;  /* 0x7f0000011a00780c */ /* 0x000fe20003f86070 */
[----:B------:R-:W-:Y:S02]  /*293b0*/  ISETP.GE.U32.AND P1, PT, R23, 0x7f000001, PT ;  /* 0x7f0000011700780c */ /* 0x000fe40003f26070 */
[----:B------:R1:W-:Y:S01]  /*293c0*/  STL [R1+0x114], R53 ;  /* 0x0001143501007387 */ /* 0x0003e20000100800 */
[----:B------:R-:W-:Y:S01]  /*293d0*/  ISETP.GE.U32.AND P2, PT, R49, 0x7f000001, PT ;  /* 0x7f0000013100780c */ /* 0x000fe20003f46070 */
[----:B0-----:R-:W-:Y:S01]  /*293e0*/  @P3 IADD3 R59, PT, PT, R59, -0x7f000001, RZ ;  /* 0x80ffffff3b3b3810 */ /* 0x001fe20007ffe0ff */
[----:B------:R-:W-:Y:S01]  /*293f0*/  ISETP.GE.U32.AND P3, PT, R27, 0x7f000001, PT ;  /* 0x7f0000011b00780c */ /* 0x000fe20003f66070 */
[----:B-1----:R-:W-:Y:S01]  /*29400*/  @P0 IADD3 R53, PT, PT, R53, -0x7f000001, RZ ;  /* 0x80ffffff35350810 */ /* 0x002fe20007ffe0ff */
[----:B------:R-:W-:Y:S01]  /*29410*/  ISETP.GE.U32.AND P0, PT, R48, 0x7f000001, PT ;  /* 0x7f0000013000780c */ /* 0x000fe20003f06070 */
[----:B------:R-:W-:Y:S01]  /*29420*/  IMAD.WIDE.U32 R20, R42, R33, RZ ;  /* 0x000000212a147225 */ /* 0x000fe200078e00ff */
[----:B------:R0:W-:Y:S04]  /*29430*/  STL [R1+0x118], R26 ;  /* 0x0001181a01007387 */ /* 0x0001e80000100800 */
[----:B------:R-:W-:-:S03]  /*29440*/  @P1 IADD3 R23, PT, PT, R23, -0x7f000001, RZ ;  /* 0x80ffffff17171810 */ /* 0x000fc60007ffe0ff */
[----:B------:R-:W-:Y:S01]  /*29450*/  @P2 IADD3 R49, PT, PT, R49, -0x7f000001, RZ ;  /* 0x80ffffff31312810 */ /* 0x000fe20007ffe0ff */
[----:B------:R1:W-:Y:S01]  /*29460*/  STL [R1+0x11c], R27 ;  /* 0x00011c1b01007387 */ /* 0x0003e20000100800 */
[----:B------:R-:W-:Y:S01]  /*29470*/  IMAD R22, R20, 0x7effffff, RZ ;  /* 0x7effffff14167824 */ /* 0x000fe200078e02ff */
[----:B0-----:R-:W-:Y:S02]  /*29480*/  @P4 IADD3 R26, PT, PT, R26, -0x7f000001, RZ ;  /* 0x80ffffff1a1a4810 */ /* 0x001fe40007ffe0ff */
[----:B------:R-:W-:Y:S02]  /*29490*/  @P0 IADD3 R48, PT, PT, R48, -0x7f000001, RZ ;  /* 0x80ffffff30300810 */ /* 0x000fe40007ffe0ff */
[----:B-1----:R-:W-:Y:S01]  /*294a0*/  @P3 IADD3 R27, PT, PT, R27, -0x7f000001, RZ ;  /* 0x80ffffff1b1b3810 */ /* 0x002fe20007ffe0ff */
[----:B------:R0:W-:Y:S01]  /*294b0*/  STL [R1+0x110], R59 ;  /* 0x0001103b01007387 */ /* 0x0001e20000100800 */
[----:B------:R-:W-:Y:S01]  /*294c0*/  IMAD.HI.U32 R20, R22, 0x7f000001, R20 ;  /* 0x7f00000116147827 */ /* 0x000fe200078e0014 */
[----:B------:R-:W-:-:S02]  /*294d0*/  IADD3 R42, PT, PT, R38, R23, RZ ;  /* 0x00000017262a7210 */ /* 0x000fc40007ffe0ff */
[----:B------:R-:W-:Y:S01]  /*294e0*/  IADD3 R22, PT, PT, R48, R49, RZ ;  /* 0x0000003130167210 */ /* 0x000fe20007ffe0ff */
[----:B------:R-:W-:Y:S04]  /*294f0*/  STL [R1+0x114], R53 ;  /* 0x0001143501007387 */ /* 0x000fe80000100800 */
[----:B------:R1:W-:Y:S04]  /*29500*/  STL [R1+0x118], R26 ;  /* 0x0001181a01007387 */ /* 0x0003e80000100800 */
[----:B------:R3:W-:Y:S04]  /*29510*/  STL [R1+0x11c], R27 ;  /* 0x00011c1b01007387 */ /* 0x0007e80000100800 */
[----:B------:R-:W4:Y:S01]  /*29520*/  LD.E R60, desc[UR10][R18.64+0x4f0] ;  /* 0x0004f00a123c7980 */ /* 0x000f22000c101900 */
[----:B------:R-:W-:Y:S01]  /*29530*/  ISETP.GE.U32.AND P1, PT, R20, 0x7f000001, PT ;  /* 0x7f0000011400780c */ /* 0x000fe20003f26070 */
[----:B------:R-:W-:Y:S01]  /*29540*/  ISETP.GE.U32.AND P0, PT, R42, 0x7f000001, PT ;  /* 0x7f0000012a00780c */ /* 0x000fe20003f06070 */
[----:B------:R-:W-:Y:S01]  /*29550*/  ISETP.GE.U32.AND P2, PT, R22, 0x7f000001, PT ;  /* 0x7f0000011600780c */ /* 0x000fe20003f46070 */
[----:B0-----:R-:W4:Y:S04]  /*29560*/  LD.E R59, desc[UR10][R18.64+0x4f4] ;  /* 0x0004f40a123b7980 */ /* 0x001f28000c101900 */
[----:B-1----:R-:W4:Y:S04]  /*29570*/  LD.E R26, desc[UR10][R18.64+0x4f8] ;  /* 0x0004f80a121a7980 */ /* 0x002f28000c101900 */
[----:B---3--:R0:W3:Y:S02]  /*29580*/  LD.E R27, desc[UR10][R18.64+0x4fc] ;  /* 0x0004fc0a121b7980 */ /* 0x0080e4000c101900 */
[----:B------:R-:W-:-:S02]  /*29590*/  @P1 IADD3 R20, PT, PT, R20, -0x7f000001, RZ ;  /* 0x80ffffff14141810 */ /* 0x000fc40007ffe0ff */
[----:B------:R-:W-:Y:S02]  /*295a0*/  @P0 IADD3 R42, PT, PT, R42, -0x7f000001, RZ ;  /* 0x80ffffff2a2a0810 */ /* 0x000fe40007ffe0ff */
[----:B------:R-:W-:Y:S01]  /*295b0*/  @P2 IADD3 R22, PT, PT, R22, -0x7f000001, RZ ;  /* 0x80ffffff16162810 */ /* 0x000fe20007ffe0ff */
[----:B------:R-:W3:Y:S04]  /*295c0*/  LDL R57, [R1+0x110] ;  /* 0x0001100001397983 */ /* 0x000ee80000100800 */
[----:B------:R-:W3:Y:S01]  /*295d0*/  LDL R56, [R1+0x118] ;  /* 0x0001180001387983 */ /* 0x000ee20000100800 */
[----:B0-----:R-:W-:-:S03]  /*295e0*/  IMAD.WIDE.U32 R18, R52, R34, RZ ;  /* 0x0000002234127225 */ /* 0x001fc600078e00ff */
[----:B------:R-:W3:Y:S01]  /*295f0*/  LDL R51, [R1+0x114] ;  /* 0x0001140001337983 */ /* 0x000ee20000100800 */
[----:B------:R-:W-:Y:S01]  /*29600*/  IMAD R50, R18, 0x7effffff, RZ ;  /* 0x7effffff12327824 */ /* 0x000fe200078e02ff */
[----:B------:R-:W-:Y:S02]  /*29610*/  IADD3 R49, PT, PT, R38, R20, RZ ;  /* 0x0000001426317210 */ /* 0x000fe40007ffe0ff */
[----:B------:R-:W-:Y:S01]  /*29620*/  IADD3 R22, PT, PT, R42, R22, RZ ;  /* 0x000000162a167210 */ /* 0x000fe20007ffe0ff */
[----:B------:R-:W-:Y:S02]  /*29630*/  IMAD.HI.U32 R50, R50, 0x7f000001, R18 ;  /* 0x7f00000132327827 */ /* 0x000fe400078e0012 */
[----:B------:R-:W-:Y:S02]  /*29640*/  ISETP.GE.U32.AND P0, PT, R49, 0x7f000001, PT ;  /* 0x7f0000013100780c */ /* 0x000fe40003f06070 */
[----:B------:R-:W-:Y:S01]  /*29650*/  ISETP.GE.U32.AND P2, PT, R22, 0x7f000001, PT ;  /* 0x7f0000011600780c */ /* 0x000fe20003f46070 */
[----:B------:R-:W-:Y:S01]  /*29660*/  ISETP.GE.U32.AND P1, PT, R50, 0x7f000001, PT ;  /* 0x7f0000013200780c */ /* 0x000fe20003f26070 */
[----:B------:R-:W-:-:S02]  /*29670*/  IMAD.WIDE.U32 R18, R41, R35, RZ ;  /* 0x0000002329127225 */ /* 0x000fc400078e00ff */
[----:B------:R-:W3:Y:S02]  /*29680*/  LDL R41, [R1+0x11c] ;  /* 0x00011c0001297983 */ /* 0x000ee40000100800 */
        /* <DEDUP_REMOVED lines=45> */
[----:B------:R-:W-:Y:S01]  /*29960*/  IADD3 R38, PT, PT, R150, R20, RZ ;  /* 0x0000001496267210 */ /* 0x000fe20007ffe0ff */
[----:B------:R-:W-:-:S04]  /*29970*/  ISETP.GE.U32.AND P1, PT, R20, R150, PT ;  /* 0x000000961400720c */ /* 0x000fc80003f26070 */
[----:B------:R-:W-:Y:S01]  /*29980*/  ISETP.GE.U32.AND P0, PT, R38, 0x7f000001, PT ;  /* 0x7f0000012600780c */ /* 0x000fe20003f06070 */
[----:B------:R-:W-:Y:S02]  /*29990*/  IADD3 R20, PT, PT, -R150, R20, RZ ;  /* 0x0000001496147210 */ /* 0x000fe40007ffe1ff */
[----:B------:R-:W-:-:S06]  /*299a0*/  IADD3 R5, PT, PT, R5, R5, RZ ;  /* 0x0000000505057210 */ /* 0x000fcc0007ffe0ff */
[----:B------:R-:W-:-:S04]  /*299b0*/  @!P1 IADD3 R20, PT, PT, R20, 0x7f000001, RZ ;  /* 0x7f00000114149810 */ /* 0x000fc80007ffe0ff */
[----:B------:R-:W-:Y:S02]  /*299c0*/  @P0 IADD3 R38, PT, PT, R38, -0x7f000001, RZ ;  /* 0x80ffffff26260810 */ /* 0x000fe40007ffe0ff */
[----:B--2---:R-:W-:Y:S02]  /*299d0*/  IADD3 R54, PT, PT, R20, R54, RZ ;  /* 0x0000003614367210 */ /* 0x004fe40007ffe0ff */
[----:B------:R-:W-:-:S03]  /*299e0*/  IADD3 R92, PT, PT, R92, R38, RZ ;  /* 0x000000265c5c7210 */ /* 0x000fc60007ffe0ff */
[----:B------:R-:W-:Y:S01]  /*299f0*/  ISETP.GE.U32.AND P2, PT, R54, 0x7f000001, PT ;  /* 0x7f0000013600780c */ /* 0x000fe20003f46070 */
[----:B------:R-:W-:Y:S01]  /*29a00*/  ISETP.GE.U32.AND P1, PT, R5, 0x7f000001, PT ;  /* 0x7f0000010500780c */ /* 0x000fe20003f26070 */
[----:B------:R-:W-:Y:S01]  /*29a10*/  ISETP.GE.U32.AND P0, PT, R92, 0x7f000001, PT ;  /* 0x7f0000015c00780c */ /* 0x000fe20003f06070 */
[----:B------:R-:W-:-:S04]  /*29a20*/  IMAD.WIDE.U32 R20, R39, R30, RZ ;  /* 0x0000001e27147225 */ /* 0x000fc800078e00ff */
[----:B------:R-:W-:-:S06]  /*29a30*/  IMAD R39, R20, 0x7effffff, RZ ;  /* 0x7effffff14277824 */ /* 0x000fcc00078e02ff */
[----:B------:R-:W-:Y:S02]  /*29a40*/  @P2 IADD3 R54, PT, PT, R54, -0x7f000001, RZ ;  /* 0x80ffffff36362810 */ /* 0x000fe40007ffe0ff */
[----:B------:R-:W-:Y:S01]  /*29a50*/  @P1 IADD3 R5, PT, PT, R5, -0x7f000001, RZ ;  /* 0x80ffffff05051810 */ /* 0x000fe20007ffe0ff */
[----:B------:R-:W-:Y:S01]  /*29a60*/  IMAD.HI.U32 R39, R39, 0x7f000001, R20 ;  /* 0x7f00000127277827 */ /* 0x000fe200078e0014 */
[----:B------:R-:W-:-:S03]  /*29a70*/  @P0 IADD3 R92, PT, PT, R92, -0x7f000001, RZ ;  /* 0x80ffffff5c5c0810 */ /* 0x000fc60007ffe0ff */
[----:B------:R-:W-:Y:S01]  /*29a80*/  IMAD.WIDE.U32 R20, R54, R54, RZ ;  /* 0x0000003636147225 */ /* 0x000fe200078e00ff */
[----:B------:R-:W-:Y:S02]  /*29a90*/  IADD3 R5, PT, PT, R38, R5, RZ ;  /* 0x0000000526057210 */ /* 0x000fe40007ffe0ff */
[----:B------:R-:W-:Y:S01]  /*29aa0*/  IADD3 R22, PT, PT, R92, UR6, RZ ;  /* 0x000000065c167c10 */ /* 0x000fe2000fffe0ff */
        /* <DEDUP_REMOVED lines=8> */
[----:B------:R-:W-:Y:S01]  /*29b30*/  @P0 IADD3 R5, PT, PT, R5, -0x7f000001, RZ ;  /* 0x80ffffff05050810 */ /* 0x000fe20007ffe0ff */
[----:B------:R-:W-:Y:S01]  /*29b40*/  IMAD R58, R20, 0x7effffff, RZ ;  /* 0x7effffff143a7824 */ /* 0x000fe200078e02ff */
[----:B------:R-:W-:Y:S02]  /*29b50*/  @P3 IADD3 R22, PT, PT, R22, -0x7f000001, RZ ;  /* 0x80ffffff16163810 */ /* 0x000fe40007ffe0ff */
[----:B------:R-:W-:Y:S01]  /*29b60*/  IADD3 R39, PT, PT, R38, R39, RZ ;  /* 0x0000002726277210 */ /* 0x000fe20007ffe0ff */
[----:B------:R-:W-:Y:S01]  /*29b70*/  IMAD.HI.U32 R58, R58, 0x7f000001, R20 ;  /* 0x7f0000013a3a7827 */ /* 0x000fe200078e0014 */
[----:B------:R-:W-:Y:S02]  /*29b80*/  IADD3 R40, PT, PT, R5, R22, RZ ;  /* 0x0000001605287210 */ /* 0x000fe40007ffe0ff */
[----:B------:R-:W-:Y:S01]  /*29b90*/  @P2 IADD3 R23, PT, PT, R23, -0x7f000001, RZ ;  /* 0x80ffffff17172810 */ /* 0x000fe20007ffe0ff */
[----:B------:R-:W-:Y:S01]  /*29ba0*/  ISETP.GE.U32.AND P0, PT, R39, 0x7f000001, PT ;  /* 0x7f0000012700780c */ /* 0x000fe20003f06070 */
[----:B------:R-:W-:Y:S01]  /*29bb0*/  ISETP.GE.U32.AND P1, PT, R58, 0x7f000001, PT ;  /* 0x7f0000013a00780c */ /* 0x000fe20003f26070 */
[----:B------:R-:W-:-:S02]  /*29bc0*/  ISETP.GE.U32.AND P2, PT, R40, 0x7f000001, PT ;  /* 0x7f0000012800780c */ /* 0x000fc40003f46070 */
[----:B------:R-:W-:Y:S02]  /*29bd0*/  IMAD.WIDE.U32 R20, R23, R54, RZ ;  /* 0x0000003617147225 */ /* 0x000fe400078e00ff */
[----:B------:R-:W2:Y:S02]  /*29be0*/  LDG.E R54, desc[UR10][R44.64+0x178] ;  /* 0x0001780a2c367981 */ /* 0x000ea4000c1e1900 */
[----:B------:R-:W-:Y:S02]  /*29bf0*/  IMAD R61, R20, 0x7effffff, RZ ;  /* 0x7effffff143d7824 */ /* 0x000fe400078e02ff */
        /* <DEDUP_REMOVED lines=36> */
[----:B----4-:R-:W-:Y:S01]  /*29e40*/  IMAD.WIDE.U32 R22, R60, R61, RZ ;  /* 0x0000003d3c167225 */ /* 0x010fe200078e00ff */
[----:B------:R-:W-:Y:S01]  /*29e50*/  ISETP.GE.U32.AND P3, PT, R58, 0x7f000001, PT ;  /* 0x7f0000013a00780c */ /* 0x000fe20003f66070 */
[----:B------:R-:W-:-:S02]  /*29e60*/  ISETP.GE.U32.AND P2, PT, R46, 0x7f000001, PT ;  /* 0x7f0000012e00780c */ /* 0x000fc40003f46070 */
[----:B------:R-:W-:Y:S01]  /*29e70*/  IMAD R60, R22, 0x7effffff, RZ ;  /* 0x7effffff163c7824 */ /* 0x000fe200078e02ff */
[----:B------:R-:W-:-:S03]  /*29e80*/  ISETP.GE.U32.AND P4, PT, R62, 0x7f000001, PT ;  /* 0x7f0000013e00780c */ /* 0x000fc60003f86070 */
[----:B------:R-:W-:-:S04]  /*29e90*/  IMAD.HI.U32 R60, R60, 0x7f000001, R22 ;  /* 0x7f0000013c3c7827 */ /* 0x000fc800078e0016 */
[----:B------:R-:W-:Y:S01]  /*29ea0*/  IMAD.WIDE.U32 R22, R59, R61, RZ ;  /* 0x0000003d3b167225 */ /* 0x000fe200078e00ff */
[----:B------:R-:W-:-:S03]  /*29eb0*/  ISETP.GE.U32.AND P0, PT, R60, 0x7f000001, PT ;  /* 0x7f0000013c00780c */ /* 0x000fc60003f06070 */
[----:B------:R-:W-:-:S04]  /*29ec0*/  IMAD.WIDE.U32 R20, R24, R29, RZ ;  /* 0x0000001d18147225 */ /* 0x000fc800078e00ff */
[----:B------:R-:W-:Y:S01]  /*29ed0*/  IMAD.WIDE.U32 R24, R26, R61, RZ ;  /* 0x0000003d1a187225 */ /* 0x000fe200078e00ff */
[----:B------:R-:W-:Y:S02]  /*29ee0*/  @P3 IADD3 R58, PT, PT, R58, -0x7f000001, RZ ;  /* 0x80ffffff3a3a3810 */ /* 0x000fe40007ffe0ff */
[----:B------:R-:W-:Y:S01]  /*29ef0*/  @P2 IADD3 R46, PT, PT, R46, -0x7f000001, RZ ;  /* 0x80ffffff2e2e2810 */ /* 0x000fe20007ffe0ff */
[----:B------:R-:W-:Y:S01]  /*29f00*/  IMAD R64, R22, 0x7effffff, RZ ;  /* 0x7effffff16407824 */ /* 0x000fe200078e02ff */
[----:B------:R-:W-:Y:S01]  /*29f10*/  @P4 IADD3 R62, PT, PT, R62, -0x7f000001, RZ ;  /* 0x80ffffff3e3e4810 */ /* 0x000fe20007ffe0ff */
[----:B------:R-:W-:Y:S02]  /*29f20*/  IMAD R63, R20, 0x7effffff, RZ ;  /* 0x7effffff143f7824 */ /* 0x000fe400078e02ff */
[----:B------:R-:W-:Y:S02]  /*29f30*/  IMAD R59, R24, 0x7effffff, RZ ;  /* 0x7effffff183b7824 */ /* 0x000fe400078e02ff */
[----:B------:R-:W-:Y:S01]  /*29f40*/  IMAD.HI.U32 R22, R64, 0x7f000001, R22 ;  /* 0x7f00000140167827 */ /* 0x000fe200078e0016 */
[----:B------:R-:W-:-:S03]  /*29f50*/  IADD3 R62, PT, PT, R46, R62, RZ ;  /* 0x0000003e2e3e7210 */ /* 0x000fc60007ffe0ff */
[----:B------:R-:W-:-:S04]  /*29f60*/  IMAD.HI.U32 R23, R63, 0x7f000001, R20 ;  /* 0x7f0000013f177827 */ /* 0x000fc800078e0014 */
[----:B------:R-:W-:-:S04]  /*29f70*/  IMAD.HI.U32 R24, R59, 0x7f000001, R24 ;  /* 0x7f0000013b187827 */ /* 0x000fc800078e0018 */
[----:B------:R-:W-:Y:S01]  /*29f80*/  IMAD.WIDE.U32 R20, R48, R31, RZ ;  /* 0x0000001f30147225 */ /* 0x000fe200078e00ff */
[----:B------:R-:W-:-:S03]  /*29f90*/  IADD3 R48, PT, PT, R38, R58, RZ ;  /* 0x0000003a26307210 */ /* 0x000fc60007ffe0ff */
[----:B---3--:R-:W-:Y:S01]  /*29fa0*/  IMAD.WIDE.U32 R26, R27, R61, RZ ;  /* 0x0000003d1b1a7225 */ /* 0x008fe200078e00ff */
[----:B------:R-:W-:Y:S01]  /*29fb0*/  ISETP.GE.U32.AND P3, PT, R24, 0x7f000001, PT ;  /* 0x7f0000011800780c */ /* 0x000fe20003f66070 */
[----:B------:R-:W-:Y:S01]  /*29fc0*/  @P0 IADD3 R60, PT, PT, R60, -0x7f000001, RZ ;  /* 0x80ffffff3c3c0810 */ /* 0x000fe20007ffe0ff */
[----:B------:R-:W-:Y:S01]  /*29fd0*/  ISETP.GE.U32.AND P4, PT, R23, 0x7f000001, PT ;  /* 0x7f0000011700780c */ /* 0x000fe20003f86070 */
[----:B------:R-:W-:Y:S01]  /*29fe0*/  IMAD R61, R26, 0x7effffff, RZ ;  /* 0x7effffff1a3d7824 */ /* 0x000fe200078e02ff */
[----:B------:R-:W-:Y:S01]  /*29ff0*/  ISETP.GE.U32.AND P2, PT, R48, 0x7f000001, PT ;  /* 0x7f0000013000780c */ /* 0x000fe20003f46070 */
[----:B------:R-:W-:Y:S02]  /*2a000*/  ISETP.GE.U32.AND P0, PT, R62, 0x7f000001, PT ;  /* 0x7f0000013e00780c */ /* 0x000fe40003f06070 */
[----:B------:R-:W-:Y:S01]  /*2a010*/  IMAD.HI.U32 R26, R61, 0x7f000001, R26 ;  /* 0x7f0000013d1a7827 */ /* 0x000fe200078e001a */
[----:B------:R-:W-:-:S04]  /*2a020*/  ISETP.GE.U32.AND P1, PT, R22, 0x7f000001, PT ;  /* 0x7f0000011600780c */ /* 0x000fc80003f26070 */
[----:B------:R-:W-:Y:S01]  /*2a030*/  ISETP.GE.U32.AND P5, PT, R26, 0x7f000001, PT ;  /* 0x7f0000011a00780c */ /* 0x000fe20003fa6070 */
[----:B------:R-:W-:Y:S02]  /*2a040*/  @P3 IADD3 R24, PT, PT, R24, -0x7f000001, RZ ;  /* 0x80ffffff18183810 */ /* 0x000fe40007ffe0ff */
[----:B------:R-:W-:Y:S02]  /*2a050*/  IADD3 R57, PT, PT, R60, R57, RZ ;  /* 0x000000393c397210 */ /* 0x000fe40007ffe0ff */
[----:B------:R-:W-:Y:S01]  /*2a060*/  @P4 IADD3 R23, PT, PT, R23, -0x7f000001, RZ ;  /* 0x80ffffff17174810 */ /* 0x000fe20007ffe0ff */
[----:B------:R-:W-:Y:S01]  /*2a070*/  IMAD R25, R20, 0x7effffff, RZ ;  /* 0x7effffff14197824 */ /* 0x000fe200078e02ff */
[----:B------:R-:W-:Y:S02]  /*2a080*/  @P2 IADD3 R48, PT, PT, R48, -0x7f000001, RZ ;  /* 0x80ffffff30302810 */ /* 0x000fe40007ffe0ff */
[----:B------:R-:W-:Y:S02]  /*2a090*/  @P0 IADD3 R62, PT, PT, R62, -0x7f000001, RZ ;  /* 0x80ffffff3e3e0810 */ /* 0x000fe40007ffe0ff */
[----:B------:R-:W-:Y:S01]  /*2a0a0*/  IADD3 R24, PT, PT, R24, R56, RZ ;  /* 0x0000003818187210 */ /* 0x000fe20007ffe0ff */
[----:B------:R-:W-:Y:S01]  /*2a0b0*/  IMAD.HI.U32 R25, R25, 0x7f000001, R20 ;  /* 0x7f00000119197827 */ /* 0x000fe200078e0014 */
[----:B------:R-:W-:Y:S01]  /*2a0c0*/  ISETP.GE.U32.AND P3, PT, R57, 0x7f000001, PT ;  /* 0x7f0000013900780c */ /* 0x000fe20003f66070 */
[----:B------:R-:W-:-:S02]  /*2a0d0*/  IADD3 R56, PT, PT, R38, R23, RZ ;  /* 0x0000001726387210 */ /* 0x000fc40007ffe0ff */
[----:B------:R-:W-:Y:S02]  /*2a0e0*/  IADD3 R62, PT, PT, R48, R62, RZ ;  /* 0x0000003e303e7210 */ /* 0x000fe40007ffe0ff */
[----:B------:R-:W-:Y:S02]  /*2a0f0*/  @P1 IADD3 R22, PT, PT, R22, -0x7f000001, RZ ;  /* 0x80ffffff16161810 */ /* 0x000fe40007ffe0ff */
[----:B------:R-:W-:Y:S01]  /*2a100*/  @P5 IADD3 R26, PT, PT, R26, -0x7f000001, RZ ;  /* 0x80ffffff1a1a5810 */ /* 0x000fe20007ffe0ff */
[----:B------:R-:W-:Y:S01]  /*2a110*/  ISETP.GE.U32.AND P1, PT, R25, 0x7f000001, PT ;  /* 0x7f0000011900780c */ /* 0x000fe20003f26070 */
[----:B------:R-:W-:Y:S01]  /*2a120*/  ISETP.GE.U32.AND P0, PT, R56, 0x7f000001, PT ;  /* 0x7f0000013800780c */ /* 0x000fe20003f06070 */
[----:B------:R-:W-:Y:S01]  /*2a130*/  ISETP.GE.U32.AND P5, PT, R62, 0x7f000001, PT ;  /* 0x7f0000013e00780c */ /* 0x000fe20003fa6070 */
[----:B------:R-:W-:Y:S02]  /*2a140*/  IADD3 R22, PT, PT, R22, R51, RZ ;  /* 0x0000003316167210 */ /* 0x000fe40007ffe0ff */
[----:B------:R-:W-:Y:S01]  /*2a150*/  IADD3 R41, PT, PT, R26, R41, RZ ;  /* 0x000000291a297210 */ /* 0x000fe20007ffe0ff */
[----:B------:R0:W-:Y:S01]  /*2a160*/  STL [R1+0x110], R57 ;  /* 0x0001103901007387 */ /* 0x0001e20000100800 */
[----:B------:R-:W-:Y:S01]  /*2a170*/  ISETP.GE.U32.AND P4, PT, R24, 0x7f000001, PT ;  /* 0x7f0000011800780c */ /* 0x000fe20003f86070 */
[----:B------:R-:W-:Y:S01]  /*2a180*/  IMAD.WIDE.U32 R20, R42, R32, RZ ;  /* 0x000000202a147225 */ /* 0x000fe200078e00ff */
[----:B------:R-:W-:Y:S01]  /*2a190*/  ISETP.GE.U32.AND P2, PT, R22, 0x7f000001, PT ;  /* 0x7f0000011600780c */ /* 0x000fe20003f46070 */
[----:B0-----:R-:W-:Y:S01]  /*2a1a0*/  @P3 IADD3 R57, PT, PT, R57, -0x7f000001, RZ ;  /* 0x80ffffff39393810 */ /* 0x001fe20007ffe0ff */
[----:B------:R-:W-:-:S02]  /*2a1b0*/  ISETP.GE.U32.AND P3, PT, R41, 0x7f000001, PT ;  /* 0x7f0000012900780c */ /* 0x000fc40003f66070 */
[----:B------:R-:W-:Y:S02]  /*2a1c0*/  @P1 IADD3 R25, PT, PT, R25, -0x7f000001, RZ ;  /* 0x80ffffff19191810 */ /* 0x000fe40007ffe0ff */
[----:B------:R-:W-:Y:S02]  /*2a1d0*/  @P0 IADD3 R56, PT, PT, R56, -0x7f000001, RZ ;  /* 0x80ffffff38380810 */ /* 0x000fe40007ffe0ff */
[----:B------:R-:W-:Y:S01]  /*2a1e0*/  @P5 IADD3 R62, PT, PT, R62, -0x7f000001, RZ ;  /* 0x80ffffff3e3e5810 */ /* 0x000fe20007ffe0ff */
[----:B------:R-:W-:Y:S01]  /*2a1f0*/  IMAD R23, R20, 0x7effffff, RZ ;  /* 0x7effffff14177824 */ /* 0x000fe200078e02ff */
[----:B------:R-:W-:-:S03]  /*2a200*/  IADD3 R26, PT, PT, R38, R25, RZ ;  /* 0x00000019261a7210 */ /* 0x000fc60007ffe0ff */
[----:B------:R-:W-:Y:S01]  /*2a210*/  IMAD.HI.U32 R23, R23, 0x7f000001, R20 ;  /* 0x7f00000117177827 */ /* 0x000fe200078e0014 */
[----:B------:R-:W-:Y:S01]  /*2a220*/  IADD3 R62, PT, PT, R56, R62, RZ ;  /* 0x0000003e383e7210 */ /* 0x000fe20007ffe0ff */
[----:B------:R0:W-:Y:S01]  /*2a230*/  STL [R1+0x114], R22 ;  /* 0x0001141601007387 */ /* 0x0001e20000100800 */
[----:B------:R-:W-:-:S03]  /*2a240*/  ISETP.GE.U32.AND P0, PT, R26, 0x7f000001, PT ;  /* 0x7f0000011a00780c */ /* 0x000fc60003f06070 */
[----:B------:R1:W-:Y:S01]  /*2a250*/  STL [R1+0x118], R24 ;  /* 0x0001181801007387 */ /* 0x0003e20000100800 */
[----:B------:R-:W-:-:S03]  /*2a260*/  ISETP.GE.U32.AND P1, PT, R23, 0x7f000001, PT ;  /* 0x7f0000011700780c */ /* 0x000fc60003f26070 */
[----:B------:R3:W-:Y:S01]  /*2a270*/  STL [R1+0x11c], R41 ;  /* 0x00011c2901007387 */ /* 0x0007e20000100800 */
[----:B0-----:R-:W-:Y:S01]  /*2a280*/  @P2 IADD3 R22, PT, PT, R22, -0x7f000001, RZ ;  /* 0x80ffffff16162810 */ /* 0x001fe20007ffe0ff */
[----:B------:R-:W-:Y:S01]  /*2a290*/  ISETP.GE.U32.AND P2, PT, R62, 0x7f000001, PT ;  /* 0x7f0000013e00780c */ /* 0x000fe20003f46070 */
[----:B-1----:R-:W-:Y:S02]  /*2a2a0*/  @P4 IADD3 R24, PT, PT, R24, -0x7f000001, RZ ;  /* 0x80ffffff18184810 */ /* 0x002fe40007ffe0ff */
[----:B---3--:R-:W-:Y:S01]  /*2a2b0*/  @P3 IADD3 R41, PT, PT, R41, -0x7f000001, RZ ;  /* 0x80ffffff29293810 */ /* 0x008fe20007ffe0ff */
[----:B------:R-:W-:Y:S04]  /*2a2c0*/  STL [R1+0x110], R57 ;  /* 0x0001103901007387 */ /* 0x000fe80000100800 */
[----:B------:R-:W-:Y:S04]  /*2a2d0*/  STL [R1+0x114], R22 ;  /* 0x0001141601007387 */ /* 0x000fe80000100800 */
[----:B------:R0:W-:Y:S04]  /*2a2e0*/  STL [R1+0x118], R24 ;  /* 0x0001181801007387 */ /* 0x0001e80000100800 */
[----:B------:R1:W-:Y:S04]  /*2a2f0*/  STL [R1+0x11c], R41 ;  /* 0x00011c2901007387 */ /* 0x0003e80000100800 */
[----:B------:R-:W3:Y:S01]  /*2a300*/  LD.E R59, desc[UR10][R18.64+0x500] ;  /* 0x0005000a123b7980 */ /* 0x000ee2000c101900 */
[----:B------:R-:W-:Y:S01]  /*2a310*/  IMAD.WIDE.U32 R20, R49, R33, RZ ;  /* 0x0000002131147225 */ /* 0x000fe200078e00ff */
[----:B------:R-:W-:-:S02]  /*2a320*/  @P1 IADD3 R23, PT, PT, R23, -0x7f000001, RZ ;  /* 0x80ffffff17171810 */ /* 0x000fc40007ffe0ff */
[----:B------:R-:W-:Y:S02]  /*2a330*/  @P0 IADD3 R26, PT, PT, R26, -0x7f000001, RZ ;  /* 0x80ffffff1a1a0810 */ /* 0x000fe40007ffe0ff */
[----:B------:R-:W-:Y:S01]  /*2a340*/  @P2 IADD3 R62, PT, PT, R62, -0x7f000001, RZ ;  /* 0x80ffffff3e3e2810 */ /* 0x000fe20007ffe0ff */
[----:B------:R-:W-:Y:S01]  /*2a350*/  IMAD R25, R20, 0x7effffff, RZ ;  /* 0x7effffff14197824 */ /* 0x000fe200078e02ff */
[----:B------:R-:W4:Y:S01]  /*2a360*/  LDL R58, [R1+0x110] ;  /* 0x00011000013a7983 */ /* 0x000f220000100800 */
[----:B0-----:R-:W-:Y:S02]  /*2a370*/  IADD3 R24, PT, PT, R38, R23, RZ ;  /* 0x0000001726187210 */ /* 0x001fe40007ffe0ff */
[----:B------:R-:W-:Y:S01]  /*2a380*/  IMAD.HI.U32 R25, R25, 0x7f000001, R20 ;  /* 0x7f00000119197827 */ /* 0x000fe200078e0014 */
[----:B------:R-:W-:Y:S02]  /*2a390*/  IADD3 R62, PT, PT, R26, R62, RZ ;  /* 0x0000003e1a3e7210 */ /* 0x000fe40007ffe0ff */
[----:B------:R-:W-:Y:S01]  /*2a3a0*/  IADD3 R5, PT, PT, R5, R5, RZ ;  /* 0x0000000505057210 */ /* 0x000fe20007ffe0ff */
[----:B------:R-:W-:Y:S01]  /*2a3b0*/  ISETP.GE.U32.AND P0, PT, R24, 0x7f000001, PT ;  /* 0x7f0000011800780c */ /* 0x000fe20003f06070 */
[----:B------:R-:W4:Y:S01]  /*2a3c0*/  LD.E R64, desc[UR10][R18.64+0x50c] ;  /* 0x00050c0a12407980 */ /* 0x000f22000c101900 */
[----:B------:R-:W-:Y:S01]  /*2a3d0*/  ISETP.GE.U32.AND P1, PT, R25, 0x7f000001, PT ;  /* 0x7f0000011900780c */ /* 0x000fe20003f26070 */
[----:B------:R-:W-:Y:S01]  /*2a3e0*/  ISETP.GE.U32.AND P2, PT, R62, 0x7f000001, PT ;  /* 0x7f0000013e00780c */ /* 0x000fe20003f46070 */
[----:B------:R-:W-:-:S04]  /*2a3f0*/  IMAD.WIDE.U32 R20, R50, R34, RZ ;  /* 0x0000002232147225 */ /* 0x000fc800078e00ff */
[----:B-1----:R-:W-:-:S05]  /*2a400*/  IMAD R41, R20, 0x7effffff, RZ ;  /* 0x7effffff14297824 */ /* 0x002fca00078e02ff */
        /* <DEDUP_REMOVED lines=53> */
[----:B------:R-:W-:-:S05]  /*2a760*/  @P0 IADD3 R20, PT, PT, R20, -0x7f000001, RZ ;  /* 0x80ffffff14140810 */ /* 0x000fca0007ffe0ff */
[----:B------:R-:W-:Y:S01]  /*2a770*/  ISETP.GE.U32.AND P0, PT, R20, R152, PT ;  /* 0x000000981400720c */ /* 0x000fe20003f06070 */
[CC--:B------:R-:W-:Y:S02]  /*2a780*/  IADD3 R27, PT, PT, -R152.reuse, R20.reuse, RZ ;  /* 0x00000014981b7210 */ /* 0x0c0fe40007ffe1ff */
[----:B------:R-:W-:-:S10]  /*2a790*/  IADD3 R152, PT, PT, R152, R20, RZ ;  /* 0x0000001498987210 */ /* 0x000fd40007ffe0ff */
[----:B------:R-:W-:Y:S01]  /*2a7a0*/  @!P0 IADD3 R27, PT, PT, R27, 0x7f000001, RZ ;  /* 0x7f0000011b1b8810 */ /* 0x000fe20007ffe0ff */
[----:B------:R-:W-:-:S03]  /*2a7b0*/  ISETP.GE.U32.AND P0, PT, R152, 0x7f000001, PT ;  /* 0x7f0000019800780c */ /* 0x000fc60003f06070 */
[----:B--2---:R-:W-:-:S05]  /*2a7c0*/  IADD3 R27, PT, PT, R27, R54, RZ ;  /* 0x000000361b1b7210 */ /* 0x004fca0007ffe0ff */
[----:B------:R-:W-:-:S05]  /*2a7d0*/  ISETP.GE.U32.AND P1, PT, R27, 0x7f000001, PT ;  /* 0x7f0000011b00780c */ /* 0x000fca0003f26070 */
[----:B------:R-:W-:-:S04]  /*2a7e0*/  @P0 IADD3 R152, PT, PT, R152, -0x7f000001, RZ ;  /* 0x80ffffff98980810 */ /* 0x000fc80007ffe0ff */
[----:B------:R-:W-:-:S04]  /*2a7f0*/  IADD3 R55, PT, PT, R92, R152, RZ ;  /* 0x000000985c377210 */ /* 0x000fc80007ffe0ff */
[----:B------:R-:W-:Y:S01]  /*2a800*/  @P1 IADD3 R27, PT, PT, R27, -0x7f000001, RZ ;  /* 0x80ffffff1b1b1810 */ /* 0x000fe20007ffe0ff */
[----:B------:R-:W-:Y:S01]  /*2a810*/  ISETP.GE.U32.AND P1, PT, R5, 0x7f000001, PT ;  /* 0x7f0000010500780c */ /* 0x000fe20003f26070 */
[----:B------:R-:W-:-:S03]  /*2a820*/  ISETP.GE.U32.AND P0, PT, R55, 0x7f000001, PT ;  /* 0x7f0000013700780c */ /* 0x000fc60003f06070 */
[----:B------:R-:W-:-:S04]  /*2a830*/  IMAD.WIDE.U32 R20, R27, R27, RZ ;  /* 0x0000001b1b147225 */ /* 0x000fc800078e00ff */
[----:B------:R-:W-:Y:S02]  /*2a840*/  IMAD R38, R20, 0x7effffff, RZ ;  /* 0x7effffff14267824 */ /* 0x000fe400078e02ff */
[----:B------:R-:W-:-:S03]  /*2a850*/  IMAD.WIDE.U32 R22, R39, R30, RZ ;  /* 0x0000001e27167225 */ /* 0x000fc600078e00ff */
[----:B------:R-:W-:Y:S01]  /*2a860*/  @P1 IADD3 R5, PT, PT, R5, -0x7f000001, RZ ;  /* 0x80ffffff05051810 */ /* 0x000fe20007ffe0ff */
[----:B------:R-:W-:Y:S01]  /*2a870*/  IMAD.HI.U32 R39, R38, 0x7f000001, R20 ;  /* 0x7f00000126277827 */ /* 0x000fe200078e0014 */
[----:B------:R-:W-:-:S03]  /*2a880*/  @P0 IADD3 R55, PT, PT, R55, -0x7f000001, RZ ;  /* 0x80ffffff37370810 */ /* 0x000fc60007ffe0ff */
[----:B------:R-:W-:Y:S01]  /*2a890*/  IMAD R38, R22, 0x7effffff, RZ ;  /* 0x7effffff16267824 */ /* 0x000fe200078e02ff */
[----:B------:R-:W-:Y:S02]  /*2a8a0*/  IADD3 R54, PT, PT, R152, R5, RZ ;  /* 0x0000000598367210 */ /* 0x000fe40007ffe0ff */
[----:B------:R-:W-:Y:S01]  /*2a8b0*/  IADD3 R5, PT, PT, R55, UR6, RZ ;  /* 0x0000000637057c10 */ /* 0x000fe2000fffe0ff */
[----:B------:R-:W-:Y:S01]  /*2a8c0*/  IMAD.HI.U32 R38, R38, 0x7f000001, R22 ;  /* 0x7f00000126267827 */ /* 0x000fe200078e0016 */
        /* <DEDUP_REMOVED lines=18> */
[----:B------:R-:W-:Y:S02]  /*2a9f0*/  IMAD.HI.U32 R22, R39, 0x7f000001, R22 ;  /* 0x7f00000127167827 */ /* 0x000fe400078e0016 */
[----:B------:R-:W2:Y:S03]  /*2aa00*/  LD.E R23, desc[UR10][R18.64+0x504] ;  /* 0x0005040a12177980 */ /* 0x000ea6000c101900 */
        /* <DEDUP_REMOVED lines=14> */
[----:B------:R-:W-:Y:S01]  /*2aaf0*/  IADD3 R57, PT, PT, -R154, R22, RZ ;  /* 0x000000169a397210 */ /* 0x000fe20007ffe1ff */
[----:B------:R-:W-:Y:S01]  /*2ab00*/  IMAD.WIDE.U32 R20, R46, R17, RZ ;  /* 0x000000112e147225 */ /* 0x000fe200078e00ff */
[----:B------:R0:W2:Y:S03]  /*2ab10*/  LD.E R22, desc[UR10][R18.64+0x508] ;  /* 0x0005080a12167980 */ /* 0x0000a6000c101900 */
[----:B------:R-:W-:-:S03]  /*2ab20*/  IMAD R39, R20, 0x7effffff, RZ ;  /* 0x7effffff14277824 */ /* 0x000fc600078e02ff */
[----:B------:R-:W-:Y:S02]  /*2ab30*/  @P0 IADD3 R49, PT, PT, R49, -0x7f000001, RZ ;  /* 0x80ffffff31310810 */ /* 0x000fe40007ffe0ff */
[----:B------:R-:W-:Y:S02]  /*2ab40*/  @P1 IADD3 R50, PT, PT, R50, -0x7f000001, RZ ;  /* 0x80ffffff32321810 */ /* 0x000fe40007ffe0ff */
[----:B------:R-:W-:Y:S02]  /*2ab50*/  @P2 IADD3 R40, PT, PT, R40, -0x7f000001, RZ ;  /* 0x80ffffff28282810 */ /* 0x000fe40007ffe0ff */
[----:B------:R-:W-:Y:S01]  /*2ab60*/  @!P3 IADD3 R57, PT, PT, R57, 0x7f000001, RZ ;  /* 0x7f0000013939b810 */ /* 0x000fe20007ffe0ff */
[----:B------:R-:W-:Y:S01]  /*2ab70*/  IMAD.HI.U32 R39, R39, 0x7f000001, R20 ;  /* 0x7f00000127277827 */ /* 0x000fe200078e0014 */
[----:B------:R-:W-:Y:S02]  /*2ab80*/  IADD3 R50, PT, PT, R152, R50, RZ ;  /* 0x0000003298327210 */ /* 0x000fe40007ffe0ff */
[----:B------:R-:W-:Y:S01]  /*2ab90*/  IADD3 R40, PT, PT, R49, R40, RZ ;  /* 0x0000002831287210 */ /* 0x000fe20007ffe0ff */
[----:B---3--:R-:W-:Y:S01]  /*2aba0*/  IMAD.WIDE.U32 R20, R59, R57, RZ ;  /* 0x000000393b147225 */ /* 0x008fe200078e00ff */
[----:B------:R-:W-:Y:S01]  /*2abb0*/  ISETP.GE.U32.AND P1, PT, R39, 0x7f000001, PT ;  /* 0x7f0000012700780c */ /* 0x000fe20003f26070 */
[----:B------:R-:W-:-:S02]  /*2abc0*/  ISETP.GE.U32.AND P0, PT, R50, 0x7f000001, PT ;  /* 0x7f0000013200780c */ /* 0x000fc40003f06070 */
[----:B------:R-:W-:Y:S01]  /*2abd0*/  IMAD R5, R20, 0x7effffff, RZ ;  /* 0x7effffff14057824 */ /* 0x000fe200078e02ff */
[----:B------:R-:W-:-:S03]  /*2abe0*/  ISETP.GE.U32.AND P3, PT, R40, 0x7f000001, PT ;  /* 0x7f0000012800780c */ /* 0x000fc60003f66070 */
[----:B------:R-:W-:-:S04]  /*2abf0*/  IMAD.HI.U32 R5, R5, 0x7f000001, R20 ;  /* 0x7f00000105057827 */ /* 0x000fc800078e0014 */
[----:B0-----:R-:W-:Y:S01]  /*2ac00*/  IMAD.WIDE.U32 R18, R48, R28, RZ ;  /* 0x0000001c30127225 */ /* 0x001fe200078e00ff */
        /* <DEDUP_REMOVED lines=11> */
[----:B------:R-:W-:Y:S01]  /*2acc0*/  ISETP.GE.U32.AND P2, PT, R40, 0x7f000001, PT ;  /* 0x7f0000012800780c */ /* 0x000fe20003f46070 */
[----:B------:R-:W-:Y:S01]  /*2acd0*/  IMAD.WIDE.U32 R18, R56, R29, RZ ;  /* 0x0000001d38127225 */ /* 0x000fe200078e00ff */
[----:B----4-:R-:W-:-:S03]  /*2ace0*/  IADD3 R48, PT, PT, R5, R58, RZ ;  /* 0x0000003a05307210 */ /* 0x010fc60007ffe0ff */
[----:B------:R-:W-:-:S05]  /*2acf0*/  IMAD R5, R18, 0x7effffff, RZ ;  /* 0x7effffff12057824 */ /* 0x000fca00078e02ff */
[----:B------:R-:W-:Y:S01]  /*2ad00*/  @P0 IADD3 R39, PT, PT, R39, -0x7f000001, RZ ;  /* 0x80ffffff27270810 */ /* 0x000fe20007ffe0ff */
[----:B------:R0:W-:Y:S01]  /*2ad10*/  STL [R1+0x110], R48 ;  /* 0x0001103001007387 */ /* 0x0001e20000100800 */
[----:B------:R-:W-:Y:S02]  /*2ad20*/  @P1 IADD3 R38, PT, PT, R38, -0x7f000001, RZ ;  /* 0x80ffffff26261810 */ /* 0x000fe40007ffe0ff */
[----:B------:R-:W-:Y:S01]  /*2ad30*/  @P2 IADD3 R40, PT, PT, R40, -0x7f000001, RZ ;  /* 0x80ffffff28282810 */ /* 0x000fe20007ffe0ff */
[----:B------:R-:W3:Y:S01]  /*2ad40*/  LDL R56, [R1+0x114] ;  /* 0x0001140001387983 */ /* 0x000ee20000100800 */
[----:B------:R-:W-:-:S03]  /*2ad50*/  IMAD.HI.U32 R5, R5, 0x7f000001, R18 ;  /* 0x7f00000105057827 */ /* 0x000fc600078e0012 */
[----:B------:R-:W4:Y:S01]  /*2ad60*/  LDL R58, [R1+0x118] ;  /* 0x00011800013a7983 */ /* 0x000f220000100800 */
[----:B------:R-:W-:Y:S02]  /*2ad70*/  IADD3 R38, PT, PT, R152, R38, RZ ;  /* 0x0000002698267210 */ /* 0x000fe40007ffe0ff */
[----:B------:R-:W-:Y:S01]  /*2ad80*/  IADD3 R40, PT, PT, R39, R40, RZ ;  /* 0x0000002827287210 */ /* 0x000fe20007ffe0ff */
[----:B------:R-:W3:Y:S01]  /*2ad90*/  LDL R60, [R1+0x11c] ;  /* 0x00011c00013c7983 */ /* 0x000ee20000100800 */
[C---:B------:R-:W-:Y:S01]  /*2ada0*/  ISETP.GE.U32.AND P1, PT, R5.reuse, 0x7f000001, PT ;  /* 0x7f0000010500780c */ /* 0x040fe20003f26070 */
[----:B------:R-:W-:Y:S02]  /*2adb0*/  ISETP.GE.U32.AND P0, PT, R38, 0x7f000001, PT ;  /* 0x7f0000012600780c */ /* 0x000fe40003f06070 */
[----:B------:R-:W-:Y:S01]  /*2adc0*/  ISETP.GE.U32.AND P2, PT, R40, 0x7f000001, PT ;  /* 0x7f0000012800780c */ /* 0x000fe20003f46070 */
[----:B------:R-:W-:Y:S01]  /*2add0*/  IMAD.WIDE.U32 R20, R26, R31, RZ ;  /* 0x0000001f1a147225 */ /* 0x000fe200078e00ff */
[----:B------:R-:W3:Y:S03]  /*2ade0*/  LDL.64 R18, [R1+0x100] ;  /* 0x0001000001127983 */ /* 0x000ee60000100a00 */
[----:B------:R-:W-:Y:S01]  /*2adf0*/  IMAD R52, R20, 0x7effffff, RZ ;  /* 0x7effffff14347824 */ /* 0x000fe200078e02ff */
[----:B------:R-:W3:Y:S04]  /*2ae00*/  LDG.E R59, desc[UR10][R44.64+0x17c] ;  /* 0x00017c0a2c3b7981 */ /* 0x000ee8000c1e1900 */
[----:B------:R-:W-:-:S02]  /*2ae10*/  @P1 IADD3 R5, PT, PT, R5, -0x7f000001, RZ ;  /* 0x80ffffff05051810 */ /* 0x000fc40007ffe0ff */
        /* <DEDUP_REMOVED lines=88> */
[----:B------:R-:W-:Y:S01]  /*2b3a0*/  IADD3 R54, PT, PT, R54, R54, RZ ;  /* 0x0000003636367210 */ /* 0x000fe20007ffe0ff */
[----:B--2---:R-:W-:-:S11]  /*2b3b0*/  IMAD.WIDE.U32 R24, R23, R57, RZ ;  /* 0x0000003917187225 */ /* 0x004fd600078e00ff */
[----:B------:R-:W-:-:S04]  /*2b3c0*/  @P0 IADD3 R42, PT, PT, R42, -0x7f000001, RZ ;  /* 0x80ffffff2a2a0810 */ /* 0x000fc80007ffe0ff */
[----:B------:R-:W-:Y:S01]  /*2b3d0*/  IADD3 R55, PT, PT, R55, R42, RZ ;  /* 0x0000002a37377210 */ /* 0x000fe20007ffe0ff */
[----:B------:R-:W-:-:S04]  /*2b3e0*/  ISETP.GE.U32.AND P1, PT, R54, 0x7f000001, PT ;  /* 0x7f0000013600780c */ /* 0x000fc80003f26070 */
[----:B------:R-:W-:Y:S01]  /*2b3f0*/  ISETP.GE.U32.AND P3, PT, R55, 0x7f000001, PT ;  /* 0x7f0000013700780c */ /* 0x000fe20003f66070 */
[----:B------:R-:W-:Y:S02]  /*2b400*/  IMAD R26, R24, 0x7effffff, RZ ;  /* 0x7effffff181a7824 */ /* 0x000fe400078e02ff */
[----:B------:R-:W-:-:S04]  /*2b410*/  IMAD.WIDE.U32 R20, R64, R57, RZ ;  /* 0x0000003940147225 */ /* 0x000fc800078e00ff */
[----:B------:R-:W-:-:S04]  /*2b420*/  IMAD.HI.U32 R26, R26, 0x7f000001, R24 ;  /* 0x7f0000011a1a7827 */ /* 0x000fc800078e0018 */
[----:B------:R-:W-:Y:S02]  /*2b430*/  IMAD R51, R20, 0x7effffff, RZ ;  /* 0x7effffff14337824 */ /* 0x000fe400078e02ff */
[----:B------:R-:W-:-:S04]  /*2b440*/  IMAD.WIDE.U32 R22, R22, R57, RZ ;  /* 0x0000003916167225 */ /* 0x000fc800078e00ff */
[----:B------:R-:W-:Y:S01]  /*2b450*/  IMAD.WIDE.U32 R24, R27, R30, RZ ;  /* 0x0000001e1b187225 */ /* 0x000fe200078e00ff */
[----:B------:R-:W-:Y:S02]  /*2b460*/  @P1 IADD3 R54, PT, PT, R54, -0x7f000001, RZ ;  /* 0x80ffffff36361810 */ /* 0x000fe40007ffe0ff */
[----:B------:R-:W-:Y:S01]  /*2b470*/  @P3 IADD3 R55, PT, PT, R55, -0x7f000001, RZ ;  /* 0x80ffffff37373810 */ /* 0x000fe20007ffe0ff */
[----:B------:R-:W-:-:S04]  /*2b480*/  IMAD.HI.U32 R51, R51, 0x7f000001, R20 ;  /* 0x7f00000133337827 */ /* 0x000fc800078e0014 */
[----:B------:R-:W-:Y:S02]  /*2b490*/  IMAD R53, R22, 0x7effffff, RZ ;  /* 0x7effffff16357824 */ /* 0x000fe400078e02ff */
[----:B------:R-:W-:Y:S01]  /*2b4a0*/  IMAD R20, R24, 0x7effffff, RZ ;  /* 0x7effffff18147824 */ /* 0x000fe200078e02ff */
[----:B------:R-:W-:Y:S01]  /*2b4b0*/  ISETP.GE.U32.AND P0, PT, R26, 0x7f000001, PT ;  /* 0x7f0000011a00780c */ /* 0x000fe20003f06070 */
[----:B------:R-:W-:Y:S01]  /*2b4c0*/  IMAD.HI.U32 R23, R53, 0x7f000001, R22 ;  /* 0x7f00000135177827 */ /* 0x000fe200078e0016 */
[----:B------:R-:W-:-:S03]  /*2b4d0*/  IADD3 R57, PT, PT, R42, R54, RZ ;  /* 0x000000362a397210 */ /* 0x000fc60007ffe0ff */
[----:B------:R-:W-:Y:S01]  /*2b4e0*/  IMAD.HI.U32 R24, R20, 0x7f000001, R24 ;  /* 0x7f00000114187827 */ /* 0x000fe200078e0018 */
[----:B------:R-:W-:Y:S01]  /*2b4f0*/  IADD3 R25, PT, PT, R55, UR6, RZ ;  /* 0x0000000637197c10 */ /* 0x000fe2000fffe0ff */
[----:B------:R-:W-:Y:S01]  /*2b500*/  ISETP.GE.U32.AND P1, PT, R23, 0x7f000001, PT ;  /* 0x7f0000011700780c */ /* 0x000fe20003f26070 */
[----:B------:R-:W-:Y:S01]  /*2b510*/  ISETP.GE.U32.AND P2, PT, R51, 0x7f000001, PT ;  /* 0x7f0000013300780c */ /* 0x000fe20003f46070 */
[----:B------:R-:W-:Y:S01]  /*2b520*/  ISETP.GE.U32.AND P3, PT, R57, 0x7f000001, PT ;  /* 0x7f0000013900780c */ /* 0x000fe20003f66070 */
[----:B------:R-:W-:Y:S01]  /*2b530*/  ISETP.GE.U32.AND P4, PT, R24, 0x7f000001, PT ;  /* 0x7f0000011800780c */ /* 0x000fe20003f86070 */
[----:B------:R-:W-:Y:S01]  /*2b540*/  ISETP.GE.U32.AND P5, PT, R25, 0x7f000001, PT ;  /* 0x7f0000011900780c */ /* 0x000fe20003fa6070 */
[----:B------:R-:W-:Y:S01]  /*2b550*/  IMAD.WIDE.U32 R20, R49, R13, RZ ;  /* 0x0000000d31147225 */ /* 0x000fe200078e00ff */
[----:B------:R-:W-:Y:S01]  /*2b560*/  @P0 IADD3 R26, PT, PT, R26, -0x7f000001, RZ ;  /* 0x80ffffff1a1a0810 */ /* 0x000fe20007ffe0ff */
[----:B------:R-:W-:Y:S02]  /*2b570*/  ISETP.GE.U32.AND P0, PT, R48, 0x7f000001, PT ;  /* 0x7f0000013000780c */ /* 0x000fe40003f06070 */
[----:B------:R-:W-:-:S04]  /*2b580*/  IMAD R22, R20, 0x7effffff, RZ ;  /* 0x7effffff14167824 */ /* 0x000fc800078e02ff */
[----:B------:R-:W-:Y:S02]  /*2b590*/  @P1 IADD3 R23, PT, PT, R23, -0x7f000001, RZ ;  /* 0x80ffffff17171810 */ /* 0x000fe40007ffe0ff */
[----:B------:R-:W-:Y:S02]  /*2b5a0*/  @P2 IADD3 R51, PT, PT, R51, -0x7f000001, RZ ;  /* 0x80ffffff33332810 */ /* 0x000fe40007ffe0ff */
[----:B------:R-:W-:Y:S02]  /*2b5b0*/  @P3 IADD3 R57, PT, PT, R57, -0x7f000001, RZ ;  /* 0x80ffffff39393810 */ /* 0x000fe40007ffe0ff */
[----:B------:R-:W-:Y:S02]  /*2b5c0*/  @P4 IADD3 R24, PT, PT, R24, -0x7f000001, RZ ;  /* 0x80ffffff18184810 */ /* 0x000fe40007ffe0ff */
[----:B------:R-:W-:Y:S01]  /*2b5d0*/  @P5 IADD3 R25, PT, PT, R25, -0x7f000001, RZ ;  /* 0x80ffffff19195810 */ /* 0x000fe20007ffe0ff */
[----:B------:R-:W-:Y:S01]  /*2b5e0*/  IMAD.HI.U32 R22, R22, 0x7f000001, R20 ;  /* 0x7f00000116167827 */ /* 0x000fe200078e0014 */
[----:B---3--:R-:W-:-:S02]  /*2b5f0*/  IADD3 R26, PT, PT, R26, R56, RZ ;  /* 0x000000381a1a7210 */ /* 0x008fc40007ffe0ff */
[----:B----4-:R-:W-:Y:S02]  /*2b600*/  IADD3 R23, PT, PT, R23, R58, RZ ;  /* 0x0000003a17177210 */ /* 0x010fe40007ffe0ff */
[----:B------:R-:W-:Y:S01]  /*2b610*/  IADD3 R51, PT, PT, R51, R60, RZ ;  /* 0x0000003c33337210 */ /* 0x000fe20007ffe0ff */
[----:B------:R-:W-:Y:S01]  /*2b620*/  IMAD.WIDE.U32 R20, R50, R15, RZ ;  /* 0x0000000f32147225 */ /* 0x000fe200078e00ff */
[----:B------:R-:W-:Y:S02]  /*2b630*/  IADD3 R49, PT, PT, R42, R24, RZ ;  /* 0x000000182a317210 */ /* 0x000fe40007ffe0ff */
[----:B------:R-:W-:Y:S01]  /*2b640*/  IADD3 R50, PT, PT, R57, R25, RZ ;  /* 0x0000001939327210 */ /* 0x000fe20007ffe0ff */
[----:B------:R-:W-:Y:S01]  /*2b650*/  ISETP.GE.U32.AND P1, PT, R26, 0x7f000001, PT ;  /* 0x7f0000011a00780c */ /* 0x000fe20003f26070 */
[----:B------:R-:W-:Y:S01]  /*2b660*/  ISETP.GE.U32.AND P2, PT, R23, 0x7f000001, PT ;  /* 0x7f0000011700780c */ /* 0x000fe20003f46070 */
[----:B------:R-:W-:Y:S01]  /*2b670*/  ISETP.GE.U32.AND P3, PT, R51, 0x7f000001, PT ;  /* 0x7f0000013300780c */ /* 0x000fe20003f66070 */
[----:B------:R-:W-:Y:S01]  /*2b680*/  ISETP.GE.U32.AND P4, PT, R22, 0x7f000001, PT ;  /* 0x7f0000011600780c */ /* 0x000fe20003f86070 */
[----:B0-----:R-:W-:Y:S01]  /*2b690*/  @P0 IADD3 R48, PT, PT, R48, -0x7f000001, RZ ;  /* 0x80ffffff30300810 */ /* 0x001fe20007ffe0ff */
[----:B------:R-:W-:Y:S01]  /*2b6a0*/  ISETP.GE.U32.AND P0, PT, R49, 0x7f000001, PT ;  /* 0x7f0000013100780c */ /* 0x000fe20003f06070 */
[----:B------:R-:W-:Y:S01]  /*2b6b0*/  ISETP.GE.U32.AND P5, PT, R50, 0x7f000001, PT ;  /* 0x7f0000013200780c */ /* 0x000fe20003fa6070 */
[----:B------:R0:W-:Y:S01]  /*2b6c0*/  STL [R1+0x114], R26 ;  /* 0x0001141a01007387 */ /* 0x0001e20000100800 */
[----:B------:R-:W-:-:S03]  /*2b6d0*/  IMAD R27, R20, 0x7effffff, RZ ;  /* 0x7effffff141b7824 */ /* 0x000fc600078e02ff */
[----:B------:R1:W-:Y:S04]  /*2b6e0*/  STL [R1+0x118], R23 ;  /* 0x0001181701007387 */ /* 0x0003e80000100800 */
[----:B------:R2:W-:Y:S01]  /*2b6f0*/  STL [R1+0x11c], R51 ;  /* 0x00011c3301007387 */ /* 0x0005e20000100800 */
[----:B------:R-:W-:Y:S02]  /*2b700*/  @P4 IADD3 R22, PT, PT, R22, -0x7f000001, RZ ;  /* 0x80ffffff16164810 */ /* 0x000fe40007ffe0ff */
[----:B0-----:R-:W-:Y:S02]  /*2b710*/  @P1 IADD3 R26, PT, PT, R26, -0x7f000001, RZ ;  /* 0x80ffffff1a1a1810 */ /* 0x001fe40007ffe0ff */
[----:B------:R-:W-:Y:S02]  /*2b720*/  @P0 IADD3 R49, PT, PT, R49, -0x7f000001, RZ ;  /* 0x80ffffff31310810 */ /* 0x000fe40007ffe0ff */
[----:B------:R-:W-:-:S02]  /*2b730*/  @P5 IADD3 R50, PT, PT, R50, -0x7f000001, RZ ;  /* 0x80ffffff32325810 */ /* 0x000fc40007ffe0ff */
[----:B-1----:R-:W-:Y:S02]  /*2b740*/  @P2 IADD3 R23, PT, PT, R23, -0x7f000001, RZ ;  /* 0x80ffffff17172810 */ /* 0x002fe40007ffe0ff */
[----:B--2---:R-:W-:Y:S01]  /*2b750*/  @P3 IADD3 R51, PT, PT, R51, -0x7f000001, RZ ;  /* 0x80ffffff33333810 */ /* 0x004fe20007ffe0ff */
[----:B------:R0:W-:Y:S01]  /*2b760*/  STL [R1+0x110], R48 ;  /* 0x0001103001007387 */ /* 0x0001e20000100800 */
[----:B------:R-:W-:-:S03]  /*2b770*/  IMAD.HI.U32 R20, R27, 0x7f000001, R20 ;  /* 0x7f0000011b147827 */ /* 0x000fc600078e0014 */
[----:B------:R1:W-:Y:S04]  /*2b780*/  STL [R1+0x114], R26 ;  /* 0x0001141a01007387 */ /* 0x0003e80000100800 */
[----:B------:R-:W-:Y:S01]  /*2b790*/  STL [R1+0x118], R23 ;  /* 0x0001181701007387 */ /* 0x000fe20000100800 */
[----:B0-----:R-:W-:Y:S02]  /*2b7a0*/  IADD3 R48, PT, PT, R42, R22, RZ ;  /* 0x000000162a307210 */ /* 0x001fe40007ffe0ff */
[----:B------:R-:W-:Y:S01]  /*2b7b0*/  IADD3 R22, PT, PT, R49, R50, RZ ;  /* 0x0000003231167210 */ /* 0x000fe20007ffe0ff */
[----:B------:R0:W-:Y:S04]  /*2b7c0*/  STL [R1+0x11c], R51 ;  /* 0x00011c3301007387 */ /* 0x0001e80000100800 */
[----:B------:R-:W2:Y:S01]  /*2b7d0*/  LD.E R27, desc[UR10][R18.64+0x510] ;  /* 0x0005100a121b7980 */ /* 0x000ea2000c101900 */
[----:B------:R-:W-:Y:S01]  /*2b7e0*/  ISETP.GE.U32.AND P1, PT, R20, 0x7f000001, PT ;  /* 0x7f0000011400780c */ /* 0x000fe20003f26070 */
[----:B------:R-:W-:Y:S01]  /*2b7f0*/  ISETP.GE.U32.AND P0, PT, R48, 0x7f000001, PT ;  /* 0x7f0000013000780c */ /* 0x000fe20003f06070 */
[----:B------:R-:W-:Y:S01]  /*2b800*/  ISETP.GE.U32.AND P2, PT, R22, 0x7f000001, PT ;  /* 0x7f0000011600780c */ /* 0x000fe20003f46070 */
[----:B------:R-:W3:Y:S04]  /*2b810*/  LD.E R25, desc[UR10][R18.64+0x514] ;  /* 0x0005140a12197980 */ /* 0x000ee8000c101900 */
[----:B------:R-:W4:Y:S04]  /*2b820*/  LD.E R24, desc[UR10][R18.64+0x518] ;  /* 0x0005180a12187980 */ /* 0x000f28000c101900 */
[----:B-1----:R1:W2:Y:S02]  /*2b830*/  LD.E R26, desc[UR10][R18.64+0x51c] ;  /* 0x00051c0a121a7980 */ /* 0x0022a4000c101900 */
[----:B------:R-:W-:-:S02]  /*2b840*/  @P1 IADD3 R20, PT, PT, R20, -0x7f000001, RZ ;  /* 0x80ffffff14141810 */ /* 0x000fc40007ffe0ff */
[----:B------:R-:W-:Y:S02]  /*2b850*/  @P0 IADD3 R48, PT, PT, R48, -0x7f000001, RZ ;  /* 0x80ffffff30300810 */ /* 0x000fe40007ffe0ff */
[----:B------:R-:W-:Y:S01]  /*2b860*/  @P2 IADD3 R22, PT, PT, R22, -0x7f000001, RZ ;  /* 0x80ffffff16162810 */ /* 0x000fe20007ffe0ff */
[----:B------:R-:W3:Y:S04]  /*2b870*/  LDL R58, [R1+0x110] ;  /* 0x00011000013a7983 */ /* 0x000ee80000100800 */
[----:B------:R-:W4:Y:S01]  /*2b880*/  LDL R56, [R1+0x114] ;  /* 0x0001140001387983 */ /* 0x000f220000100800 */
[----:B-1----:R-:W-:-:S03]  /*2b890*/  IMAD.WIDE.U32 R18, R39, R17, RZ ;  /* 0x0000001127127225 */ /* 0x002fc600078e00ff */
[----:B------:R-:W4:Y:S01]  /*2b8a0*/  LDL R53, [R1+0x118] ;  /* 0x0001180001357983 */ /* 0x000f220000100800 */
[----:B------:R-:W-:Y:S01]  /*2b8b0*/  IMAD R50, R18, 0x7effffff, RZ ;  /* 0x7effffff12327824 */ /* 0x000fe200078e02ff */
[----:B0-----:R-:W-:Y:S02]  /*2b8c0*/  IADD3 R51, PT, PT, R42, R20, RZ ;  /* 0x000000142a337210 */ /* 0x001fe40007ffe0ff */
        /* <DEDUP_REMOVED lines=87> */
[----:B------:R-:W-:Y:S01]  /*2be40*/  IADD3 R59, PT, PT, R61, R59, RZ ;  /* 0x0000003b3d3b7210 */ /* 0x000fe20007ffe0ff */
        /* <DEDUP_REMOVED lines=25> */
[----:B------:R-:W-:Y:S01]  /*2bfe0*/  ISETP.GE.U32.AND P0, PT, R39, 0x7f000001, PT ;  /* 0x7f0000012700780c */ /* 0x000fe20003f06070 */
[----:B------:R-:W4:Y:S01]  /*2bff0*/  LDG.E R61, desc[UR10][R44.64+0x180] ;  /* 0x0001800a2c3d7981 */ /* 0x000f22000c1e1900 */
[----:B------:R-:W-:Y:S01]  /*2c000*/  ISETP.GE.U32.AND P3, PT, R62, 0x7f000001, PT ;  /* 0x7f0000013e00780c */ /* 0x000fe20003f66070 */
[----:B------:R-:W-:-:S09]  /*2c010*/  ISETP.GE.U32.AND P1, PT, R22, 0x7f000001, PT ;  /* 0x7f0000011600780c */ /* 0x000fd20003f26070 */
[----:B------:R-:W-:Y:S02]  /*2c020*/  @P2 IADD3 R20, PT, PT, R20, -0x7f000001, RZ ;  /* 0x80ffffff14142810 */ /* 0x000fe40007ffe0ff */
[----:B------:R-:W-:Y:S02]  /*2c030*/  @P0 IADD3 R39, PT, PT, R39, -0x7f000001, RZ ;  /* 0x80ffffff27270810 */ /* 0x000fe40007ffe0ff */
[----:B------:R-:W-:Y:S02]  /*2c040*/  @P3 IADD3 R62, PT, PT, R62, -0x7f000001, RZ ;  /* 0x80ffffff3e3e3810 */ /* 0x000fe40007ffe0ff */
[----:B------:R-:W-:Y:S01]  /*2c050*/  @P1 IADD3 R22, PT, PT, R22, -0x7f000001, RZ ;  /* 0x80ffffff16161810 */ /* 0x000fe20007ffe0ff */
[----:B------:R-:W-:Y:S01]  /*2c060*/  IMAD.WIDE.U32 R20, R20, R59, RZ ;  /* 0x0000003b14147225 */ /* 0x000fe200078e00ff */
[----:B------:R-:W-:Y:S02]  /*2c070*/  IADD3 R62, PT, PT, R39, R62, RZ ;  /* 0x0000003e273e7210 */ /* 0x000fe40007ffe0ff */
[----:B------:R-:W-:Y:S01]  /*2c080*/  IADD3 R42, PT, PT, R42, R22, RZ ;  /* 0x000000162a2a7210 */ /* 0x000fe20007ffe0ff */
[----:B------:R-:W-:-:S02]  /*2c090*/  IMAD R23, R20, 0x7effffff, RZ ;  /* 0x7effffff14177824 */ /* 0x000fc400078e02ff */
[----:B------:R-:W-:Y:S02]  /*2c0a0*/  ISETP.GE.U32.AND P2, PT, R62, 0x7f000001, PT ;  /* 0x7f0000013e00780c */ /* 0x000fe40003f46070 */
[----:B------:R-:W-:Y:S01]  /*2c0b0*/  ISETP.GE.U32.AND P0, PT, R42, 0x7f000001, PT ;  /* 0x7f0000012a00780c */ /* 0x000fe20003f06070 */
[----:B------:R-:W-:-:S05]  /*2c0c0*/  IMAD.HI.U32 R20, R23, 0x7f000001, R20 ;  /* 0x7f00000117147827 */ /* 0x000fca00078e0014 */
[----:B------:R-:W-:-:S05]  /*2c0d0*/  ISETP.GE.U32.AND P1, PT, R20, 0x7f000001, PT ;  /* 0x7f0000011400780c */ /* 0x000fca0003f26070 */
[----:B------:R-:W-:Y:S02]  /*2c0e0*/  @P2 IADD3 R62, PT, PT, R62, -0x7f000001, RZ ;  /* 0x80ffffff3e3e2810 */ /* 0x000fe40007ffe0ff */
[----:B------:R-:W-:-:S04]  /*2c0f0*/  @P0 IADD3 R42, PT, PT, R42, -0x7f000001, RZ ;  /* 0x80ffffff2a2a0810 */ /* 0x000fc80007ffe0ff */
[----:B------:R-:W-:Y:S02]  /*2c100*/  IADD3 R62, PT, PT, R42, R62, RZ ;  /* 0x0000003e2a3e7210 */ /* 0x000fe40007ffe0ff */
[----:B------:R-:W-:-:S03]  /*2c110*/  @P1 IADD3 R20, PT, PT, R20, -0x7f000001, RZ ;  /* 0x80ffffff14141810 */ /* 0x000fc60007ffe0ff */
[----:B------:R-:W-:Y:S02]  /*2c120*/  ISETP.GE.U32.AND P0, PT, R62, 0x7f000001, PT ;  /* 0x7f0000013e00780c */ /* 0x000fe40003f06070 */
[----:B------:R-:W-:Y:S01]  /*2c130*/  ISETP.GE.U32.AND P1, PT, R20, R156, PT ;  /* 0x0000009c1400720c */ /* 0x000fe20003f26070 */
[----:B------:R-:W-:-:S10]  /*2c140*/  IADD3 R59, PT, PT, -R156, R20, RZ ;  /* 0x000000149c3b7210 */ /* 0x000fd40007ffe1ff */
[----:B------:R-:W-:Y:S02]  /*2c150*/  @P0 IADD3 R62, PT, PT, R62, -0x7f000001, RZ ;  /* 0x80ffffff3e3e0810 */ /* 0x000fe40007ffe0ff */
[----:B------:R-:W-:Y:S02]  /*2c160*/  @!P1 IADD3 R59, PT, PT, R59, 0x7f000001, RZ ;  /* 0x7f0000013b3b9810 */ /* 0x000fe40007ffe0ff */
[----:B------:R-:W-:-:S03]  /*2c170*/  IADD3 R46, PT, PT, R156, R62, RZ ;  /* 0x0000003e9c2e7210 */ /* 0x000fc60007ffe0ff */
[----:B--2---:R-:W-:-:S04]  /*2c180*/  IMAD.WIDE.U32 R20, R27, R59, RZ ;  /* 0x0000003b1b147225 */ /* 0x004fc800078e00ff */
[----:B------:R-:W-:Y:S01]  /*2c190*/  IMAD R63, R20, 0x7effffff, RZ ;  /* 0x7effffff143f7824 */ /* 0x000fe200078e02ff */
[----:B------:R-:W-:Y:S01]  /*2c1a0*/  ISETP.GE.U32.AND P0, PT, R46, 0x7f000001, PT ;  /* 0x7f0000012e00780c */ /* 0x000fe20003f06070 */
[----:B---3--:R-:W-:-:S04]  /*2c1b0*/  IMAD.WIDE.U32 R22, R25, R59, RZ ;  /* 0x0000003b19167225 */ /* 0x008fc800078e00ff */
[----:B------:R-:W-:-:S04]  /*2c1c0*/  IMAD.HI.U32 R63, R63, 0x7f000001, R20 ;  /* 0x7f0000013f3f7827 */ /* 0x000fc800078e0014 */
[----:B----4-:R-:W-:Y:S01]  /*2c1d0*/  IMAD.WIDE.U32 R24, R24, R59, RZ ;  /* 0x0000003b18187225 */ /* 0x010fe200078e00ff */
[----:B------:R-:W-:-:S03]  /*2c1e0*/  ISETP.GE.U32.AND P1, PT, R63, 0x7f000001, PT ;  /* 0x7f0000013f00780c */ /* 0x000fc60003f26070 */
[----:B------:R-:W-:-:S04]  /*2c1f0*/  IMAD.WIDE.U32 R26, R26, R59, RZ ;  /* 0x0000003b1a1a7225 */ /* 0x000fc800078e00ff */
[----:B------:R-:W-:Y:S01]  /*2c200*/  IMAD R59, R22, 0x7effffff, RZ ;  /* 0x7effffff163b7824 */ /* 0x000fe200078e02ff */
[----:B------:R-:W-:-:S03]  /*2c210*/  @P0 IADD3 R46, PT, PT, R46, -0x7f000001, RZ ;  /* 0x80ffffff2e2e0810 */ /* 0x000fc60007ffe0ff */
[----:B------:R-:W-:Y:S01]  /*2c220*/  IMAD.HI.U32 R22, R59, 0x7f000001, R22 ;  /* 0x7f0000013b167827 */ /* 0x000fe200078e0016 */
[----:B------:R-:W-:Y:S02]  /*2c230*/  IADD3 R57, PT, PT, R57, R57, RZ ;  /* 0x0000003939397210 */ /* 0x000fe40007ffe0ff */
[----:B------:R-:W-:Y:S01]  /*2c240*/  IADD3 R55, PT, PT, R55, R46, RZ ;  /* 0x0000002e37377210 */ /* 0x000fe20007ffe0ff */
[----:B------:R-:W-:Y:S01]  /*2c250*/  IMAD R21, R24, 0x7effffff, RZ ;  /* 0x7effffff18157824 */ /* 0x000fe200078e02ff */
[----:B------:R-:W-:Y:S01]  /*2c260*/  ISETP.GE.U32.AND P2, PT, R22, 0x7f000001, PT ;  /* 0x7f0000011600780c */ /* 0x000fe20003f46070 */
[----:B------:R-:W-:Y:S01]  /*2c270*/  IMAD R20, R26, 0x7effffff, RZ ;  /* 0x7effffff1a147824 */ /* 0x000fe200078e02ff */
[----:B------:R-:W-:Y:S01]  /*2c280*/  @P1 IADD3 R63, PT, PT, R63, -0x7f000001, RZ ;  /* 0x80ffffff3f3f1810 */ /* 0x000fe20007ffe0ff */
[----:B------:R-:W-:Y:S01]  /*2c290*/  IMAD.HI.U32 R24, R21, 0x7f000001, R24 ;  /* 0x7f00000115187827 */ /* 0x000fe200078e0018 */
[----:B------:R-:W-:Y:S01]  /*2c2a0*/  ISETP.GE.U32.AND P0, PT, R57, 0x7f000001, PT ;  /* 0x7f0000013900780c */ /* 0x000fe20003f06070 */
[----:B------:R-:W-:-:S02]  /*2c2b0*/  ISETP.GE.U32.AND P5, PT, R55, 0x7f000001, PT ;  /* 0x7f0000013700780c */ /* 0x000fc40003fa6070 */
[----:B------:R-:W-:Y:S01]  /*2c2c0*/  IMAD.HI.U32 R26, R20, 0x7f000001, R26 ;  /* 0x7f000001141a7827 */ /* 0x000fe200078e001a */
[----:B------:R-:W-:Y:S01]  /*2c2d0*/  ISETP.GE.U32.AND P3, PT, R24, 0x7f000001, PT ;  /* 0x7f0000011800780c */ /* 0x000fe20003f66070 */
[----:B------:R-:W-:-:S03]  /*2c2e0*/  IADD3 R58, PT, PT, R63, R58, RZ ;  /* 0x0000003a3f3a7210 */ /* 0x000fc60007ffe0ff */
[----:B------:R-:W-:Y:S01]  /*2c2f0*/  ISETP.GE.U32.AND P4, PT, R26, 0x7f000001, PT ;  /* 0x7f0000011a00780c */ /* 0x000fe20003f86070 */
[----:B------:R-:W-:Y:S01]  /*2c300*/  IMAD.WIDE.U32 R20, R49, R30, RZ ;  /* 0x0000001e31147225 */ /* 0x000fe200078e00ff */
[----:B------:R-:W-:Y:S01]  /*2c310*/  @P2 IADD3 R22, PT, PT, R22, -0x7f000001, RZ ;  /* 0x80ffffff16162810 */ /* 0x000fe20007ffe0ff */
[----:B------:R-:W-:Y:S02]  /*2c320*/  ISETP.GE.U32.AND P2, PT, R58, 0x7f000001, PT ;  /* 0x7f0000013a00780c */ /* 0x000fe40003f46070 */
[----:B------:R-:W-:Y:S01]  /*2c330*/  IMAD R49, R20, 0x7effffff, RZ ;  /* 0x7effffff14317824 */ /* 0x000fe200078e02ff */
[----:B------:R-:W-:Y:S02]  /*2c340*/  @P0 IADD3 R57, PT, PT, R57, -0x7f000001, RZ ;  /* 0x80ffffff39390810 */ /* 0x000fe40007ffe0ff */
[----:B------:R-:W-:Y:S01]  /*2c350*/  @P5 IADD3 R55, PT, PT, R55, -0x7f000001, RZ ;  /* 0x80ffffff37375810 */ /* 0x000fe20007ffe0ff */
[----:B------:R-:W-:Y:S01]  /*2c360*/  IMAD.HI.U32 R49, R49, 0x7f000001, R20 ;  /* 0x7f00000131317827 */ /* 0x000fe200078e0014 */
[----:B------:R-:W-:-:S03]  /*2c370*/  @P3 IADD3 R24, PT, PT, R24, -0x7f000001, RZ ;  /* 0x80ffffff18183810 */ /* 0x000fc60007ffe0ff */
[----:B------:R-:W-:Y:S01]  /*2c380*/  @P4 IADD3 R26, PT, PT, R26, -0x7f000001, RZ ;  /* 0x80ffffff1a1a4810 */ /* 0x000fe20007ffe0ff */
[----:B------:R-:W-:Y:S01]  /*2c390*/  IMAD.WIDE.U32 R20, R48, R13, RZ ;  /* 0x0000000d30147225 */ /* 0x000fe200078e00ff */
[----:B------:R-:W-:Y:S02]  /*2c3a0*/  IADD3 R48, PT, PT, R46, R57, RZ ;  /* 0x000000392e307210 */ /* 0x000fe40007ffe0ff */
[----:B------:R-:W-:Y:S02]  /*2c3b0*/  IADD3 R23, PT, PT, R55, UR6, RZ ;  /* 0x0000000637177c10 */ /* 0x000fe4000fffe0ff */
[----:B------:R-:W-:Y:S02]  /*2c3c0*/  IADD3 R22, PT, PT, R22, R56, RZ ;  /* 0x0000003816167210 */ /* 0x000fe40007ffe0ff */
        /* <DEDUP_REMOVED lines=10> */
[----:B------:R-:W-:-:S06]  /*2c470*/  IMAD R25, R20, 0x7effffff, RZ ;  /* 0x7effffff14197824 */ /* 0x000fcc00078e02ff */
[----:B------:R-:W-:Y:S02]  /*2c480*/  @P4 IADD3 R49, PT, PT, R49, -0x7f000001, RZ ;  /* 0x80ffffff31314810 */ /* 0x000fe40007ffe0ff */
[----:B------:R-:W-:Y:S01]  /*2c490*/  @P5 IADD3 R23, PT, PT, R23, -0x7f000001, RZ ;  /* 0x80ffffff17175810 */ /* 0x000fe20007ffe0ff */
[----:B------:R0:W-:Y:S01]  /*2c4a0*/  STL [R1+0x114], R22 ;  /* 0x0001141601007387 */ /* 0x0001e20000100800 */
[----:B------:R-:W-:-:S03]  /*2c4b0*/  IMAD.HI.U32 R20, R25, 0x7f000001, R20 ;  /* 0x7f00000119147827 */ /* 0x000fc600078e0014 */
[----:B------:R1:W-:Y:S01]  /*2c4c0*/  STL [R1+0x118], R24 ;  /* 0x0001181801007387 */ /* 0x0003e20000100800 */
[----:B------:R-:W-:-:S03]  /*2c4d0*/  @P2 IADD3 R48, PT, PT, R48, -0x7f000001, RZ ;  /* 0x80ffffff30302810 */ /* 0x000fc60007ffe0ff */
[----:B------:R2:W-:Y:S01]  /*2c4e0*/  STL [R1+0x11c], R26 ;  /* 0x00011c1a01007387 */ /* 0x0005e20000100800 */
[----:B0-----:R-:W-:Y:S02]  /*2c4f0*/  @P1 IADD3 R22, PT, PT, R22, -0x7f000001, RZ ;  /* 0x80ffffff16161810 */ /* 0x001fe40007ffe0ff */
[----:B------:R-:W-:Y:S02]  /*2c500*/  IADD3 R49, PT, PT, R46, R49, RZ ;  /* 0x000000312e317210 */ /* 0x000fe40007ffe0ff */
[----:B-1----:R-:W-:Y:S02]  /*2c510*/  @P0 IADD3 R24, PT, PT, R24, -0x7f000001, RZ ;  /* 0x80ffffff18180810 */ /* 0x002fe40007ffe0ff */
[----:B------:R-:W-:Y:S02]  /*2c520*/  IADD3 R21, PT, PT, R48, R23, RZ ;  /* 0x0000001730157210 */ /* 0x000fe40007ffe0ff */
[----:B--2---:R-:W-:Y:S01]  /*2c530*/  @P3 IADD3 R26, PT, PT, R26, -0x7f000001, RZ ;  /* 0x80ffffff1a1a3810 */ /* 0x004fe20007ffe0ff */
[----:B------:R0:W-:Y:S01]  /*2c540*/  STL [R1+0x110], R58 ;  /* 0x0001103a01007387 */ /* 0x0001e20000100800 */
[----:B------:R-:W-:Y:S01]  /*2c550*/  ISETP.GE.U32.AND P1, PT, R20, 0x7f000001, PT ;  /* 0x7f0000011400780c */ /* 0x000fe20003f26070 */
[----:B------:R-:W-:-:S02]  /*2c560*/  ISETP.GE.U32.AND P0, PT, R49, 0x7f000001, PT ;  /* 0x7f0000013100780c */ /* 0x000fc40003f06070 */
[----:B------:R-:W-:Y:S01]  /*2c570*/  STL [R1+0x114], R22 ;  /* 0x0001141601007387 */ /* 0x000fe20000100800 */
[----:B------:R-:W-:-:S03]  /*2c580*/  ISETP.GE.U32.AND P2, PT, R21, 0x7f000001, PT ;  /* 0x7f0000011500780c */ /* 0x000fc60003f46070 */
[----:B------:R1:W-:Y:S04]  /*2c590*/  STL [R1+0x118], R24 ;  /* 0x0001181801007387 */ /* 0x0003e80000100800 */
[----:B------:R2:W-:Y:S04]  /*2c5a0*/  STL [R1+0x11c], R26 ;  /* 0x00011c1a01007387 */ /* 0x0005e80000100800 */
[----:B0-----:R-:W3:Y:S04]  /*2c5b0*/  LD.E R58, desc[UR10][R18.64+0x520] ;  /* 0x0005200a123a7980 */ /* 0x001ee8000c101900 */
[----:B------:R-:W4:Y:S04]  /*2c5c0*/  LD.E R27, desc[UR10][R18.64+0x524] ;  /* 0x0005240a121b7980 */ /* 0x000f28000c101900 */
[----:B-1----:R-:W3:Y:S01]  /*2c5d0*/  LD.E R24, desc[UR10][R18.64+0x528] ;  /* 0x0005280a12187980 */ /* 0x002ee2000c101900 */
[----:B------:R-:W-:-:S03]  /*2c5e0*/  @P1 IADD3 R20, PT, PT, R20, -0x7f000001, RZ ;  /* 0x80ffffff14141810 */ /* 0x000fc60007ffe0ff */
[----:B------:R0:W3:Y:S01]  /*2c5f0*/  LD.E R25, desc[UR10][R18.64+0x52c] ;  /* 0x00052c0a12197980 */ /* 0x0000e2000c101900 */
[----:B------:R-:W-:Y:S02]  /*2c600*/  @P0 IADD3 R49, PT, PT, R49, -0x7f000001, RZ ;  /* 0x80ffffff31310810 */ /* 0x000fe40007ffe0ff */
[----:B------:R-:W-:Y:S02]  /*2c610*/  @P2 IADD3 R21, PT, PT, R21, -0x7f000001, RZ ;  /* 0x80ffffff15152810 */ /* 0x000fe40007ffe0ff */
[----:B------:R-:W-:Y:S01]  /*2c620*/  IADD3 R53, PT, PT, R46, R20, RZ ;  /* 0x000000142e357210 */ /* 0x000fe20007ffe0ff */
[----:B------:R-:W3:Y:S04]  /*2c630*/  LDL R59, [R1+0x110] ;  /* 0x00011000013b7983 */ /* 0x000ee80000100800 */
[----:B------:R-:W4:Y:S01]  /*2c640*/  LDL R57, [R1+0x114] ;  /* 0x0001140001397983 */ /* 0x000f220000100800 */
[----:B0-----:R-:W-:-:S03]  /*2c650*/  IMAD.WIDE.U32 R18, R51, R15, RZ ;  /* 0x0000000f33127225 */ /* 0x001fc600078e00ff */
[----:B------:R-:W4:Y:S01]  /*2c660*/  LDL R54, [R1+0x118] ;  /* 0x0001180001367983 */ /* 0x000f220000100800 */
[----:B------:R-:W-:Y:S01]  /*2c670*/  IMAD R51, R18, 0x7effffff, RZ ;  /* 0x7effffff12337824 */ /* 0x000fe200078e02ff */
[----:B------:R-:W-:Y:S02]  /*2c680*/  IADD3 R20, PT, PT, R49, R21, RZ ;  /* 0x0000001531147210 */ /* 0x000fe40007ffe0ff */
        /* <DEDUP_REMOVED lines=17> */
[----:B--2---:R-:W-:-:S05]  /*2c7a0*/  IMAD R26, R18, 0x7effffff, RZ ;  /* 0x7effffff121a7824 */ /* 0x004fca00078e02ff */
[----:B------:R-:W-:Y:S02]  /*2c7b0*/  @P1 IADD3 R50, PT, PT, R50, -0x7f000001, RZ ;  /* 0x80ffffff32321810 */ /* 0x000fe40007ffe0ff */
[----:B------:R-:W-:Y:S02]  /*2c7c0*/  @P2 IADD3 R20, PT, PT, R20, -0x7f000001, RZ ;  /* 0x80ffffff14142810 */ /* 0x000fe40007ffe0ff */
[----:B------:R-:W-:Y:S01]  /*2c7d0*/  @P0 IADD3 R51, PT, PT, R51, -0x7f000001, RZ ;  /* 0x80ffffff33330810 */ /* 0x000fe20007ffe0ff */
[----:B------:R-:W-:Y:S01]  /*2c7e0*/  IMAD.HI.U32 R26, R26, 0x7f000001, R18 ;  /* 0x7f0000011a1a7827 */ /* 0x000fe200078e0012 */
[----:B------:R-:W-:Y:S01]  /*2c7f0*/  IADD3 R50, PT, PT, R46, R50, RZ ;  /* 0x000000322e327210 */ /* 0x000fe20007ffe0ff */
[----:B------:R-:W2:Y:S01]  /*2c800*/  LDL.64 R18, [R1+0x100] ;  /* 0x0001000001127983 */ /* 0x000ea20000100a00 */
        /* <DEDUP_REMOVED lines=54> */
[----:B------:R-:W-:Y:S02]  /*2cb70*/  @P2 IADD3 R5, PT, PT, R5, -0x7f000001, RZ ;  /* 0x80ffffff05052810 */ /* 0x000fe40007ffe0ff */
[----:B------:R-:W-:Y:S01]  /*2cb80*/  IADD3 R40, PT, PT, R46, R23, RZ ;  /* 0x000000172e287210 */ /* 0x000fe20007ffe0ff */
[----:B------:R-:W-:Y:S01]  /*2cb90*/  IMAD.HI.U32 R22, R22, 0x7f000001, R20 ;  /* 0x7f00000116167827 */ /* 0x000fe200078e0014 */
[----:B------:R-:W-:Y:S02]  /*2cba0*/  IADD3 R23, PT, PT, R38, R5, RZ ;  /* 0x0000000526177210 */ /* 0x000fe40007ffe0ff */
[----:B------:R-:W-:-:S02]  /*2cbb0*/  @!P3 IADD3 R62, PT, PT, R62, 0x7f000001, RZ ;  /* 0x7f0000013e3eb810 */ /* 0x000fc40007ffe0ff */
        /* <DEDUP_REMOVED lines=16> */
[----:B------:R-:W-:Y:S01]  /*2ccc0*/  ISETP.GE.U32.AND P2, PT, R43, 0x7f000001, PT ;  /* 0x7f0000012b00780c */ /* 0x000fe20003f46070 */
[----:B------:R-:W-:-:S04]  /*2ccd0*/  IMAD.WIDE.U32 R22, R39, R36, RZ ;  /* 0x0000002427167225 */ /* 0x000fc800078e00ff */
[----:B------:R-:W-:-:S06]  /*2cce0*/  IMAD.WIDE.U32 R20, R61, R61, RZ ;  /* 0x0000003d3d147225 */ /* 0x000fcc00078e00ff */
        /* <DEDUP_REMOVED lines=10> */
[----:B------:R-:W-:Y:S02]  /*2cd90*/  ISETP.GE.U32.AND P0, PT, R39, 0x7f000001, PT ;  /* 0x7f0000012700780c */ /* 0x000fe40003f06070 */
[----:B------:R-:W-:Y:S01]  /*2cda0*/  IMAD.WIDE.U32 R20, R42, R37, RZ ;  /* 0x000000252a147225 */ /* 0x000fe200078e00ff */
[----:B------:R-:W-:Y:S01]  /*2cdb0*/  ISETP.GE.U32.AND P3, PT, R63, 0x7f000001, PT ;  /* 0x7f0000013f00780c */ /* 0x000fe20003f66070 */
[----:B------:R-:W-:Y:S02]  /*2cdc0*/  ISETP.GE.U32.AND P2, PT, R62, 0x7f000001, PT ;  /* 0x7f0000013e00780c */ /* 0x000fe40003f46070 */
[----:B------:R-:W-:-:S04]  /*2cdd0*/  IMAD R42, R20, 0x7effffff, RZ ;  /* 0x7effffff142a7824 */ /* 0x000fc800078e02ff */
[----:B------:R-:W-:Y:S02]  /*2cde0*/  IMAD.HI.U32 R20, R42, 0x7f000001, R20 ;  /* 0x7f0000012a147827 */ /* 0x000fe400078e0014 */
[----:B------:R-:W2:Y:S01]  /*2cdf0*/  LDG.E R42, desc[UR10][R44.64+0x184] ;  /* 0x0001840a2c2a7981 */ /* 0x000ea2000c1e1900 */
[----:B------:R-:W-:Y:S02]  /*2ce00*/  @P1 IADD3 R60, PT, PT, R60, -0x7f000001, RZ ;  /* 0x80ffffff3c3c1810 */ /* 0x000fe40007ffe0ff */
[----:B------:R-:W-:Y:S02]  /*2ce10*/  @P0 IADD3 R39, PT, PT, R39, -0x7f000001, RZ ;  /* 0x80ffffff27270810 */ /* 0x000fe40007ffe0ff */
[----:B------:R-:W-:Y:S02]  /*2ce20*/  @P3 IADD3 R63, PT, PT, R63, -0x7f000001, RZ ;  /* 0x80ffffff3f3f3810 */ /* 0x000fe40007ffe0ff */
[----:B------:R-:W-:Y:S02]  /*2ce30*/  @P2 IADD3 R62, PT, PT, R62, -0x7f000001, RZ ;  /* 0x80ffffff3e3e2810 */ /* 0x000fe40007ffe0ff */
[----:B------:R-:W-:-:S02]  /*2ce40*/  IADD3 R43, PT, PT, R46, R60, RZ ;  /* 0x0000003c2e2b7210 */ /* 0x000fc40007ffe0ff */
[----:B------:R-:W-:Y:S01]  /*2ce50*/  IADD3 R63, PT, PT, R39, R63, RZ ;  /* 0x0000003f273f7210 */ /* 0x000fe20007ffe0ff */
[----:B------:R-:W-:Y:S01]  /*2ce60*/  IMAD.WIDE.U32 R22, R62, R61, RZ ;  /* 0x0000003d3e167225 */ /* 0x000fe200078e00ff */
[----:B------:R-:W-:Y:S01]  /*2ce70*/  ISETP.GE.U32.AND P1, PT, R20, 0x7f000001, PT ;  /* 0x7f0000011400780c */ /* 0x000fe20003f26070 */
[----:B------:R-:W-:Y:S01]  /*2ce80*/  ISETP.GE.U32.AND P0, PT, R43, 0x7f000001, PT ;  /* 0x7f0000012b00780c */ /* 0x000fe20003f06070 */
[----:B------:R-:W-:Y:S01]  /*2ce90*/  STL [R1+0x4d8], R76 ;  /* 0x0004d84c01007387 */ /* 0x000fe20000100800 */
[----:B------:R-:W-:Y:S01]  /*2cea0*/  ISETP.GE.U32.AND P3, PT, R63, 0x7f000001, PT ;  /* 0x7f0000013f00780c */ /* 0x000fe20003f66070 */
[----:B------:R-:W-:Y:S02]  /*2ceb0*/  IMAD R21, R22, 0x7effffff, RZ ;  /* 0x7effffff16157824 */ /* 0x000fe400078e02ff */
[----:B------:R-:W2:Y:S02]  /*2cec0*/  LDG.E R62, desc[UR10][R44.64+0x188] ;  /* 0x0001880a2c3e7981 */ /* 0x000ea4000c1e1900 */
[----:B------:R-:W-:-:S02]  /*2ced0*/  IMAD.HI.U32 R21, R21, 0x7f000001, R22 ;  /* 0x7f00000115157827 */ /* 0x000fc400078e0016 */
[----:B------:R-:W2:Y:S03]  /*2cee0*/  LDG.E R61, desc[UR10][R44.64+0x19c] ;  /* 0x00019c0a2c3d7981 */ /* 0x000ea6000c1e1900 */
[----:B------:R-:W-:Y:S01]  /*2cef0*/  ISETP.GE.U32.AND P2, PT, R21, 0x7f000001, PT ;  /* 0x7f0000011500780c */ /* 0x000fe20003f46070 */
[----:B------:R-:W-:Y:S02]  /*2cf00*/  @P1 IADD3 R20, PT, PT, R20, -0x7f000001, RZ ;  /* 0x80ffffff14141810 */ /* 0x000fe40007ffe0ff */
[----:B------:R-:W-:Y:S02]  /*2cf10*/  @P0 IADD3 R43, PT, PT, R43, -0x7f000001, RZ ;  /* 0x80ffffff2b2b0810 */ /* 0x000fe40007ffe0ff */
[----:B------:R-:W-:Y:S02]  /*2cf20*/  @P3 IADD3 R63, PT, PT, R63, -0x7f000001, RZ ;  /* 0x80ffffff3f3f3810 */ /* 0x000fe40007ffe0ff */
[----:B------:R-:W-:-:S02]  /*2cf30*/  IADD3 R46, PT, PT, R46, R20, RZ ;  /* 0x000000142e2e7210 */ /* 0x000fc40007ffe0ff */
[----:B------:R-:W-:-:S03]  /*2cf40*/  IADD3 R63, PT, PT, R43, R63, RZ ;  /* 0x0000003f2b3f7210 */ /* 0x000fc60007ffe0ff */
[----:B------:R-:W-:Y:S01]  /*2cf50*/  ISETP.GE.U32.AND P0, PT, R46, 0x7f000001, PT ;  /* 0x7f0000012e00780c */ /* 0x000fe20003f06070 */
[----:B------:R-:W-:Y:S01]  /*2cf60*/  @P2 IADD3 R21, PT, PT, R21, -0x7f000001, RZ ;  /* 0x80ffffff15152810 */ /* 0x000fe20007ffe0ff */
[----:B------:R-:W-:-:S04]  /*2cf70*/  ISETP.GE.U32.AND P1, PT, R63, 0x7f000001, PT ;  /* 0x7f0000013f00780c */ /* 0x000fc80003f26070 */
[----:B------:R-:W-:Y:S01]  /*2cf80*/  ISETP.GE.U32.AND P2, PT, R21, R158, PT ;  /* 0x0000009e1500720c */ /* 0x000fe20003f46070 */
[----:B------:R-:W-:-:S06]  /*2cf90*/  IADD3 R60, PT, PT, -R158, R21, RZ ;  /* 0x000000159e3c7210 */ /* 0x000fcc0007ffe1ff */
[----:B------:R-:W-:Y:S02]  /*2cfa0*/  @P0 IADD3 R46, PT, PT, R46, -0x7f000001, RZ ;  /* 0x80ffffff2e2e0810 */ /* 0x000fe40007ffe0ff */
[----:B------:R-:W-:-:S04]  /*2cfb0*/  @P1 IADD3 R63, PT, PT, R63, -0x7f000001, RZ ;  /* 0x80ffffff3f3f1810 */ /* 0x000fc80007ffe0ff */
[----:B------:R-:W-:Y:S02]  /*2cfc0*/  @!P2 IADD3 R60, PT, PT, R60, 0x7f000001, RZ ;  /* 0x7f0000013c3ca810 */ /* 0x000fe40007ffe0ff */
[----:B------:R-:W-:Y:S02]  /*2cfd0*/  IADD3 R69, PT, PT, R46, R63, RZ ;  /* 0x0000003f2e457210 */ /* 0x000fe40007ffe0ff */
[----:B------:R-:W2:Y:S01]  /*2cfe0*/  LDG.E R63, desc[UR10][R44.64+0x18c] ;  /* 0x00018c0a2c3f7981 */ /* 0x000ea2000c1e1900 */
[-C--:B---3--:R-:W-:Y:S02]  /*2cff0*/  IMAD.WIDE.U32 R22, R58, R60.reuse, RZ ;  /* 0x0000003c3a167225 */ /* 0x088fe400078e00ff */
[----:B------:R-:W-:Y:S02]  /*2d000*/  ISETP.GE.U32.AND P2, PT, R69, 0x7f000001, PT ;  /* 0x7f0000014500780c */ /* 0x000fe40003f46070 */
[----:B----4-:R-:W-:-:S04]  /*2d010*/  IMAD.WIDE.U32 R20, R27, R60, RZ ;  /* 0x0000003c1b147225 */ /* 0x010fc800078e00ff */
[----:B------:R-:W-:Y:S02]  /*2d020*/  IMAD R58, R22, 0x7effffff, RZ ;  /* 0x7effffff163a7824 */ /* 0x000fe400078e02ff */
[----:B------:R-:W-:Y:S02]  /*2d030*/  IMAD R27, R20, 0x7effffff, RZ ;  /* 0x7effffff141b7824 */ /* 0x000fe400078e02ff */
[----:B------:R-:W-:-:S04]  /*2d040*/  IMAD.HI.U32 R58, R58, 0x7f000001, R22 ;  /* 0x7f0000013a3a7827 */ /* 0x000fc800078e0016 */
[----:B------:R-:W-:Y:S01]  /*2d050*/  IMAD.WIDE.U32 R22, R24, R60, RZ ;  /* 0x0000003c18167225 */ /* 0x000fe200078e00ff */
[----:B------:R-:W-:-:S03]  /*2d060*/  @P2 IADD3 R69, PT, PT, R69, -0x7f000001, RZ ;  /* 0x80ffffff45452810 */ /* 0x000fc60007ffe0ff */
[----:B------:R-:W-:-:S04]  /*2d070*/  IMAD.HI.U32 R20, R27, 0x7f000001, R20 ;  /* 0x7f0000011b147827 */ /* 0x000fc800078e0014 */
[----:B------:R-:W-:-:S04]  /*2d080*/  IMAD R27, R22, 0x7effffff, RZ ;  /* 0x7effffff161b7824 */ /* 0x000fc800078e02ff */
[----:B------:R-:W-:Y:S01]  /*2d090*/  IMAD.HI.U32 R22, R27, 0x7f000001, R22 ;  /* 0x7f0000011b167827 */ /* 0x000fe200078e0016 */
[----:B------:R-:W-:-:S05]  /*2d0a0*/  IADD3 R27, PT, PT, R158, R69, RZ ;  /* 0x000000459e1b7210 */ /* 0x000fca0007ffe0ff */
[----:B------:R-:W-:Y:S01]  /*2d0b0*/  ISETP.GE.U32.AND P4, PT, R27, 0x7f000001, PT ;  /* 0x7f0000011b00780c */ /* 0x000fe20003f86070 */
[----:B------:R-:W-:Y:S01]  /*2d0c0*/  IMAD.WIDE.U32 R24, R25, R60, RZ ;  /* 0x0000003c19187225 */ /* 0x000fe200078e00ff */
[----:B------:R-:W-:Y:S01]  /*2d0d0*/  ISETP.GE.U32.AND P0, PT, R58, 0x7f000001, PT ;  /* 0x7f0000013a00780c */ /* 0x000fe20003f06070 */
[----:B------:R-:W-:Y:S01]  /*2d0e0*/  ISETP.GE.U32.AND P1, PT, R20, 0x7f000001, PT ;  /* 0x7f0000011400780c */ /* 0x000fe20003f26070 */
[----:B------:R-:W-:Y:S01]  /*2d0f0*/  ISETP.GE.U32.AND P2, PT, R22, 0x7f000001, PT ;  /* 0x7f0000011600780c */ /* 0x000fe20003f46070 */
[----:B------:R-:W-:Y:S01]  /*2d100*/  IMAD R21, R24, 0x7effffff, RZ ;  /* 0x7effffff18157824 */ /* 0x000fe200078e02ff */
[----:B------:R-:W-:Y:S01]  /*2d110*/  IADD3 R23, PT, PT, R48, R48, RZ ;  /* 0x0000003030177210 */ /* 0x000fe20007ffe0ff */
[----:B------:R-:W3:Y:S02]  /*2d120*/  LDG.E R60, desc[UR10][R44.64+0x1a0] ;  /* 0x0001a00a2c3c7981 */ /* 0x000ee4000c1e1900 */
[----:B------:R-:W-:-:S04]  /*2d130*/  IMAD.HI.U32 R24, R21, 0x7f000001, R24 ;  /* 0x7f00000115187827 */ /* 0x000fc800078e0018 */
[----:B------:R-:W-:Y:S01]  /*2d140*/  @P4 IADD3 R27, PT, PT, R27, -0x7f000001, RZ ;  /* 0x80ffffff1b1b4810 */ /* 0x000fe20007ffe0ff */
[----:B------:R-:W-:-:S03]  /*2d150*/  ISETP.GE.U32.AND P3, PT, R24, 0x7f000001, PT ;  /* 0x7f0000011800780c */ /* 0x000fc60003f66070 */
[----:B------:R-:W-:Y:S02]  /*2d160*/  IADD3 R48, PT, PT, R55, R27, RZ ;  /* 0x0000001b37307210 */ /* 0x000fe40007ffe0ff */
[----:B------:R-:W-:Y:S02]  /*2d170*/  @P0 IADD3 R58, PT, PT, R58, -0x7f000001, RZ ;  /* 0x80ffffff3a3a0810 */ /* 0x000fe40007ffe0ff */
[----:B------:R-:W-:Y:S02]  /*2d180*/  @P1 IADD3 R20, PT, PT, R20, -0x7f000001, RZ ;  /* 0x80ffffff14141810 */ /* 0x000fe40007ffe0ff */
[----:B------:R-:W-:Y:S01]  /*2d190*/  @P2 IADD3 R22, PT, PT, R22, -0x7f000001, RZ ;  /* 0x80ffffff16162810 */ /* 0x000fe20007ffe0ff */
[----:B------:R-:W-:Y:S01]  /*2d1a0*/  ISETP.GE.U32.AND P5, PT, R23, 0x7f000001, PT ;  /* 0x7f0000011700780c */ /* 0x000fe20003fa6070 */
[----:B------:R-:W-:Y:S01]  /*2d1b0*/  ISETP.GE.U32.AND P4, PT, R48, 0x7f000001, PT ;  /* 0x7f0000013000780c */ /* 0x000fe20003f86070 */
[----:B------:R-:W-:Y:S02]  /*2d1c0*/  IADD3 R58, PT, PT, R58, R59, RZ ;  /* 0x0000003b3a3a7210 */ /* 0x000fe40007ffe0ff */
[----:B------:R-:W-:-:S02]  /*2d1d0*/  IADD3 R57, PT, PT, R20, R57, RZ ;  /* 0x0000003914397210 */ /* 0x000fc40007ffe0ff */
[----:B------:R-:W-:Y:S02]  /*2d1e0*/  IADD3 R22, PT, PT, R22, R54, RZ ;  /* 0x0000003616167210 */ /* 0x000fe40007ffe0ff */
[----:B------:R-:W-:Y:S01]  /*2d1f0*/  @P3 IADD3 R24, PT, PT, R24, -0x7f000001, RZ ;  /* 0x80ffffff18183810 */ /* 0x000fe20007ffe0ff */
[----:B------:R-:W-:Y:S01]  /*2d200*/  IMAD.WIDE.U32 R20, R49, R30, RZ ;  /* 0x0000001e31147225 */ /* 0x000fe200078e00ff */
[----:B------:R-:W-:Y:S01]  /*2d210*/  ISETP.GE.U32.AND P0, PT, R58, 0x7f000001, PT ;  /* 0x7f0000013a00780c */ /* 0x000fe20003f06070 */
[----:B------:R-:W-:Y:S01]  /*2d220*/  ISETP.GE.U32.AND P1, PT, R57, 0x7f000001, PT ;  /* 0x7f0000013900780c */ /* 0x000fe20003f26070 */
[----:B------:R-:W-:Y:S01]  /*2d230*/  ISETP.GE.U32.AND P2, PT, R22, 0x7f000001, PT ;  /* 0x7f0000011600780c */ /* 0x000fe20003f46070 */
[----:B------:R-:W-:Y:S01]  /*2d240*/  IADD3 R56, PT, PT, R24, R56, RZ ;  /* 0x0000003818387210 */ /* 0x000fe20007ffe0ff */
[----:B------:R-:W-:Y:S01]  /*2d250*/  IMAD R24, R20, 0x7effffff, RZ ;  /* 0x7effffff14187824 */ /* 0x000fe200078e02ff */
[----:B------:R-:W-:Y:S02]  /*2d260*/  @P5 IADD3 R23, PT, PT, R23, -0x7f000001, RZ ;  /* 0x80ffffff17175810 */ /* 0x000fe40007ffe0ff */
[----:B------:R-:W-:Y:S01]  /*2d270*/  @P4 IADD3 R48, PT, PT, R48, -0x7f000001, RZ ;  /* 0x80ffffff30304810 */ /* 0x000fe20007ffe0ff */
[----:B------:R-:W-:Y:S01]  /*2d280*/  IMAD.HI.U32 R24, R24, 0x7f000001, R20 ;  /* 0x7f00000118187827 */ /* 0x000fe200078e0014 */
[----:B------:R0:W-:Y:S01]  /*2d290*/  STL [R1+0x110], R58 ;  /* 0x0001103a01007387 */ /* 0x0001e20000100800 */
[----:B------:R-:W-:-:S02]  /*2d2a0*/  IADD3 R49, PT, PT, R27, R23, RZ ;  /* 0x000000171b317210 */ /* 0x000fc40007ffe0ff */
[----:B------:R-:W-:Y:S01]  /*2d2b0*/  IADD3 R25, PT, PT, R48, UR6, RZ ;  /* 0x0000000630197c10 */ /* 0x000fe2000fffe0ff */
[----:B------:R1:W-:Y:S04]  /*2d2c0*/  STL [R1+0x114], R57 ;  /* 0x0001143901007387 */ /* 0x0003e80000100800 */
[----:B------:R4:W-:Y:S01]  /*2d2d0*/  STL [R1+0x118], R22 ;  /* 0x0001181601007387 */ /* 0x0009e20000100800 */
[----:B0-----:R-:W-:Y:S01]  /*2d2e0*/  @P0 IADD3 R58, PT, PT, R58, -0x7f000001, RZ ;  /* 0x80ffffff3a3a0810 */ /* 0x001fe20007ffe0ff */
[----:B------:R-:W-:Y:S02]  /*2d2f0*/  ISETP.GE.U32.AND P0, PT, R49, 0x7f000001, PT ;  /* 0x7f0000013100780c */ /* 0x000fe40003f06070 */
[----:B------:R-:W3:Y:S01]  /*2d300*/  LDG.E R54, desc[UR10][R44.64+0x198] ;  /* 0x0001980a2c367981 */ /* 0x000ee2000c1e1900 */
[----:B-1----:R-:W-:Y:S01]  /*2d310*/  @P1 IADD3 R57, PT, PT, R57, -0x7f000001, RZ ;  /* 0x80ffffff39391810 */ /* 0x002fe20007ffe0ff */
[----:B------:R-:W-:Y:S01]  /*2d320*/  ISETP.GE.U32.AND P1, PT, R24, 0x7f000001, PT ;  /* 0x7f0000011800780c */ /* 0x000fe20003f26070 */
[----:B----4-:R-:W-:Y:S01]  /*2d330*/  @P2 IADD3 R22, PT, PT, R22, -0x7f000001, RZ ;  /* 0x80ffffff16162810 */ /* 0x010fe20007ffe0ff */
[----:B------:R-:W-:Y:S01]  /*2d340*/  ISETP.GE.U32.AND P2, PT, R25, 0x7f000001, PT ;  /* 0x7f0000011900780c */ /* 0x000fe20003f46070 */
[----:B------:R-:W-:-:S04]  /*2d350*/  IMAD.WIDE.U32 R20, R53, R13, RZ ;  /* 0x0000000d35147225 */ /* 0x000fc800078e00ff */
[----:B------:R-:W-:Y:S02]  /*2d360*/  IMAD R23, R20, 0x7effffff, RZ ;  /* 0x7effffff14177824 */ /* 0x000fe400078e02ff */
[----:B------:R-:W-:-:S04]  /*2d370*/  @P0 IADD3 R49, PT, PT, R49, -0x7f000001, RZ ;  /* 0x80ffffff31310810 */ /* 0x000fc80007ffe0ff */
[----:B------:R-:W-:Y:S02]  /*2d380*/  @P1 IADD3 R24, PT, PT, R24, -0x7f000001, RZ ;  /* 0x80ffffff18181810 */ /* 0x000fe40007ffe0ff */
[----:B------:R-:W-:Y:S01]  /*2d390*/  @P2 IADD3 R25, PT, PT, R25, -0x7f000001, RZ ;  /* 0x80ffffff19192810 */ /* 0x000fe20007ffe0ff */
[----:B------:R0:W-:Y:S01]  /*2d3a0*/  STL [R1+0x118], R22 ;  /* 0x0001181601007387 */ /* 0x0001e20000100800 */
[----:B------:R-:W-:Y:S02]  /*2d3b0*/  IMAD.HI.U32 R23, R23, 0x7f000001, R20 ;  /* 0x7f00000117177827 */ /* 0x000fe400078e0014 */
[----:B------:R-:W-:Y:S01]  /*2d3c0*/  IADD3 R53, PT, PT, R49, R25, RZ ;  /* 0x0000001931357210 */ /* 0x000fe20007ffe0ff */
[----:B------:R-:W-:Y:S02]  /*2d3d0*/  ISETP.GE.U32.AND P3, PT, R56, 0x7f000001, PT ;  /* 0x7f0000013800780c */ /* 0x000fe40003f66070 */
[----:B------:R-:W-:Y:S01]  /*2d3e0*/  ISETP.GE.U32.AND P1, PT, R23, 0x7f000001, PT ;  /* 0x7f0000011700780c */ /* 0x000fe20003f26070 */
[----:B------:R1:W-:Y:S01]  /*2d3f0*/  STL [R1+0x11c], R56 ;  /* 0x00011c3801007387 */ /* 0x0003e20000100800 */
[----:B0-----:R-:W-:Y:S01]  /*2d400*/  IADD3 R22, PT, PT, R27, R24, RZ ;  /* 0x000000181b167210 */ /* 0x001fe20007ffe0ff */
[----:B------:R-:W-:-:S02]  /*2d410*/  ISETP.GE.U32.AND P2, PT, R53, 0x7f000001, PT ;  /* 0x7f0000013500780c */ /* 0x000fc40003f46070 */
[----:B------:R0:W-:Y:S02]  /*2d420*/  STL [R1+0x110], R58 ;  /* 0x0001103a01007387 */ /* 0x0001e40000100800 */
[----:B------:R-:W-:Y:S01]  /*2d430*/  ISETP.GE.U32.AND P0, PT, R22, 0x7f000001, PT ;  /* 0x7f0000011600780c */ /* 0x000fe20003f06070 */
[----:B------:R-:W-:Y:S01]  /*2d440*/  IMAD.WIDE.U32 R20, R51, R15, RZ ;  /* 0x0000000f33147225 */ /* 0x000fe200078e00ff */
[----:B------:R4:W-:Y:S04]  /*2d450*/  STL [R1+0x114], R57 ;  /* 0x0001143901007387 */ /* 0x0009e80000100800 */
[----:B------:R-:W-:Y:S01]  /*2d460*/  @P1 IADD3 R23, PT, PT, R23, -0x7f000001, RZ ;  /* 0x80ffffff17171810 */ /* 0x000fe20007ffe0ff */
[----:B------:R-:W-:Y:S01]  /*2d470*/  IMAD R25, R20, 0x7effffff, RZ ;  /* 0x7effffff14197824 */ /* 0x000fe200078e02ff */
[----:B-1----:R-:W-:Y:S01]  /*2d480*/  @P3 IADD3 R56, PT, PT, R56, -0x7f000001, RZ ;  /* 0x80ffffff38383810 */ /* 0x002fe20007ffe0ff */
[----:B------:R-:W3:Y:S01]  /*2d490*/  LDL R55, [R1+0x110] ;  /* 0x0001100001377983 */ /* 0x000ee20000100800 */
[----:B------:R-:W-:-:S03]  /*2d4a0*/  @P2 IADD3 R53, PT, PT, R53, -0x7f000001, RZ ;  /* 0x80ffffff35352810 */ /* 0x000fc60007ffe0ff */
[----:B------:R-:W3:Y:S01]  /*2d4b0*/  LDL R64, [R1+0x118] ;  /* 0x0001180001407983 */ /* 0x000ee20000100800 */
[----:B------:R-:W-:Y:S02]  /*2d4c0*/  @P0 IADD3 R22, PT, PT, R22, -0x7f000001, RZ ;  /* 0x80ffffff16160810 */ /* 0x000fe40007ffe0ff */
[----:B------:R-:W-:Y:S01]  /*2d4d0*/  IADD3 R24, PT, PT, R27, R23, RZ ;  /* 0x000000171b187210 */ /* 0x000fe20007ffe0ff */
[----:B------:R-:W-:Y:S01]  /*2d4e0*/  IMAD.HI.U32 R25, R25, 0x7f000001, R20 ;  /* 0x7f00000119197827 */ /* 0x000fe200078e0014 */
[----:B0-----:R-:W3:Y:S01]  /*2d4f0*/  LDL R58, [R1+0x114] ;  /* 0x00011400013a7983 */ /* 0x001ee20000100800 */
[----:B------:R-:W-:Y:S02]  /*2d500*/  IADD3 R23, PT, PT, R22, R53, RZ ;  /* 0x0000003516177210 */ /* 0x000fe40007ffe0ff */
[----:B------:R-:W-:Y:S01]  /*2d510*/  ISETP.GE.U32.AND P0, PT, R24, 0x7f000001, PT ;  /* 0x7f0000011800780c */ /* 0x000fe20003f06070 */
[----:B------:R-:W-:Y:S01]  /*2d520*/  ISETP.GE.U32.AND P1, PT, R25, 0x7f000001, PT ;  /* 0x7f0000011900780c */ /* 0x000fe20003f26070 */
[----:B------:R-:W3:Y:S01]  /*2d530*/  LDG.E R51, desc[UR10][R44.64+0x190] ;  /* 0x0001900a2c337981 */ /* 0x000ee2000c1e1900 */
[----:B------:R-:W-:-:S03]  /*2d540*/  ISETP.GE.U32.AND P2, PT, R23, 0x7f000001, PT ;  /* 0x7f0000011700780c */ /* 0x000fc60003f46070 */
[----:B------:R0:W-:Y:S04]  /*2d550*/  STL [R1+0x11c], R56 ;  /* 0x00011c3801007387 */ /* 0x0001e80000100800 */
[----:B--2---:R-:W2:Y:S01]  /*2d560*/  LD.E R65, desc[UR10][R18.64+0x530] ;  /* 0x0005300a12417980 */ /* 0x004ea2000c101900 */
[----:B------:R-:W-:Y:S02]  /*2d570*/  IMAD.WIDE.U32 R20, R50, R17, RZ ;  /* 0x0000001132147225 */ /* 0x000fe400078e00ff */
[----:B------:R-:W-:Y:S01]  /*2d580*/  @P0 IADD3 R24, PT, PT, R24, -0x7f000001, RZ ;  /* 0x80ffffff18180810 */ /* 0x000fe20007ffe0ff */
[----:B----4-:R-:W4:Y:S01]  /*2d590*/  LD.E R57, desc[UR10][R18.64+0x538] ;  /* 0x0005380a12397980 */ /* 0x010f22000c101900 */
[----:B------:R-:W-:Y:S02]  /*2d5a0*/  @P1 IADD3 R25, PT, PT, R25, -0x7f000001, RZ ;  /* 0x80ffffff19191810 */ /* 0x000fe40007ffe0ff */
[----:B------:R-:W-:Y:S01]  /*2d5b0*/  @P2 IADD3 R23, PT, PT, R23, -0x7f000001, RZ ;  /* 0x80ffffff17172810 */ /* 0x000fe20007ffe0ff */
[----:B0-----:R-:W2:Y:S04]  /*2d5c0*/  LD.E R56, desc[UR10][R18.64+0x534] ;  /* 0x0005340a12387980 */ /* 0x001ea8000c101900 */
[----:B------:R0:W2:Y:S01]  /*2d5d0*/  LD.E R59, desc[UR10][R18.64+0x53c] ;  /* 0x00053c0a123b7980 */ /* 0x0000a2000c101900 */
[----:B------:R-:W-:-:S02]  /*2d5e0*/  IADD3 R25, PT, PT, R27, R25, RZ ;  /* 0x000000191b197210 */ /* 0x000fc40007ffe0ff */
[----:B------:R-:W-:Y:S01]  /*2d5f0*/  IADD3 R23, PT, PT, R24, R23, RZ ;  /* 0x0000001718177210 */ /* 0x000fe20007ffe0ff */
[----:B------:R-:W2:Y:S01]  /*2d600*/  LDL R53, [R1+0x11c] ;  /* 0x00011c0001357983 */ /* 0x000ea20000100800 */
[----:B------:R-:W-:-:S03]  /*2d610*/  ISETP.GE.U32.AND P3, PT, R69, R158, PT ;  /* 0x0000009e4500720c */ /* 0x000fc60003f66070 */
[----:B------:R-:W2:Y:S01]  /*2d620*/  LDG.E R50, desc[UR10][R44.64+0x1a4] ;  /* 0x0001a40a2c327981 */ /* 0x000ea2000c1e1900 */
[----:B0-----:R-:W-:-:S04]  /*2d630*/  IMAD R18, R20, 0x7effffff, RZ ;  /* 0x7effffff14127824 */ /* 0x001fc800078e02ff */
        /* <DEDUP_REMOVED lines=15> */
[----:B------:R-:W-:Y:S02]  /*2d730*/  IMAD.WIDE.U32 R18, R52, R29, RZ ;  /* 0x0000001d34127225 */ /* 0x000fe400078e00ff */
[----:B------:R-:W2:Y:S02]  /*2d740*/  LDG.E R52, desc[UR10][R44.64+0x194] ;  /* 0x0001940a2c347981 */ /* 0x000ea4000c1e1900 */
        /* <DEDUP_REMOVED lines=16> */
[----:B------:R-:W-:Y:S01]  /*2d850*/  ISETP.GE.U32.AND P2, PT, R76, 0x7f000001, PT ;  /* 0x7f0000014c00780c */ /* 0x000fe20003f46070 */
[----:B------:R-:W-:Y:S01]  /*2d860*/  IMAD.WIDE.U32 R18, R41, R31, RZ ;  /* 0x0000001f29127225 */ /* 0x000fe200078e00ff */
[----:B------:R-:W-:Y:S01]  /*2d870*/  IADD3 R23, PT, PT, -R158, R69, RZ ;  /* 0x000000459e177210 */ /* 0x000fe20007ffe1ff */
[----:B------:R-:W3:Y:S02]  /*2d880*/  LDG.E R41, desc[UR10][R44.64+0x1b8] ;  /* 0x0001b80a2c297981 */ /* 0x000ee4000c1e1900 */
[----:B------:R-:W-:-:S06]  /*2d890*/  IMAD R68, R18, 0x7effffff, RZ ;  /* 0x7effffff12447824 */ /* 0x000fcc00078e02ff */
[----:B------:R-:W-:Y:S02]  /*2d8a0*/  @P0 IADD3 R67, PT, PT, R67, -0x7f000001, RZ ;  /* 0x80ffffff43430810 */ /* 0x000fe40007ffe0ff */
[----:B------:R-:W-:Y:S01]  /*2d8b0*/  @P2 IADD3 R76, PT, PT, R76, -0x7f000001, RZ ;  /* 0x80ffffff4c4c2810 */ /* 0x000fe20007ffe0ff */
[----:B------:R-:W-:-:S03]  /*2d8c0*/  IMAD.HI.U32 R68, R68, 0x7f000001, R18 ;  /* 0x7f00000144447827 */ /* 0x000fc600078e0012 */
[----:B------:R-:W-:Y:S02]  /*2d8d0*/  IADD3 R76, PT, PT, R67, R76, RZ ;  /* 0x0000004c434c7210 */ /* 0x000fe40007ffe0ff */
[----:B------:R-:W-:Y:S01]  /*2d8e0*/  ISETP.GE.U32.AND P1, PT, R68, 0x7f000001, PT ;  /* 0x7f0000014400780c */ /* 0x000fe20003f26070 */
[----:B------:R-:W-:Y:S01]  /*2d8f0*/  IMAD.WIDE.U32 R18, R38, R32, RZ ;  /* 0x0000002026127225 */ /* 0x000fe200078e00ff */
[----:B------:R-:W-:Y:S01]  /*2d900*/  @!P3 IADD3 R23, PT, PT, R23, 0x7f000001, RZ ;  /* 0x7f0000011717b810 */ /* 0x000fe20007ffe0ff */
[----:B------:R-:W3:Y:S01]  /*2d910*/  LDG.E R38, desc[UR10][R44.64+0x1ac] ;  /* 0x0001ac0a2c267981 */ /* 0x000ee2000c1e1900 */
[----:B------:R-:W-:Y:S01]  /*2d920*/  ISETP.GE.U32.AND P2, PT, R76, 0x7f000001, PT ;  /* 0x7f0000014c00780c */ /* 0x000fe20003f46070 */
[----:B------:R-:W-:Y:S01]  /*2d930*/  IMAD R20, R18, 0x7effffff, RZ ;  /* 0x7effffff12147824 */ /* 0x000fe200078e02ff */
[----:B------:R-:W-:-:S03]  /*2d940*/  IADD3 R23, PT, PT, R23, R42, RZ ;  /* 0x0000002a17177210 */ /* 0x000fc60007ffe0ff */
[----:B------:R-:W-:Y:S01]  /*2d950*/  IMAD.HI.U32 R20, R20, 0x7f000001, R18 ;  /* 0x7f00000114147827 */ /* 0x000fe200078e0012 */
[----:B------:R-:W3:Y:S03]  /*2d960*/  LDG.E R42, desc[UR10][R44.64+0x1bc] ;  /* 0x0001bc0a2c2a7981 */ /* 0x000ee6000c1e1900 */
[----:B------:R-:W-:Y:S01]  /*2d970*/  @P1 IADD3 R68, PT, PT, R68, -0x7f000001, RZ ;  /* 0x80ffffff44441810 */ /* 0x000fe20007ffe0ff */
[----:B------:R-:W-:-:S03]  /*2d980*/  ISETP.GE.U32.AND P1, PT, R20, 0x7f000001, PT ;  /* 0x7f0000011400780c */ /* 0x000fc60003f26070 */
[----:B------:R-:W-:Y:S01]  /*2d990*/  @P2 IADD3 R76, PT, PT, R76, -0x7f000001, RZ ;  /* 0x80ffffff4c4c2810 */ /* 0x000fe20007ffe0ff */
[----:B------:R-:W-:Y:S01]  /*2d9a0*/  ISETP.GE.U32.AND P2, PT, R23, 0x7f000001, PT ;  /* 0x7f0000011700780c */ /* 0x000fe20003f46070 */
[----:B------:R-:W-:Y:S01]  /*2d9b0*/  IMAD.WIDE.U32 R18, R40, R33, RZ ;  /* 0x0000002128127225 */ /* 0x000fe200078e00ff */
[----:B------:R-:W-:Y:S01]  /*2d9c0*/  IADD3 R68, PT, PT, R27, R68, RZ ;  /* 0x000000441b447210 */ /* 0x000fe20007ffe0ff */
[----:B------:R-:W3:Y:S06]  /*2d9d0*/  LDG.E R40, desc[UR10][R44.64+0x1b4] ;  /* 0x0001b40a2c287981 */ /* 0x000eec000c1e1900 */
[----:B------:R-:W-:-:S04]  /*2d9e0*/  @P1 IADD3 R20, PT, PT, R20, -0x7f000001, RZ ;  /* 0x80ffffff14141810 */ /* 0x000fc80007ffe0ff */
[----:B------:R-:W-:Y:S02]  /*2d9f0*/  @P2 IADD3 R23, PT, PT, R23, -0x7f000001, RZ ;  /* 0x80ffffff17172810 */ /* 0x000fe40007ffe0ff */
[----:B------:R-:W-:Y:S01]  /*2da00*/  IADD3 R69, PT, PT, R27, R20, RZ ;  /* 0x000000141b457210 */ /* 0x000fe20007ffe0ff */
[----:B------:R-:W-:Y:S02]  /*2da10*/  IMAD R70, R18, 0x7effffff, RZ ;  /* 0x7effffff12467824 */ /* 0x000fe400078e02ff */
[----:B------:R-:W-:Y:S01]  /*2da20*/  IMAD.WIDE.U32 R20, R23, R23, RZ ;  /* 0x0000001717147225 */ /* 0x000fe200078e00ff */
[----:B------:R-:W-:-:S03]  /*2da30*/  ISETP.GE.U32.AND P0, PT, R68, 0x7f000001, PT ;  /* 0x7f0000014400780c */ /* 0x000fc60003f06070 */
[----:B------:R-:W-:Y:S02]  /*2da40*/  IMAD R73, R20, 0x7effffff, RZ ;  /* 0x7effffff14497824 */ /* 0x000fe400078e02ff */
[----:B------:R-:W-:-:S04]  /*2da50*/  IMAD.HI.U32 R70, R70, 0x7f000001, R18 ;  /* 0x7f00000146467827 */ /* 0x000fc800078e0012 */
[----:B------:R-:W-:Y:S02]  /*2da60*/  IMAD.WIDE.U32 R18, R5, R34, RZ ;  /* 0x0000002205127225 */ /* 0x000fe400078e00ff */
[----:B------:R-:W4:Y:S02]  /*2da70*/  LDG.E R5, desc[UR10][R44.64+0x1a8] ;  /* 0x0001a80a2c057981 */ /* 0x000f24000c1e1900 */
[----:B------:R-:W-:-:S04]  /*2da80*/  IMAD.HI.U32 R73, R73, 0x7f000001, R20 ;  /* 0x7f00000149497827 */ /* 0x000fc800078e0014 */
[----:B------:R-:W-:Y:S01]  /*2da90*/  IMAD.WIDE.U32 R20, R46, R37, RZ ;  /* 0x000000252e147225 */ /* 0x000fe200078e00ff */
[----:B------:R-:W-:Y:S01]  /*2daa0*/  @P0 IADD3 R68, PT, PT, R68, -0x7f000001, RZ ;  /* 0x80ffffff44440810 */ /* 0x000fe20007ffe0ff */
[----:B------:R-:W-:Y:S01]  /*2dab0*/  ISETP.GE.U32.AND P1, PT, R70, 0x7f000001, PT ;  /* 0x7f0000014600780c */ /* 0x000fe20003f26070 */
[----:B------:R-:W4:Y:S01]  /*2dac0*/  LDG.E R46, desc[UR10][R44.64+0x1c4] ;  /* 0x0001c40a2c2e7981 */ /* 0x000f22000c1e1900 */
[----:B------:R-:W-:Y:S02]  /*2dad0*/  IMAD R71, R18, 0x7effffff, RZ ;  /* 0x7effffff12477824 */ /* 0x000fe400078e02ff */
[----:B------:R-:W-:Y:S02]  /*2dae0*/  IMAD R77, R20, 0x7effffff, RZ ;  /* 0x7effffff144d7824 */ /* 0x000fe400078e02ff */
[----:B------:R-:W-:-:S04]  /*2daf0*/  IMAD.HI.U32 R71, R71, 0x7f000001, R18 ;  /* 0x7f00000147477827 */ /* 0x000fc800078e0012 */
[----:B------:R-:W-:Y:S02]  /*2db00*/  IMAD.WIDE.U32 R18, R39, R35, RZ ;  /* 0x0000002327127225 */ /* 0x000fe400078e00ff */
[----:B------:R-:W4:Y:S02]  /*2db10*/  LDG.E R39, desc[UR10][R44.64+0x1b0] ;  /* 0x0001b00a2c277981 */ /* 0x000f24000c1e1900 */
[----:B------:R-:W-:Y:S02]  /*2db20*/  IMAD.HI.U32 R77, R77, 0x7f000001, R20 ;  /* 0x7f0000014d4d7827 */ /* 0x000fe400078e0014 */
[----:B------:R-:W4:Y:S01]  /*2db30*/  LDL.64 R20, [R1+0x100] ;  /* 0x0001000001147983 */ /* 0x000f220000100a00 */
[----:B------:R-:W-:Y:S01]  /*2db40*/  IADD3 R76, PT, PT, R68, R76, RZ ;  /* 0x0000004c444c7210 */ /* 0x000fe20007ffe0ff */
[----:B------:R-:W-:-:S04]  /*2db50*/  ISETP.GE.U32.AND P0, PT, R69, 0x7f000001, PT ;  /* 0x7f0000014500780c */ /* 0x000fc80003f06070 */
[----:B------:R-:W-:Y:S01]  /*2db60*/  ISETP.GE.U32.AND P3, PT, R76, 0x7f000001, PT ;  /* 0x7f0000014c00780c */ /* 0x000fe20003f66070 */
[----:B------:R-:W-:Y:S01]  /*2db70*/  @P1 IADD3 R70, PT, PT, R70, -0x7f000001, RZ ;  /* 0x80ffffff46461810 */ /* 0x000fe20007ffe0ff */
[----:B------:R-:W-:-:S07]  /*2db80*/  IMAD R72, R18, 0x7effffff, RZ ;  /* 0x7effffff12487824 */ /* 0x000fce00078e02ff */
[----:B------:R-:W-:-:S04]  /*2db90*/  @P0 IADD3 R69, PT, PT, R69, -0x7f000001, RZ ;  /* 0x80ffffff45450810 */ /* 0x000fc80007ffe0ff */
[----:B------:R-:W-:Y:S02]  /*2dba0*/  @P3 IADD3 R76, PT, PT, R76, -0x7f000001, RZ ;  /* 0x80ffffff4c4c3810 */ /* 0x000fe40007ffe0ff */
[----:B------:R-:W-:Y:S01]  /*2dbb0*/  IADD3 R70, PT, PT, R27, R70, RZ ;  /* 0x000000461b467210 */ /* 0x000fe20007ffe0ff */
[----:B------:R-:W-:Y:S01]  /*2dbc0*/  IMAD.HI.U32 R72, R72, 0x7f000001, R18 ;  /* 0x7f00000148487827 */ /* 0x000fe200078e0012 */
[----:B------:R-:W-:-:S03]  /*2dbd0*/  IADD3 R76, PT, PT, R69, R76, RZ ;  /* 0x0000004c454c7210 */ /* 0x000fc60007ffe0ff */
[----:B------:R-:W-:Y:S01]  /*2dbe0*/  IMAD.WIDE.U32 R18, R43, R36, RZ ;  /* 0x000000242b127225 */ /* 0x000fe200078e00ff */
[----:B------:R-:W-:Y:S01]  /*2dbf0*/  ISETP.GE.U32.AND P1, PT, R71, 0x7f000001, PT ;  /* 0x7f0000014700780c */ /* 0x000fe20003f26070 */
[----:B------:R-:W4:Y:S01]  /*2dc00*/  LDG.E R43, desc[UR10][R44.64+0x1c0] ;  /* 0x0001c00a2c2b7981 */ /* 0x000f22000c1e1900 */
[----:B------:R-:W-:Y:S01]  /*2dc10*/  ISETP.GE.U32.AND P0, PT, R70, 0x7f000001, PT ;  /* 0x7f0000014600780c */ /* 0x000fe20003f06070 */
[----:B------:R-:W-:-:S10]  /*2dc20*/  ISETP.GE.U32.AND P2, PT, R76, 0x7f000001, PT ;  /* 0x7f0000014c00780c */ /* 0x000fd40003f46070 */
[----:B------:R-:W-:Y:S02]  /*2dc30*/  @P1 IADD3 R71, PT, PT, R71, -0x7f000001, RZ ;  /* 0x80ffffff47471810 */ /* 0x000fe40007ffe0ff */
[----:B------:R-:W-:Y:S02]  /*2dc40*/  @P0 IADD3 R70, PT, PT, R70, -0x7f000001, RZ ;  /* 0x80ffffff46460810 */ /* 0x000fe40007ffe0ff */
[----:B------:R-:W-:Y:S02]  /*2dc50*/  @P2 IADD3 R76, PT, PT, R76, -0x7f000001, RZ ;  /* 0x80ffffff4c4c2810 */ /* 0x000fe40007ffe0ff */
[----:B------:R-:W-:Y:S02]  /*2dc60*/  IADD3 R71, PT, PT, R27, R71, RZ ;  /* 0x000000471b477210 */ /* 0x000fe40007ffe0ff */
[----:B------:R-:W-:Y:S01]  /*2dc70*/  IADD3 R76, PT, PT, R70, R76, RZ ;  /* 0x0000004c464c7210 */ /* 0x000fe20007ffe0ff */
[----:B------:R-:W-:Y:S02]  /*2dc80*/  ISETP.GE.U32.AND P2, PT, R72, 0x7f000001, PT ;  /* 0x7f0000014800780c */ /* 0x000fe40003f46070 */
[----:B------:R-:W-:-:S02]  /*2dc90*/  ISETP.GE.U32.AND P1, PT, R71, 0x7f000001, PT ;  /* 0x7f0000014700780c */ /* 0x000fc40003f26070 */
[----:B------:R-:W-:Y:S01]  /*2dca0*/  ISETP.GE.U32.AND P4, PT, R76, 0x7f000001, PT ;  /* 0x7f0000014c00780c */ /* 0x000fe20003f86070 */
[----:B------:R-:W-:Y:S01]  /*2dcb0*/  ISETP.GE.U32.AND P3, PT, R73, 0x7f000001, PT ;  /* 0x7f0000014900780c */ /* 0x000fe20003f66070 */
[----:B------:R-:W-:-:S07]  /*2dcc0*/  IMAD R74, R18, 0x7effffff, RZ ;  /* 0x7effffff124a7824 */ /* 0x000fce00078e02ff */
        /* <DEDUP_REMOVED lines=10> */
[----:B------:R-:W-:Y:S01]  /*2dd70*/  ISETP.GE.U32.AND P2, PT, R77, 0x7f000001, PT ;  /* 0x7f0000014d00780c */ /* 0x000fe20003f46070 */
[----:B------:R-:W-:-:S09]  /*2dd80*/  IMAD.WIDE.U32 R18, R73, R23, RZ ;  /* 0x0000001749127225 */ /* 0x000fd200078e00ff */
[----:B------:R-:W-:Y:S02]  /*2dd90*/  @P0 IADD3 R74, PT, PT, R74, -0x7f000001, RZ ;  /* 0x80ffffff4a4a0810 */ /* 0x000fe40007ffe0ff */
[----:B------:R-:W-:Y:S02]  /*2dda0*/  @P1 IADD3 R72, PT, PT, R72, -0x7f000001, RZ ;  /* 0x80ffffff48481810 */ /* 0x000fe40007ffe0ff */
[----:B------:R-:W-:Y:S01]  /*2ddb0*/  @P3 IADD3 R76, PT, PT, R76, -0x7f000001, RZ ;  /* 0x80ffffff4c4c3810 */ /* 0x000fe20007ffe0ff */
[----:B------:R-:W-:Y:S01]  /*2ddc0*/  IMAD R75, R18, 0x7effffff, RZ ;  /* 0x7effffff124b7824 */ /* 0x000fe200078e02ff */
[----:B------:R-:W-:Y:S02]  /*2ddd0*/  IADD3 R74, PT, PT, R27, R74, RZ ;  /* 0x0000004a1b4a7210 */ /* 0x000fe40007ffe0ff */
[----:B------:R-:W-:Y:S01]  /*2dde0*/  IADD3 R76, PT, PT, R72, R76, RZ ;  /* 0x0000004c484c7210 */ /* 0x000fe20007ffe0ff */
[----:B------:R-:W-:Y:S02]  /*2ddf0*/  IMAD.HI.U32 R75, R75, 0x7f000001, R18 ;  /* 0x7f0000014b4b7827 */ /* 0x000fe400078e0012 */
[----:B------:R-:W-:-:S02]  /*2de00*/  ISETP.GE.U32.AND P0, PT, R74, 0x7f000001, PT ;  /* 0x7f0000014a00780c */ /* 0x000fc40003f06070 */
[----:B------:R-:W-:Y:S01]  /*2de10*/  ISETP.GE.U32.AND P1, PT, R76, 0x7f000001, PT ;  /* 0x7f0000014c00780c */ /* 0x000fe20003f26070 */
[----:B------:R-:W-:Y:S01]  /*2de20*/  @P2 IADD3 R77, PT, PT, R77, -0x7f000001, RZ ;  /* 0x80ffffff4d4d2810 */ /* 0x000fe20007ffe0ff */
[----:B------:R-:W-:Y:S01]  /*2de30*/  ISETP.GE.U32.AND P2, PT, R75, 0x7f000001, PT ;  /* 0x7f0000014b00780c */ /* 0x000fe20003f46070 */
[----:B------:R-:W-:-:S04]  /*2de40*/  IMAD.WIDE.U32 R22, R22, R30, RZ ;  /* 0x0000001e16167225 */ /* 0x000fc800078e00ff */
[----:B------:R-:W-:-:S04]  /*2de50*/  IMAD R30, R22, 0x7effffff, RZ ;  /* 0x7effffff161e7824 */ /* 0x000fc800078e02ff */
[----:B------:R-:W-:Y:S01]  /*2de60*/  @P0 IADD3 R74, PT, PT, R74, -0x7f000001, RZ ;  /* 0x80ffffff4a4a0810 */ /* 0x000fe20007ffe0ff */
[----:B------:R-:W-:Y:S01]  /*2de70*/  IMAD.HI.U32 R30, R30, 0x7f000001, R22 ;  /* 0x7f0000011e1e7827 */ /* 0x000fe200078e0016 */
[----:B------:R-:W-:-:S03]  /*2de80*/  @P1 IADD3 R76, PT, PT, R76, -0x7f000001, RZ ;  /* 0x80ffffff4c4c1810 */ /* 0x000fc60007ffe0ff */
[----:B------:R-:W-:Y:S01]  /*2de90*/  IMAD.WIDE.U32 R22, R25, R15, RZ ;  /* 0x0000000f19167225 */ /* 0x000fe200078e00ff */
[----:B------:R-:W-:Y:S02]  /*2dea0*/  @P2 IADD3 R75, PT, PT, R75, -0x7f000001, RZ ;  /* 0x80ffffff4b4b2810 */ /* 0x000fe40007ffe0ff */
[----:B------:R-:W-:Y:S02]  /*2deb0*/  IADD3 R73, PT, PT, R27, R77, RZ ;  /* 0x0000004d1b497210 */ /* 0x000fe40007ffe0ff */
[----:B------:R-:W-:Y:S01]  /*2dec0*/  IADD3 R76, PT, PT, R74, R76, RZ ;  /* 0x0000004c4a4c7210 */ /* 0x000fe20007ffe0ff */
[----:B------:R-:W-:Y:S01]  /*2ded0*/  IMAD R15, R22, 0x7effffff, RZ ;  /* 0x7effffff160f7824 */ /* 0x000fe200078e02ff */
[----:B------:R-:W-:Y:S01]  /*2dee0*/  ISETP.GE.U32.AND P2, PT, R75, R160, PT ;  /* 0x000000a04b00720c */ /* 0x000fe20003f46070 */
[----:B------:R-:W-:Y:S02]  /*2def0*/  ISETP.GE.U32.AND P0, PT, R73, 0x7f000001, PT ;  /* 0x7f0000014900780c */ /* 0x000fe40003f06070 */
[----:B------:R-:W-:Y:S01]  /*2df00*/  ISETP.GE.U32.AND P1, PT, R76, 0x7f000001, PT ;  /* 0x7f0000014c00780c */ /* 0x000fe20003f26070 */
[----:B------:R-:W-:-:S04]  /*2df10*/  IMAD.WIDE.U32 R18, R24, R13, RZ ;  /* 0x0000000d18127225 */ /* 0x000fc800078e00ff */
[----:B------:R-:W-:-:S04]  /*2df20*/  IMAD.HI.U32 R15, R15, 0x7f000001, R22 ;  /* 0x7f0000010f0f7827 */ /* 0x000fc800078e0016 */
[----:B------:R-:W-:Y:S01]  /*2df30*/  IMAD.WIDE.U32 R22, R68, R31, RZ ;  /* 0x0000001f44167225 */ /* 0x000fe200078e00ff */
[----:B------:R-:W-:-:S03]  /*2df40*/  IADD3 R75, PT, PT, -R160, R75, RZ ;  /* 0x0000004ba04b7210 */ /* 0x000fc60007ffe1ff */
[----:B------:R-:W-:Y:S02]  /*2df50*/  IMAD R13, R18, 0x7effffff, RZ ;  /* 0x7effffff120d7824 */ /* 0x000fe400078e02ff */
[----:B------:R-:W-:-:S04]  /*2df60*/  IMAD.WIDE.U32 R24, R26, R17, RZ ;  /* 0x000000111a187225 */ /* 0x000fc800078e00ff */
[----:B------:R-:W-:Y:S02]  /*2df70*/  IMAD R31, R22, 0x7effffff, RZ ;  /* 0x7effffff161f7824 */ /* 0x000fe400078e02ff */
[----:B------:R-:W-:Y:S01]  /*2df80*/  IMAD.WIDE.U32 R26, R66, R28, RZ ;  /* 0x0000001c421a7225 */ /* 0x000fe200078e00ff */
[----:B------:R-:W-:Y:S02]  /*2df90*/  @!P2 IADD3 R75, PT, PT, R75, 0x7f000001, RZ ;  /* 0x7f0000014b4ba810 */ /* 0x000fe40007ffe0ff */
[----:B------:R-:W-:Y:S02]  /*2dfa0*/  @P0 IADD3 R73, PT, PT, R73, -0x7f000001, RZ ;  /* 0x80ffffff49490810 */ /* 0x000fe40007ffe0ff */
[----:B------:R-:W-:Y:S01]  /*2dfb0*/  @P1 IADD3 R76, PT, PT, R76, -0x7f000001, RZ ;  /* 0x80ffffff4c4c1810 */ /* 0x000fe20007ffe0ff */
[----:B------:R-:W-:Y:S01]  /*2dfc0*/  IMAD.HI.U32 R13, R13, 0x7f000001, R18 ;  /* 0x7f0000010d0d7827 */ /* 0x000fe200078e0012 */
[----:B------:R-:W-:Y:S01]  /*2dfd0*/  IADD3 R49, PT, PT, R49, R49, RZ ;  /* 0x0000003131317210 */ /* 0x000fe20007ffe0ff */
[----:B------:R0:W-:Y:S02]  /*2dfe0*/  STL [R1+0x530], R81 ;  /* 0x0005305101007387 */ /* 0x0001e40000100800 */
[----:B------:R-:W-:-:S02]  /*2dff0*/  IMAD R17, R24, 0x7effffff, RZ ;  /* 0x7effffff18117824 */ /* 0x000fc400078e02ff */
[----:B------:R-:W-:Y:S01]  /*2e000*/  IMAD.WIDE.U32 R18, R67, R29, RZ ;  /* 0x0000001d43127225 */ /* 0x000fe200078e00ff */
[----:B------:R-:W4:Y:S03]  /*2e010*/  LDL R66, [R1+0x2d4] ;  /* 0x0002d40001427983 */ /* 0x000f260000100800 */
[----:B------:R-:W-:-:S04]  /*2e020*/  IMAD.HI.U32 R31, R31, 0x7f000001, R22 ;  /* 0x7f0000011f1f7827 */ /* 0x000fc800078e0016 */
[----:B------:R-:W-:Y:S01]  /*2e030*/  IMAD R28, R26, 0x7effffff, RZ ;  /* 0x7effffff1a1c7824 */ /* 0x000fe200078e02ff */
[----:B------:R-:W-:Y:S01]  /*2e040*/  IADD3 R76, PT, PT, R73, R76, RZ ;  /* 0x0000004c494c7210 */ /* 0x000fe20007ffe0ff */
[----:B------:R-:W-:Y:S01]  /*2e050*/  IMAD.WIDE.U32 R22, R70, R33, RZ ;  /* 0x0000002146167225 */ /* 0x000fe200078e00ff */
[----:B------:R-:W-:Y:S01]  /*2e060*/  ISETP.GE.U32.AND P2, PT, R30, 0x7f000001, PT ;  /* 0x7f0000011e00780c */ /* 0x000fe20003f46070 */
[----:B------:R-:W-:Y:S01]  /*2e070*/  ISETP.GE.U32.AND P4, PT, R13, 0x7f000001, PT ;  /* 0x7f0000010d00780c */ /* 0x000fe20003f86070 */
[----:B------:R-:W-:Y:S01]  /*2e080*/  ISETP.GE.U32.AND P1, PT, R15, 0x7f000001, PT ;  /* 0x7f0000010f00780c */ /* 0x000fe20003f26070 */
[----:B------:R-:W-:Y:S01]  /*2e090*/  IMAD.HI.U32 R17, R17, 0x7f000001, R24 ;  /* 0x7f00000111117827 */ /* 0x000fe200078e0018 */
[----:B------:R-:W-:Y:S01]  /*2e0a0*/  ISETP.GE.U32.AND P3, PT, R49, 0x7f000001, PT ;  /* 0x7f0000013100780c */ /* 0x000fe20003f66070 */
[----:B0-----:R-:W4:Y:S02]  /*2e0b0*/  LDL.LU R81, [R1+0x2a4] ;  /* 0x0002a40001517983 */ /* 0x001f240000300800 */
[----:B------:R-:W-:-:S02]  /*2e0c0*/  IMAD R29, R18, 0x7effffff, RZ ;  /* 0x7effffff121d7824 */ /* 0x000fc400078e02ff */
[----:B------:R-:W-:-:S04]  /*2e0d0*/  IMAD.WIDE.U32 R24, R71, R34, RZ ;  /* 0x0000002247187225 */ /* 0x000fc800078e00ff */
[----:B------:R-:W-:Y:S02]  /*2e0e0*/  IMAD R33, R22, 0x7effffff, RZ ;  /* 0x7effffff16217824 */ /* 0x000fe400078e02ff */
[----:B------:R-:W-:-:S04]  /*2e0f0*/  IMAD.HI.U32 R28, R28, 0x7f000001, R26 ;  /* 0x7f0000011c1c7827 */ /* 0x000fc800078e001a */
[----:B--2---:R-:W-:-:S04]  /*2e100*/  IMAD.WIDE.U32 R26, R65, R75, RZ ;  /* 0x0000004b411a7225 */ /* 0x004fc800078e00ff */
[----:B------:R-:W-:-:S04]  /*2e110*/  IMAD.HI.U32 R29, R29, 0x7f000001, R18 ;  /* 0x7f0000011d1d7827 */ /* 0x000fc800078e0012 */
[----:B------:R-:W-:-:S04]  /*2e120*/  IMAD.WIDE.U32 R18, R69, R32, RZ ;  /* 0x0000002045127225 */ /* 0x000fc800078e00ff */
[----:B------:R-:W-:Y:S02]  /*2e130*/  IMAD R65, R24, 0x7effffff, RZ ;  /* 0x7effffff18417824 */ /* 0x000fe400078e02ff */
[----:B------:R-:W-:Y:S01]  /*2e140*/  IMAD.HI.U32 R33, R33, 0x7f000001, R22 ;  /* 0x7f00000121217827 */ /* 0x000fe200078e0016 */
[----:B------:R-:W-:-:S03]  /*2e150*/  ISETP.GE.U32.AND P5, PT, R76, 0x7f000001, PT ;  /* 0x7f0000014c00780c */ /* 0x000fc60003fa6070 */
[----:B------:R-:W-:-:S04]  /*2e160*/  IMAD.WIDE.U32 R22, R74, R36, RZ ;  /* 0x000000244a167225 */ /* 0x000fc800078e00ff */
[----:B------:R-:W-:Y:S02]  /*2e170*/  IMAD R34, R26, 0x7effffff, RZ ;  /* 0x7effffff1a227824 */ /* 0x000fe400078e02ff */
[----:B------:R-:W-:Y:S02]  /*2e180*/  IMAD R32, R18, 0x7effffff, RZ ;  /* 0x7effffff12207824 */ /* 0x000fe400078e02ff */
[----:B------:R-:W-:-:S04]  /*2e190*/  IMAD.HI.U32 R24, R65, 0x7f000001, R24 ;  /* 0x7f00000141187827 */ /* 0x000fc800078e0018 */
[----:B------:R-:W-:Y:S02]  /*2e1a0*/  IMAD R25, R22, 0x7effffff, RZ ;  /* 0x7effffff16197824 */ /* 0x000fe400078e02ff */
[----:B------:R-:W-:Y:S01]  /*2e1b0*/  IMAD.HI.U32 R26, R34, 0x7f000001, R26 ;  /* 0x7f000001221a7827 */ /* 0x000fe200078e001a */
[----:B------:R-:W-:-:S03]  /*2e1c0*/  ISETP.GE.U32.AND P6, PT, R28, 0x7f000001, PT ;  /* 0x7f0000011c00780c */ /* 0x000fc60003fc6070 */
[----:B------:R-:W-:Y:S01]  /*2e1d0*/  IMAD.HI.U32 R32, R32, 0x7f000001, R18 ;  /* 0x7f00000120207827 */ /* 0x000fe200078e0012 */
[----:B------:R-:W-:-:S03]  /*2e1e0*/  ISETP.GE.U32.AND P0, PT, R26, 0x7f000001, PT ;  /* 0x7f0000011a00780c */ /* 0x000fc60003f06070 */
[----:B------:R-:W-:Y:S01]  /*2e1f0*/  IMAD.HI.U32 R25, R25, 0x7f000001, R22 ;  /* 0x7f00000119197827 */ /* 0x000fe200078e0016 */
[----:B------:R-:W-:-:S03]  /*2e200*/  @P2 IADD3 R30, PT, PT, R30, -0x7f000001, RZ ;  /* 0x80ffffff1e1e2810 */ /* 0x000fc60007ffe0ff */
[----:B------:R-:W-:Y:S01]  /*2e210*/  IMAD.WIDE.U32 R22, R56, R75, RZ ;  /* 0x0000004b38167225 */ /* 0x000fe200078e00ff */
[----:B------:R-:W-:-:S03]  /*2e220*/  ISETP.GE.U32.AND P2, PT, R32, 0x7f000001, PT ;  /* 0x7f0000012000780c */ /* 0x000fc60003f46070 */
[----:B------:R-:W-:Y:S01]  /*2e230*/  IMAD R34, R22, 0x7effffff, RZ ;  /* 0x7effffff16227824 */ /* 0x000fe200078e02ff */
[----:B------:R-:W-:Y:S01]  /*2e240*/  @P5 IADD3 R76, PT, PT, R76, -0x7f000001, RZ ;  /* 0x80ffffff4c4c5810 */ /* 0x000fe20007ffe0ff */
[----:B------:R-:W-:-:S04]  /*2e250*/  IMAD.WIDE.U32 R18, R72, R35, RZ ;  /* 0x0000002348127225 */ /* 0x000fc800078e00ff */
[----:B------:R-:W-:Y:S01]  /*2e260*/  IMAD.HI.U32 R34, R34, 0x7f000001, R22 ;  /* 0x7f00000122227827 */ /* 0x000fe200078e0016 */
[----:B------:R-:W-:Y:S01]  /*2e270*/  ISETP.GE.U32.AND P5, PT, R29, 0x7f000001, PT ;  /* 0x7f0000011d00780c */ /* 0x000fe20003fa6070 */
[----:B------:R-:W-:Y:S02]  /*2e280*/  @P4 IADD3 R13, PT, PT, R13, -0x7f000001, RZ ;  /* 0x80ffffff0d0d4810 */ /* 0x000fe40007ffe0ff */
[----:B------:R-:W-:Y:S01]  /*2e290*/  @P6 IADD3 R28, PT, PT, R28, -0x7f000001, RZ ;  /* 0x80ffffff1c1c6810 */ /* 0x000fe20007ffe0ff */
[----:B------:R-:W-:Y:S01]  /*2e2a0*/  IMAD R35, R18, 0x7effffff, RZ ;  /* 0x7effffff12237824 */ /* 0x000fe200078e02ff */
[----:B------:R-:W-:Y:S01]  /*2e2b0*/  IADD3 R36, PT, PT, R160, R76, RZ ;  /* 0x0000004ca0247210 */ /* 0x000fe20007ffe0ff */
[----:B------:R-:W-:Y:S01]  /*2e2c0*/  ISETP.GE.U32.AND P4, PT, R33, 0x7f000001, PT ;  /* 0x7f0000012100780c */ /* 0x000fe20003f86070 */
[----:B------:R-:W-:Y:S01]  /*2e2d0*/  ISETP.GE.U32.AND P6, PT, R34, 0x7f000001, PT ;  /* 0x7f0000012200780c */ /* 0x000fe20003fc6070 */
[----:B------:R-:W-:Y:S01]  /*2e2e0*/  @P0 IADD3 R26, PT, PT, R26, -0x7f000001, RZ ;  /* 0x80ffffff1a1a0810 */ /* 0x000fe20007ffe0ff */
[----:B------:R-:W-:Y:S01]  /*2e2f0*/  ISETP.GE.U32.AND P0, PT, R17, 0x7f000001, PT ;  /* 0x7f0000011100780c */ /* 0x000fe20003f06070 */
[----:B------:R-:W-:Y:S01]  /*2e300*/  IMAD.HI.U32 R35, R35, 0x7f000001, R18 ;  /* 0x7f00000123237827 */ /* 0x000fe200078e0012 */
[----:B------:R-:W-:Y:S01]  /*2e310*/  @P2 IADD3 R32, PT, PT, R32, -0x7f000001, RZ ;  /* 0x80ffffff20202810 */ /* 0x000fe20007ffe0ff */
[----:B------:R-:W-:-:S02]  /*2e320*/  ISETP.GE.U32.AND P2, PT, R36, 0x7f000001, PT ;  /* 0x7f0000012400780c */ /* 0x000fc40003f46070 */
[----:B------:R-:W-:Y:S01]  /*2e330*/  IMAD.WIDE.U32 R18, R73, R37, RZ ;  /* 0x0000002549127225 */ /* 0x000fe200078e00ff */
[----:B------:R-:W-:Y:S02]  /*2e340*/  @P1 IADD3 R15, PT, PT, R15, -0x7f000001, RZ ;  /* 0x80ffffff0f0f1810 */ /* 0x000fe40007ffe0ff */
[----:B---3--:R-:W-:Y:S01]  /*2e350*/  IADD3 R26, PT, PT, R26, R55, RZ ;  /* 0x000000371a1a7210 */ /* 0x008fe20007ffe0ff */
[----:B------:R-:W-:Y:S01]  /*2e360*/  ISETP.GE.U32.AND P1, PT, R24, 0x7f000001, PT ;  /* 0x7f0000011800780c */ /* 0x000fe20003f26070 */
[----:B------:R-:W-:Y:S01]  /*2e370*/  IMAD R27, R18, 0x7effffff, RZ ;  /* 0x7effffff121b7824 */ /* 0x000fe200078e02ff */
[----:B------:R-:W-:Y:S01]  /*2e380*/  @P3 IADD3 R49, PT, PT, R49, -0x7f000001, RZ ;  /* 0x80ffffff31313810 */ /* 0x000fe20007ffe0ff */
[----:B------:R-:W-:Y:S01]  /*2e390*/  ISETP.GE.U32.AND P3, PT, R31, 0x7f000001, PT ;  /* 0x7f0000011f00780c */ /* 0x000fe20003f66070 */
[----:B------:R-:W-:Y:S01]  /*2e3a0*/  @P5 IADD3 R29, PT, PT, R29, -0x7f000001, RZ ;  /* 0x80ffffff1d1d5810 */ /* 0x000fe20007ffe0ff */
[----:B------:R-:W-:Y:S01]  /*2e3b0*/  IMAD.HI.U32 R27, R27, 0x7f000001, R18 ;  /* 0x7f0000011b1b7827 */ /* 0x000fe200078e0012 */
[----:B------:R-:W-:Y:S01]  /*2e3c0*/  ISETP.GE.U32.AND P5, PT, R25, 0x7f000001, PT ;  /* 0x7f0000011900780c */ /* 0x000fe20003fa6070 */
[----:B------:R-:W-:-:S02]  /*2e3d0*/  @P4 IADD3 R33, PT, PT, R33, -0x7f000001, RZ ;  /* 0x80ffffff21214810 */ /* 0x000fc40007ffe0ff */
[----:B------:R-:W-:Y:S01]  /*2e3e0*/  @P6 IADD3 R34, PT, PT, R34, -0x7f000001, RZ ;  /* 0x80ffffff22226810 */ /* 0x000fe20007ffe0ff */
[-C--:B----4-:R-:W-:Y:S01]  /*2e3f0*/  IMAD.WIDE.U32 R18, R57, R75.reuse, RZ ;  /* 0x0000004b39127225 */ /* 0x090fe200078e00ff */
[----:B------:R-:W-:Y:S01]  /*2e400*/  ISETP.GE.U32.AND P4, PT, R26, 0x7f000001, PT ;  /* 0x7f0000011a00780c */ /* 0x000fe20003f86070 */
[----:B------:R-:W-:Y:S01]  /*2e410*/  @P0 IADD3 R17, PT, PT, R17, -0x7f000001, RZ ;  /* 0x80ffffff11110810 */ /* 0x000fe20007ffe0ff */
[----:B------:R-:W-:Y:S01]  /*2e420*/  ISETP.GE.U32.AND P0, PT, R35, 0x7f000001, PT ;  /* 0x7f0000012300780c */ /* 0x000fe20003f06070 */
[----:B------:R-:W-:Y:S01]  /*2e430*/  IMAD R55, R18, 0x7effffff, RZ ;  /* 0x7effffff12377824 */ /* 0x000fe200078e02ff */
[----:B------:R-:W-:Y:S02]  /*2e440*/  @P2 IADD3 R36, PT, PT, R36, -0x7f000001, RZ ;  /* 0x80ffffff24242810 */ /* 0x000fe40007ffe0ff */
[----:B------:R-:W-:Y:S01]  /*2e450*/  IADD3 R58, PT, PT, R34, R58, RZ ;  /* 0x0000003a223a7210 */ /* 0x000fe20007ffe0ff */
[----:B------:R-:W-:Y:S01]  /*2e460*/  IMAD.WIDE.U32 R22, R59, R75, RZ ;  /* 0x0000004b3b167225 */ /* 0x000fe200078e00ff */
[----:B------:R-:W-:-:S03]  /*2e470*/  @P1 IADD3 R24, PT, PT, R24, -0x7f000001, RZ ;  /* 0x80ffffff18181810 */ /* 0x000fc60007ffe0ff */
[----:B------:R-:W-:Y:S01]  /*2e480*/  IMAD.HI.U32 R18, R55, 0x7f000001, R18 ;  /* 0x7f00000137127827 */ /* 0x000fe200078e0012 */
[----:B------:R-:W-:Y:S01]  /*2e490*/  IADD3 R19, PT, PT, R48, R36, RZ ;  /* 0x0000002430137210 */ /* 0x000fe20007ffe0ff */
[----:B------:R-:W-:Y:S01]  /*2e4a0*/  ISETP.GE.U32.AND P1, PT, R58, 0x7f000001, PT ;  /* 0x7f0000013a00780c */ /* 0x000fe20003f26070 */
[----:B------:R-:W-:Y:S02]  /*2e4b0*/  IADD3 R49, PT, PT, R36, R49, RZ ;  /* 0x0000003124317210 */ /* 0x000fe40007ffe0ff */
[----:B------:R-:W-:Y:S01]  /*2e4c0*/  @P3 IADD3 R31, PT, PT, R31, -0x7f000001, RZ ;  /* 0x80ffffff1f1f3810 */ /* 0x000fe20007ffe0ff */
[----:B------:R-:W-:Y:S01]  /*2e4d0*/  ISETP.GE.U32.AND P3, PT, R27, 0x7f000001, PT ;  /* 0x7f0000011b00780c */ /* 0x000fe20003f66070 */
[----:B------:R-:W-:Y:S01]  /*2e4e0*/  IMAD R37, R22, 0x7effffff, RZ ;  /* 0x7effffff16257824 */ /* 0x000fe200078e02ff */
[----:B------:R-:W-:Y:S01]  /*2e4f0*/  @P5 IADD3 R25, PT, PT, R25, -0x7f000001, RZ ;  /* 0x80ffffff19195810 */ /* 0x000fe20007ffe0ff */
[----:B------:R0:W-:Y:S01]  /*2e500*/  STL [R1+0x110], R26 ;  /* 0x0001101a01007387 */ /* 0x0001e20000100800 */
[----:B------:R-:W-:Y:S01]  /*2e510*/  ISETP.GE.U32.AND P5, PT, R19, 0x7f000001, PT ;  /* 0x7f0000011300780c */ /* 0x000fe20003fa6070 */
[----:B------:R-:W-:Y:S01]  /*2e520*/  @P0 IADD3 R35, PT, PT, R35, -0x7f000001, RZ ;  /* 0x80ffffff23230810 */ /* 0x000fe20007ffe0ff */
[----:B------:R-:W-:Y:S01]  /*2e530*/  IMAD.HI.U32 R22, R37, 0x7f000001, R22 ;  /* 0x7f00000125167827 */ /* 0x000fe200078e0016 */
[----:B------:R-:W-:Y:S01]  /*2e540*/  ISETP.GE.U32.AND P0, PT, R18, 0x7f000001, PT ;  /* 0x7f0000011200780c */ /* 0x000fe20003f06070 */
[----:B------:R-:W-:Y:S01]  /*2e550*/  ISETP.GE.U32.AND P6, PT, R76, R160, PT ;  /* 0x000000a04c00720c */ /* 0x000fe20003fc6070 */
[----:B------:R-:W-:-:S02]  /*2e560*/  IADD3 R23, PT, PT, R36, R13, RZ ;  /* 0x0000000d24177210 */ /* 0x000fc40007ffe0ff */
[----:B0-----:R-:W-:Y:S01]  /*2e570*/  @P4 IADD3 R26, PT, PT, R26, -0x7f000001, RZ ;  /* 0x80ffffff1a1a4810 */ /* 0x001fe20007ffe0ff */
[----:B------:R-:W-:Y:S01]  /*2e580*/  ISETP.GE.U32.AND P4, PT, R49, 0x7f000001, PT ;  /* 0x7f0000013100780c */ /* 0x000fe20003f86070 */
[----:B------:R-:W-:Y:S01]  /*2e590*/  IADD3 R30, PT, PT, R36, R30, RZ ;  /* 0x0000001e241e7210 */ /* 0x000fe20007ffe0ff */
[----:B------:R0:W-:Y:S01]  /*2e5a0*/  STL [R1+0x114], R58 ;  /* 0x0001143a01007387 */ /* 0x0001e20000100800 */
[----:B------:R-:W-:Y:S01]  /*2e5b0*/  ISETP.GE.U32.AND P2, PT, R23, 0x7f000001, PT ;  /* 0x7f0000011700780c */ /* 0x000fe20003f46070 */
[----:B------:R-:W-:Y:S02]  /*2e5c0*/  @P3 IADD3 R27, PT, PT, R27, -0x7f000001, RZ ;  /* 0x80ffffff1b1b3810 */ /* 0x000fe40007ffe0ff */
[----:B------:R-:W-:Y:S02]  /*2e5d0*/  IADD3 R76, PT, PT, -R160, R76, RZ ;  /* 0x0000004ca04c7210 */ /* 0x000fe40007ffe1ff */
[----:B------:R-:W-:Y:S01]  /*2e5e0*/  IADD3 R13, PT, PT, R36, R15, RZ ;  /* 0x0000000f240d7210 */ /* 0x000fe20007ffe0ff */
[----:B------:R-:W-:Y:S01]  /*2e5f0*/  ISETP.GE.U32.AND P3, PT, R22, 0x7f000001, PT ;  /* 0x7f0000011600780c */ /* 0x000fe20003f66070 */
[----:B------:R-:W-:-:S02]  /*2e600*/  @P5 IADD3 R19, PT, PT, R19, -0x7f000001, RZ ;  /* 0x80ffffff13135810 */ /* 0x000fc40007ffe0ff */
[----:B0-----:R-:W-:Y:S01]  /*2e610*/  @P1 IADD3 R58, PT, PT, R58, -0x7f000001, RZ ;  /* 0x80ffffff3a3a1810 */ /* 0x001fe20007ffe0ff */
[----:B------:R-:W-:Y:S01]  /*2e620*/  ISETP.GE.U32.AND P1, PT, R30, 0x7f000001, PT ;  /* 0x7f0000011e00780c */ /* 0x000fe20003f26070 */
[----:B------:R-:W-:Y:S02]  /*2e630*/  @P4 IADD3 R49, PT, PT, R49, -0x7f000001, RZ ;  /* 0x80ffffff31314810 */ /* 0x000fe40007ffe0ff */
[----:B------:R-:W-:Y:S02]  /*2e640*/  @P0 IADD3 R18, PT, PT, R18, -0x7f000001, RZ ;  /* 0x80ffffff12120810 */ /* 0x000fe40007ffe0ff */
[----:B------:R-:W-:Y:S01]  /*2e650*/  @!P6 IADD3 R76, PT, PT, R76, 0x7f000001, RZ ;  /* 0x7f0000014c4ce810 */ /* 0x000fe20007ffe0ff */
[----:B------:R-:W-:Y:S01]  /*2e660*/  ISETP.GE.U32.AND P0, PT, R13, 0x7f000001, PT ;  /* 0x7f0000010d00780c */ /* 0x000fe20003f06070 */
[----:B------:R0:W-:Y:S01]  /*2e670*/  STL [R1+0x110], R26 ;  /* 0x0001101a01007387 */ /* 0x0001e20000100800 */
[----:B------:R-:W-:Y:S02]  /*2e680*/  IADD3 R63, PT, PT, R19, R63, RZ ;  /* 0x0000003f133f7210 */ /* 0x000fe40007ffe0ff */
[----:B------:R-:W-:-:S02]  /*2e690*/  IADD3 R17, PT, PT, R36, R17, RZ ;  /* 0x0000001124117210 */ /* 0x000fc40007ffe0ff */
[----:B------:R-:W-:Y:S02]  /*2e6a0*/  IADD3 R64, PT, PT, R18, R64, RZ ;  /* 0x0000004012407210 */ /* 0x000fe40007ffe0ff */
[----:B------:R-:W-:Y:S02]  /*2e6b0*/  IADD3 R62, PT, PT, R76, R62, RZ ;  /* 0x0000003e4c3e7210 */ /* 0x000fe40007ffe0ff */
[----:B------:R-:W-:Y:S01]  /*2e6c0*/  @P2 IADD3 R23, PT, PT, R23, -0x7f000001, RZ ;  /* 0x80ffffff17172810 */ /* 0x000fe20007ffe0ff */
[----:B------:R-:W-:Y:S01]  /*2e6d0*/  ISETP.GE.U32.AND P2, PT, R63, 0x7f000001, PT ;  /* 0x7f0000013f00780c */ /* 0x000fe20003f46070 */
[----:B0-----:R-:W-:Y:S02]  /*2e6e0*/  IADD3 R26, PT, PT, R49, R51, RZ ;  /* 0x00000033311a7210 */ /* 0x001fe40007ffe0ff */
[----:B------:R-:W-:Y:S01]  /*2e6f0*/  @P1 IADD3 R30, PT, PT, R30, -0x7f000001, RZ ;  /* 0x80ffffff1e1e1810 */ /* 0x000fe20007ffe0ff */
[----:B------:R-:W-:Y:S01]  /*2e700*/  ISETP.GE.U32.AND P1, PT, R17, 0x7f000001, PT ;  /* 0x7f0000011100780c */ /* 0x000fe20003f26070 */
[----:B------:R-:W-:Y:S01]  /*2e710*/  @P3 IADD3 R22, PT, PT, R22, -0x7f000001, RZ ;  /* 0x80ffffff16163810 */ /* 0x000fe20007ffe0ff */
[----:B------:R-:W-:Y:S01]  /*2e720*/  ISETP.GE.U32.AND P5, PT, R26, 0x7f000001, PT ;  /* 0x7f0000011a00780c */ /* 0x000fe20003fa6070 */
[----:B------:R-:W-:Y:S01]  /*2e730*/  ISETP.GE.U32.AND P3, PT, R64, 0x7f000001, PT ;  /* 0x7f0000014000780c */ /* 0x000fe20003f66070 */
[----:B------:R-:W-:Y:S01]  /*2e740*/  ISETP.GE.U32.AND P4, PT, R62, 0x7f000001, PT ;  /* 0x7f0000013e00780c */ /* 0x000fe20003f86070 */
[----:B------:R-:W-:-:S02]  /*2e750*/  @P0 IADD3 R13, PT, PT, R13, -0x7f000001, RZ ;  /* 0x80ffffff0d0d0810 */ /* 0x000fc40007ffe0ff */
[----:B------:R-:W-:Y:S02]  /*2e760*/  IADD3 R52, PT, PT, R30, R52, RZ ;  /* 0x000000341e347210 */ /* 0x000fe40007ffe0ff */
[----:B------:R-:W-:Y:S02]  /*2e770*/  @P2 IADD3 R63, PT, PT, R63, -0x7f000001, RZ ;  /* 0x80ffffff3f3f2810 */ /* 0x000fe40007ffe0ff */
[----:B------:R-:W-:Y:S02]  /*2e780*/  IADD3 R53, PT, PT, R22, R53, RZ ;  /* 0x0000003516357210 */ /* 0x000fe40007ffe0ff */
[----:B------:R-:W-:Y:S01]  /*2e790*/  IADD3 R61, PT, PT, R13, R61, RZ ;  /* 0x0000003d0d3d7210 */ /* 0x000fe20007ffe0ff */
[----:B------:R0:W-:Y:S01]  /*2e7a0*/  STL [R1+0x118], R64 ;  /* 0x0001184001007387 */ /* 0x0001e20000100800 */
[----:B------:R-:W-:Y:S01]  /*2e7b0*/  @P1 IADD3 R17, PT, PT, R17, -0x7f000001, RZ ;  /* 0x80ffffff11111810 */ /* 0x000fe20007ffe0ff */
[----:B------:R-:W-:Y:S01]  /*2e7c0*/  ISETP.GE.U32.AND P1, PT, R52, 0x7f000001, PT ;  /* 0x7f0000013400780c */ /* 0x000fe20003f26070 */
[----:B------:R-:W-:-:S02]  /*2e7d0*/  @P5 IADD3 R26, PT, PT, R26, -0x7f000001, RZ ;  /* 0x80ffffff1a1a5810 */ /* 0x000fc40007ffe0ff */
[----:B------:R-:W-:Y:S02]  /*2e7e0*/  IADD3 R54, PT, PT, R23, R54, RZ ;  /* 0x0000003617367210 */ /* 0x000fe40007ffe0ff */
[----:B------:R-:W-:Y:S02]  /*2e7f0*/  IADD3 R15, PT, PT, R36, R28, RZ ;  /* 0x0000001c240f7210 */ /* 0x000fe40007ffe0ff */
[----:B------:R-:W-:Y:S02]  /*2e800*/  @P4 IADD3 R62, PT, PT, R62, -0x7f000001, RZ ;  /* 0x80ffffff3e3e4810 */ /* 0x000fe40007ffe0ff */
[----:B------:R-:W-:Y:S02]  /*2e810*/  IADD3 R34, PT, PT, R36, R24, RZ ;  /* 0x0000001824227210 */ /* 0x000fe40007ffe0ff */
[----:B0-----:R-:W-:Y:S01]  /*2e820*/  @P3 IADD3 R64, PT, PT, R64, -0x7f000001, RZ ;  /* 0x80ffffff40403810 */ /* 0x001fe20007ffe0ff */
[----:B------:R-:W-:Y:S01]  /*2e830*/  ISETP.GE.U32.AND P3, PT, R61, 0x7f000001, PT ;  /* 0x7f0000013d00780c */ /* 0x000fe20003f66070 */
[C---:B------:R-:W-:Y:S01]  /*2e840*/  IADD3 R28, PT, PT, R36.reuse, R25, RZ ;  /* 0x00000019241c7210 */ /* 0x040fe20007ffe0ff */
[----:B------:R-:W-:Y:S01]  /*2e850*/  IMAD.WIDE.U32 R22, R63, R63, RZ ;  /* 0x0000003f3f167225 */ /* 0x000fe200078e00ff */
[----:B------:R-:W-:Y:S01]  /*2e860*/  ISETP.GE.U32.AND P0, PT, R53, 0x7f000001, PT ;  /* 0x7f0000013500780c */ /* 0x000fe20003f06070 */
[----:B------:R-:W-:-:S02]  /*2e870*/  IADD3 R37, PT, PT, R36, R29, RZ ;  /* 0x0000001d24257210 */ /* 0x000fc40007ffe0ff */
[----:B------:R-:W-:Y:S01]  /*2e880*/  IMAD.WIDE.U32 R24, R26, R26, RZ ;  /* 0x0000001a1a187225 */ /* 0x000fe200078e00ff */
[----:B------:R-:W-:Y:S01]  /*2e890*/  IADD3 R29, PT, PT, R36, R27, RZ ;  /* 0x0000001b241d7210 */ /* 0x000fe20007ffe0ff */
[----:B------:R-:W-:Y:S02]  /*2e8a0*/  ISETP.GE.U32.AND P2, PT, R54, 0x7f000001, PT ;  /* 0x7f0000013600780c */ /* 0x000fe40003f46070 */
[----:B------:R-:W-:-:S04]  /*2e8b0*/  IMAD.WIDE.U32 R18, R62, R62, RZ ;  /* 0x0000003e3e127225 */ /* 0x000fc800078e00ff */
[----:B------:R-:W-:Y:S02]  /*2e8c0*/  IMAD R27, R22, 0x7effffff, RZ ;  /* 0x7effffff161b7824 */ /* 0x000fe400078e02ff */
[----:B------:R-:W-:Y:S02]  /*2e8d0*/  IMAD R30, R24, 0x7effffff, RZ ;  /* 0x7effffff181e7824 */ /* 0x000fe400078e02ff */
[----:B------:R-:W-:Y:S02]  /*2e8e0*/  IMAD R13, R18, 0x7effffff, RZ ;  /* 0x7effffff120d7824 */ /* 0x000fe400078e02ff */
[----:B------:R-:W-:Y:S01]  /*2e8f0*/  IMAD.HI.U32 R27, R27, 0x7f000001, R22 ;  /* 0x7f0000011b1b7827 */ /* 0x000fe200078e0016 */
[----:B------:R-:W-:Y:S02]  /*2e900*/  IADD3 R60, PT, PT, R17, R60, RZ ;  /* 0x0000003c113c7210 */ /* 0x000fe40007ffe0ff */
[----:B------:R-:W-:Y:S01]  /*2e910*/  @P1 IADD3 R52, PT, PT, R52, -0x7f000001, RZ ;  /* 0x80ffffff34341810 */ /* 0x000fe20007ffe0ff */
[----:B------:R-:W-:Y:S01]  /*2e920*/  IMAD.HI.U32 R30, R30, 0x7f000001, R24 ;  /* 0x7f0000011e1e7827 */ /* 0x000fe200078e0018 */
[----:B------:R-:W-:Y:S01]  /*2e930*/  @P3 IADD3 R61, PT, PT, R61, -0x7f000001, RZ ;  /* 0x80ffffff3d3d3810 */ /* 0x000fe20007ffe0ff */
[----:B------:R0:W-:Y:S01]  /*2e940*/  STL [R1+0x11c], R53 ;  /* 0x00011c3501007387 */ /* 0x0001e20000100800 */
[----:B------:R-:W-:Y:S01]  /*2e950*/  ISETP.GE.U32.AND P3, PT, R27, 0x7f000001, PT ;  /* 0x7f0000011b00780c */ /* 0x000fe20003f66070 */
[----:B------:R-:W-:Y:S01]  /*2e960*/  IMAD.HI.U32 R13, R13, 0x7f000001, R18 ;  /* 0x7f0000010d0d7827 */ /* 0x000fe200078e0012 */
[----:B------:R-:W-:Y:S01]  /*2e970*/  ISETP.GE.U32.AND P1, PT, R15, 0x7f000001, PT ;  /* 0x7f0000010f00780c */ /* 0x000fe20003f26070 */
[----:B------:R-:W-:Y:S01]  /*2e980*/  ISETP.GE.U32.AND P4, PT, R30, 0x7f000001, PT ;  /* 0x7f0000011e00780c */ /* 0x000fe20003f86070 */
[----:B------:R-:W-:Y:S01]  /*2e990*/  @P2 IADD3 R54, PT, PT, R54, -0x7f000001, RZ ;  /* 0x80ffffff36362810 */ /* 0x000fe20007ffe0ff */
[----:B------:R-:W-:Y:S01]  /*2e9a0*/  IMAD.WIDE.U32 R18, R52, R52, RZ ;  /* 0x0000003434127225 */ /* 0x000fe200078e00ff */
[----:B------:R-:W-:Y:S01]  /*2e9b0*/  ISETP.GE.U32.AND P2, PT, R13, 0x7f000001, PT ;  /* 0x7f0000010d00780c */ /* 0x000fe20003f46070 */
[----:B0-----:R-:W-:Y:S01]  /*2e9c0*/  @P0 IADD3 R53, PT, PT, R53, -0x7f000001, RZ ;  /* 0x80ffffff35350810 */ /* 0x001fe20007ffe0ff */
[----:B------:R-:W-:Y:S01]  /*2e9d0*/  ISETP.GE.U32.AND P0, PT, R60, 0x7f000001, PT ;  /* 0x7f0000013c00780c */ /* 0x000fe20003f06070 */
[----:B------:R-:W-:Y:S01]  /*2e9e0*/  IADD3 R48, PT, PT, R36, R31, RZ ;  /* 0x0000001f24307210 */ /* 0x000fe20007ffe0ff */
[----:B------:R-:W-:-:S02]  /*2e9f0*/  IMAD R31, R18, 0x7effffff, RZ ;  /* 0x7effffff121f7824 */ /* 0x000fc400078e02ff */
[----:B------:R-:W-:Y:S01]  /*2ea00*/  IMAD.WIDE.U32 R24, R61, R61, RZ ;  /* 0x0000003d3d187225 */ /* 0x000fe200078e00ff */
[----:B------:R-:W-:-:S03]  /*2ea10*/  @P3 IADD3 R27, PT, PT, R27, -0x7f000001, RZ ;  /* 0x80ffffff1b1b3810 */ /* 0x000fc60007ffe0ff */
[----:B------:R-:W-:Y:S01]  /*2ea20*/  IMAD.HI.U32 R31, R31, 0x7f000001, R18 ;  /* 0x7f0000011f1f7827 */ /* 0x000fe200078e0012 */
[----:B------:R-:W-:-:S03]  /*2ea30*/  IADD3 R32, PT, PT, R36, R32, RZ ;  /* 0x0000002024207210 */ /* 0x000fc60007ffe0ff */
[----:B------:R-:W-:Y:S01]  /*2ea40*/  IMAD.WIDE.U32 R22, R54, R54, RZ ;  /* 0x0000003636167225 */ /* 0x000fe200078e00ff */
[C---:B------:R-:W-:Y:S02]  /*2ea50*/  IADD3 R33, PT, PT, R36.reuse, R33, RZ ;  /* 0x0000002124217210 */ /* 0x040fe40007ffe0ff */
[----:B------:R-:W-:Y:S01]  /*2ea60*/  IADD3 R35, PT, PT, R36, R35, RZ ;  /* 0x0000002324237210 */ /* 0x000fe20007ffe0ff */
[----:B------:R-:W-:Y:S01]  /*2ea70*/  IMAD R49, R24, 0x7effffff, RZ ;  /* 0x7effffff18317824 */ /* 0x000fe200078e02ff */
[----:B------:R-:W-:Y:S02]  /*2ea80*/  @P1 IADD3 R15, PT, PT, R15, -0x7f000001, RZ ;  /* 0x80ffffff0f0f1810 */ /* 0x000fe40007ffe0ff */
[----:B------:R-:W-:Y:S01]  /*2ea90*/  @P4 IADD3 R30, PT, PT, R30, -0x7f000001, RZ ;  /* 0x80ffffff1e1e4810 */ /* 0x000fe20007ffe0ff */
[----:B------:R-:W-:Y:S01]  /*2eaa0*/  IMAD R36, R22, 0x7effffff, RZ ;  /* 0x7effffff16247824 */ /* 0x000fe200078e02ff */
[----:B------:R-:W-:Y:S01]  /*2eab0*/  @P0 IADD3 R60, PT, PT, R60, -0x7f000001, RZ ;  /* 0x80ffffff3c3c0810 */ /* 0x000fe20007ffe0ff */
[----:B------:R-:W-:Y:S01]  /*2eac0*/  ISETP.GE.U32.AND P1, PT, R31, 0x7f000001, PT ;  /* 0x7f0000011f00780c */ /* 0x000fe20003f26070 */
[----:B------:R-:W-:Y:S01]  /*2ead0*/  IMAD.HI.U32 R49, R49, 0x7f000001, R24 ;  /* 0x7f00000131317827 */ /* 0x000fe200078e0018 */
[----:B------:R-:W-:Y:S01]  /*2eae0*/  @P2 IADD3 R13, PT, PT, R13, -0x7f000001, RZ ;  /* 0x80ffffff0d0d2810 */ /* 0x000fe20007ffe0ff */
[----:B------:R-:W-:-:S02]  /*2eaf0*/  ISETP.GE.U32.AND P0, PT, R37, 0x7f000001, PT ;  /* 0x7f0000012500780c */ /* 0x000fc40003f06070 */
[----:B------:R-:W-:Y:S01]  /*2eb00*/  IMAD.WIDE.U32 R24, R27, R63, RZ ;  /* 0x0000003f1b187225 */ /* 0x000fe200078e00ff */
[----:B------:R-:W-:-:S03]  /*2eb10*/  ISETP.GE.U32.AND P3, PT, R49, 0x7f000001, PT ;  /* 0x7f0000013100780c */ /* 0x000fc60003f66070 */
[----:B------:R-:W-:-:S04]  /*2eb20*/  IMAD.HI.U32 R36, R36, 0x7f000001, R22 ;  /* 0x7f00000124247827 */ /* 0x000fc800078e0016 */
[----:B------:R-:W-:-:S04]  /*2eb30*/  IMAD.WIDE.U32 R26, R30, R26, RZ ;  /* 0x0000001a1e1a7225 */ /* 0x000fc800078e00ff */
[----:B------:R-:W-:Y:S01]  /*2eb40*/  IMAD.WIDE.U32 R18, R60, R60, RZ ;  /* 0x0000003c3c127225 */ /* 0x000fe200078e00ff */
[----:B------:R-:W-:-:S03]  /*2eb50*/  ISETP.GE.U32.AND P2, PT, R36, 0x7f000001, PT ;  /* 0x7f0000012400780c */ /* 0x000fc60003f46070 */
[----:B------:R-:W-:-:S04]  /*2eb60*/  IMAD.WIDE.U32 R22, R13, R62, RZ ;  /* 0x0000003e0d167225 */ /* 0x000fc800078e00ff */
[----:B------:R-:W-:Y:S02]  /*2eb70*/  IMAD R13, R26, 0x7effffff, RZ ;  /* 0x7effffff1a0d7824 */ /* 0x000fe400078e02ff */
[----:B------:R-:W-:Y:S01]  /*2eb80*/  IMAD R51, R18, 0x7effffff, RZ ;  /* 0x7effffff12337824 */ /* 0x000fe200078e02ff */
[----:B------:R-:W-:Y:S01]  /*2eb90*/  @P1 IADD3 R31, PT, PT, R31, -0x7f000001, RZ ;  /* 0x80ffffff1f1f1810 */ /* 0x000fe20007ffe0ff */
[----:B------:R-:W-:Y:S01]  /*2eba0*/  IMAD.HI.U32 R13, R13, 0x7f000001, R26 ;  /* 0x7f0000010d0d7827 */ /* 0x000fe200078e001a */
[----:B------:R-:W-:-:S03]  /*2ebb0*/  ISETP.GE.U32.AND P1, PT, R48, 0x7f000001, PT ;  /* 0x7f0000013000780c */ /* 0x000fc60003f26070 */
[----:B------:R-:W-:Y:S01]  /*2ebc0*/  IMAD.HI.U32 R27, R51, 0x7f000001, R18 ;  /* 0x7f000001331b7827 */ /* 0x000fe200078e0012 */
[----:B------:R-:W-:Y:S02]  /*2ebd0*/  @P0 IADD3 R37, PT, PT, R37, -0x7f000001, RZ ;  /* 0x80ffffff25250810 */ /* 0x000fe40007ffe0ff */
[----:B------:R-:W-:Y:S02]  /*2ebe0*/  IADD3 R50, PT, PT, R15, R50, RZ ;  /* 0x000000320f327210 */ /* 0x000fe40007ffe0ff */
[----:B------:R-:W-:Y:S01]  /*2ebf0*/  @P3 IADD3 R49, PT, PT, R49, -0x7f000001, RZ ;  /* 0x80ffffff31313810 */ /* 0x000fe20007ffe0ff */
[----:B------:R-:W-:Y:S01]  /*2ec00*/  ISETP.GE.U32.AND P6, PT, R32, 0x7f000001, PT ;  /* 0x7f0000012000780c */ /* 0x000fe20003fc6070 */
[----:B------:R-:W-:Y:S01]  /*2ec10*/  ISETP.GE.U32.AND P0, PT, R27, 0x7f000001, PT ;  /* 0x7f0000011b00780c */ /* 0x000fe20003f06070 */
[----:B------:R-:W-:Y:S01]  /*2ec20*/  ISETP.GE.U32.AND P4, PT, R34, 0x7f000001, PT ;  /* 0x7f0000012200780c */ /* 0x000fe20003f86070 */
[----:B------:R-:W-:Y:S01]  /*2ec30*/  ISETP.GE.U32.AND P3, PT, R35, 0x7f000001, PT ;  /* 0x7f0000012300780c */ /* 0x000fe20003f66070 */
[----:B------:R-:W-:Y:S01]  /*2ec40*/  ISETP.GE.U32.AND P5, PT, R33, 0x7f000001, PT ;  /* 0x7f0000012100780c */ /* 0x000fe20003fa6070 */
[----:B------:R-:W-:Y:S01]  /*2ec50*/  @P2 IADD3 R36, PT, PT, R36, -0x7f000001, RZ ;  /* 0x80ffffff24242810 */ /* 0x000fe20007ffe0ff */
[----:B------:R-:W-:Y:S01]  /*2ec60*/  ISETP.GE.U32.AND P2, PT, R50, 0x7f000001, PT ;  /* 0x7f0000013200780c */ /* 0x000fe20003f46070 */
[----:B------:R-:W-:Y:S01]  /*2ec70*/  IMAD.WIDE.U32 R18, R31, R52, RZ ;  /* 0x000000341f127225 */ /* 0x000fe200078e00ff */
[----:B------:R-:W-:-:S02]  /*2ec80*/  @P1 IADD3 R48, PT, PT, R48, -0x7f000001, RZ ;  /* 0x80ffffff30301810 */ /* 0x000fc40007ffe0ff */
[----:B------:R-:W-:Y:S01]  /*2ec90*/  IADD3 R26, PT, PT, R37, R5, RZ ;  /* 0x00000005251a7210 */ /* 0x000fe20007ffe0ff */
[----:B------:R-:W-:Y:S01]  /*2eca0*/  IMAD R15, R18, 0x7effffff, RZ ;  /* 0x7effffff120f7824 */ /* 0x000fe200078e02ff */
[----:B------:R-:W-:Y:S02]  /*2ecb0*/  IADD3 R48, PT, PT, R48, R38, RZ ;  /* 0x0000002630307210 */ /* 0x000fe40007ffe0ff */
[----:B------:R-:W-:Y:S02]  /*2ecc0*/  @P0 IADD3 R27, PT, PT, R27, -0x7f000001, RZ ;  /* 0x80ffffff1b1b0810 */ /* 0x000fe40007ffe0ff */
[----:B------:R-:W-:Y:S01]  /*2ecd0*/  @P6 IADD3 R32, PT, PT, R32, -0x7f000001, RZ ;  /* 0x80ffffff20206810 */ /* 0x000fe20007ffe0ff */
[----:B------:R-:W-:Y:S01]  /*2ece0*/  IMAD R17, R24, 0x7effffff, RZ ;  /* 0x7effffff18117824 */ /* 0x000fe200078e02ff */
[----:B------:R-:W-:Y:S02]  /*2ecf0*/  @P4 IADD3 R34, PT, PT, R34, -0x7f000001, RZ ;  /* 0x80ffffff22224810 */ /* 0x000fe40007ffe0ff */
[----:B------:R-:W-:-:S02]  /*2ed00*/  @P3 IADD3 R35, PT, PT, R35, -0x7f000001, RZ ;  /* 0x80ffffff23233810 */ /* 0x000fc40007ffe0ff */
[----:B------:R-:W-:Y:S01]  /*2ed10*/  @P5 IADD3 R33, PT, PT, R33, -0x7f000001, RZ ;  /* 0x80ffffff21215810 */ /* 0x000fe20007ffe0ff */
[----:B------:R-:W-:Y:S01]  /*2ed20*/  IMAD.HI.U32 R15, R15, 0x7f000001, R18 ;  /* 0x7f0000010f0f7827 */ /* 0x000fe200078e0012 */
[----:B------:R-:W-:Y:S01]  /*2ed30*/  @P2 IADD3 R50, PT, PT, R50, -0x7f000001, RZ ;  /* 0x80ffffff32322810 */ /* 0x000fe20007ffe0ff */
[----:B------:R-:W-:Y:S01]  /*2ed40*/  ISETP.GE.U32.AND P0, PT, R28, 0x7f000001, PT ;  /* 0x7f0000011c00780c */ /* 0x000fe20003f06070 */
[----:B------:R-:W-:Y:S01]  /*2ed50*/  ISETP.GE.U32.AND P2, PT, R26, 0x7f000001, PT ;  /* 0x7f0000011a00780c */ /* 0x000fe20003f46070 */
[----:B------:R-:W-:Y:S01]  /*2ed60*/  IMAD.WIDE.U32 R18, R27, R60, RZ ;  /* 0x0000003c1b127225 */ /* 0x000fe200078e00ff */
[----:B------:R-:W-:Y:S01]  /*2ed70*/  ISETP.GE.U32.AND P1, PT, R48, 0x7f000001, PT ;  /* 0x7f0000013000780c */ /* 0x000fe20003f26070 */
[----:B------:R-:W-:Y:S01]  /*2ed80*/  IADD3 R27, PT, PT, R32, R39, RZ ;  /* 0x00000027201b7210 */ /* 0x000fe20007ffe0ff */
[----:B------:R-:W-:Y:S01]  /*2ed90*/  STL [R1+0x114], R58 ;  /* 0x0001143a01007387 */ /* 0x000fe20000100800 */
[----:B------:R-:W-:Y:S01]  /*2eda0*/  IMAD R30, R22, 0x7effffff, RZ ;  /* 0x7effffff161e7824 */ /* 0x000fe200078e02ff */
[----:B------:R-:W-:Y:S01]  /*2edb0*/  IADD3 R34, PT, PT, R34, R41, RZ ;  /* 0x0000002922227210 */ /* 0x000fe20007ffe0ff */
[----:B------:R-:W-:Y:S01]  /*2edc0*/  IMAD.HI.U32 R17, R17, 0x7f000001, R24 ;  /* 0x7f00000111117827 */ /* 0x000fe200078e0018 */
[----:B------:R-:W-:Y:S01]  /*2edd0*/  STL [R1+0x118], R64 ;  /* 0x0001184001007387 */ /* 0x000fe20000100800 */
[----:B------:R-:W-:-:S02]  /*2ede0*/  IADD3 R39, PT, PT, R35, R42, RZ ;  /* 0x0000002a23277210 */ /* 0x000fc40007ffe0ff */
[----:B------:R-:W-:Y:S01]  /*2edf0*/  IMAD.WIDE.U32 R24, R49, R61, RZ ;  /* 0x0000003d31187225 */ /* 0x000fe200078e00ff */
[----:B------:R0:W-:Y:S01]  /*2ee00*/  STL [R1+0x11c], R53 ;  /* 0x00011c3501007387 */ /* 0x0001e20000100800 */
[----:B------:R-:W-:-:S03]  /*2ee10*/  IADD3 R49, PT, PT, R33, R40, RZ ;  /* 0x0000002821317210 */ /* 0x000fc60007ffe0ff */
[----:B------:R-:W2:Y:S01]  /*2ee20*/  LD.E R42, desc[UR10][R20.64+0x540] ;  /* 0x0005400a142a7980 */ /* 0x000ea2000c101900 */
[----:B------:R-:W-:-:S03]  /*2ee30*/  IMAD.HI.U32 R30, R30, 0x7f000001, R22 ;  /* 0x7f0000011e1e7827 */ /* 0x000fc600078e0016 */
[----:B------:R-:W3:Y:S01]  /*2ee40*/  LD.E R41, desc[UR10][R20.64+0x544] ;  /* 0x0005440a14297980 */ /* 0x000ee2000c101900 */
[----:B------:R-:W-:-:S03]  /*2ee50*/  IMAD.WIDE.U32 R22, R36, R54, RZ ;  /* 0x0000003624167225 */ /* 0x000fc600078e00ff */
[----:B------:R-:W4:Y:S04]  /*2ee60*/  LD.E R37, desc[UR10][R20.64+0x548] ;  /* 0x0005480a14257980 */ /* 0x000f28000c101900 */
[----:B------:R1:W2:Y:S01]  /*2ee70*/  LD.E R40, desc[UR10][R20.64+0x54c] ;  /* 0x00054c0a14287980 */ /* 0x0002a2000c101900 */
[----:B------:R-:W-:Y:S01]  /*2ee80*/  ISETP.GE.U32.AND P6, PT, R29, 0x7f000001, PT ;  /* 0x7f0000011d00780c */ /* 0x000fe20003fc6070 */
[----:B------:R-:W-:Y:S01]  /*2ee90*/  IMAD R31, R22, 0x7effffff, RZ ;  /* 0x7effffff161f7824 */ /* 0x000fe200078e02ff */
[----:B------:R-:W-:Y:S02]  /*2eea0*/  @P2 IADD3 R26, PT, PT, R26, -0x7f000001, RZ ;  /* 0x80ffffff1a1a2810 */ /* 0x000fe40007ffe0ff */
[----:B------:R-:W-:Y:S02]  /*2eeb0*/  @P1 IADD3 R48, PT, PT, R48, -0x7f000001, RZ ;  /* 0x80ffffff30301810 */ /* 0x000fe40007ffe0ff */
[----:B------:R-:W-:Y:S01]  /*2eec0*/  @P0 IADD3 R28, PT, PT, R28, -0x7f000001, RZ ;  /* 0x80ffffff1c1c0810 */ /* 0x000fe20007ffe0ff */
[----:B------:R-:W-:Y:S01]  /*2eed0*/  IMAD.HI.U32 R31, R31, 0x7f000001, R22 ;  /* 0x7f0000011f1f7827 */ /* 0x000fe200078e0016 */
[----:B------:R-:W-:Y:S01]  /*2eee0*/  ISETP.GE.U32.AND P0, PT, R27, 0x7f000001, PT ;  /* 0x7f0000011b00780c */ /* 0x000fe20003f06070 */
[----:B------:R-:W-:Y:S01]  /*2eef0*/  ISETP.GE.U32.AND P1, PT, R49, 0x7f000001, PT ;  /* 0x7f0000013100780c */ /* 0x000fe20003f26070 */
[----:B------:R-:W-:Y:S01]  /*2ef00*/  ISETP.GE.U32.AND P2, PT, R34, 0x7f000001, PT ;  /* 0x7f0000012200780c */ /* 0x000fe20003f46070 */
[----:B------:R-:W-:-:S04]  /*2ef10*/  IMAD.WIDE.U32 R22, R50, R50, RZ ;  /* 0x0000003232167225 */ /* 0x000fc800078e00ff */
[----:B------:R-:W-:Y:S01]  /*2ef20*/  IMAD R5, R18, 0x7effffff, RZ ;  /* 0x7effffff12057824 */ /* 0x000fe200078e02ff */
[----:B------:R-:W-:Y:S01]  /*2ef30*/  ISETP.GE.U32.AND P3, PT, R39, 0x7f000001, PT ;  /* 0x7f0000012700780c */ /* 0x000fe20003f66070 */
[----:B------:R-:W-:Y:S01]  /*2ef40*/  IMAD R38, R22, 0x7effffff, RZ ;  /* 0x7effffff16267824 */ /* 0x000fe200078e02ff */
[----:B------:R-:W-:Y:S01]  /*2ef50*/  @P6 IADD3 R29, PT, PT, R29, -0x7f000001, RZ ;  /* 0x80ffffff1d1d6810 */ /* 0x000fe20007ffe0ff */
[----:B------:R-:W-:Y:S01]  /*2ef60*/  IMAD.HI.U32 R5, R5, 0x7f000001, R18 ;  /* 0x7f00000105057827 */ /* 0x000fe200078e0012 */
[----:B------:R-:W2:Y:S03]  /*2ef70*/  LDL R33, [R1+0x114] ;  /* 0x0001140001217983 */ /* 0x000ea60000100800 */
[----:B------:R-:W-:Y:S01]  /*2ef80*/  IMAD.HI.U32 R38, R38, 0x7f000001, R22 ;  /* 0x7f00000126267827 */ /* 0x000fe200078e0016 */
[----:B------:R-:W-:Y:S01]  /*2ef90*/  IADD3 R29, PT, PT, R29, R46, RZ ;  /* 0x0000002e1d1d7210 */ /* 0x000fe20007ffe0ff */
[----:B------:R-:W2:Y:S02]  /*2efa0*/  LDL R32, [R1+0x11c] ;  /* 0x00011c0001207983 */ /* 0x000ea40000100800 */
[----:B------:R-:W-:-:S04]  /*2efb0*/  IMAD.WIDE.U32 R18, R26, R26, RZ ;  /* 0x0000001a1a127225 */ /* 0x000fc800078e00ff */
[----:B------:R-:W-:Y:S01]  /*2efc0*/  IMAD.WIDE.U32 R22, R48, R48, RZ ;  /* 0x0000003030167225 */ /* 0x000fe200078e00ff */
[----:B------:R-:W-:Y:S02]  /*2efd0*/  @P0 IADD3 R27, PT, PT, R27, -0x7f000001, RZ ;  /* 0x80ffffff1b1b0810 */ /* 0x000fe40007ffe0ff */
[----:B------:R-:W-:Y:S02]  /*2efe0*/  @P1 IADD3 R49, PT, PT, R49, -0x7f000001, RZ ;  /* 0x80ffffff31311810 */ /* 0x000fe40007ffe0ff */
[----:B------:R-:W-:Y:S01]  /*2eff0*/  @P2 IADD3 R34, PT, PT, R34, -0x7f000001, RZ ;  /* 0x80ffffff22222810 */ /* 0x000fe20007ffe0ff */
[----:B------:R-:W-:Y:S02]  /*2f000*/  IMAD R52, R18, 0x7effffff, RZ ;  /* 0x7effffff12347824 */ /* 0x000fe400078e02ff */
[----:B------:R-:W-:Y:S01]  /*2f010*/  IMAD R35, R22, 0x7effffff, RZ ;  /* 0x7effffff16237824 */ /* 0x000fe200078e02ff */
[----:B------:R-:W-:Y:S01]  /*2f020*/  ISETP.GE.U32.AND P1, PT, R29, 0x7f000001, PT ;  /* 0x7f0000011d00780c */ /* 0x000fe20003f26070 */
[----:B------:R-:W-:Y:S01]  /*2f030*/  IMAD.HI.U32 R52, R52, 0x7f000001, R18 ;  /* 0x7f00000134347827 */ /* 0x000fe200078e0012 */
[----:B------:R-:W-:Y:S01]  /*2f040*/  ISETP.GE.U32.AND P0, PT, R38, 0x7f000001, PT ;  /* 0x7f0000012600780c */ /* 0x000fe20003f06070 */
[----:B------:R-:W-:-:S02]  /*2f050*/  IADD3 R51, PT, PT, R28, R43, RZ ;  /* 0x0000002b1c337210 */ /* 0x000fc40007ffe0ff */
[----:B------:R-:W-:Y:S01]  /*2f060*/  IMAD.HI.U32 R35, R35, 0x7f000001, R22 ;  /* 0x7f00000123237827 */ /* 0x000fe200078e0016 */
[----:B------:R-:W2:Y:S03]  /*2f070*/  LDL R43, [R1+0x110] ;  /* 0x00011000012b7983 */ /* 0x000ea60000100800 */
[----:B------:R-:W-:Y:S01]  /*2f080*/  IMAD.WIDE.U32 R18, R27, R27, RZ ;  /* 0x0000001b1b127225 */ /* 0x000fe200078e00ff */
[----:B------:R-:W2:Y:S03]  /*2f090*/  LDL R28, [R1+0x118] ;  /* 0x00011800011c7983 */ /* 0x000ea60000100800 */
[----:B-1----:R-:W-:-:S04]  /*2f0a0*/  IMAD.WIDE.U32 R20, R49, R49, RZ ;  /* 0x0000003131147225 */ /* 0x002fc800078e00ff */
[----:B------:R-:W-:Y:S01]  /*2f0b0*/  IMAD.WIDE.U32 R22, R34, R34, RZ ;  /* 0x0000002222167225 */ /* 0x000fe200078e00ff */
[----:B------:R-:W-:-:S03]  /*2f0c0*/  ISETP.GE.U32.AND P4, PT, R51, 0x7f000001, PT ;  /* 0x7f0000013300780c */ /* 0x000fc60003f86070 */
[----:B------:R-:W-:Y:S02]  /*2f0d0*/  IMAD R46, R18, 0x7effffff, RZ ;  /* 0x7effffff122e7824 */ /* 0x000fe400078e02ff */
[----:B------:R-:W-:Y:S02]  /*2f0e0*/  IMAD R54, R20, 0x7effffff, RZ ;  /* 0x7effffff14367824 */ /* 0x000fe400078e02ff */
[----:B0-----:R-:W-:Y:S02]  /*2f0f0*/  IMAD R53, R22, 0x7effffff, RZ ;  /* 0x7effffff16357824 */ /* 0x001fe400078e02ff */
[----:B------:R-:W-:-:S04]  /*2f100*/  IMAD.HI.U32 R46, R46, 0x7f000001, R18 ;  /* 0x7f0000012e2e7827 */ /* 0x000fc800078e0012 */
[----:B------:R-:W-:-:S04]  /*2f110*/  IMAD.HI.U32 R54, R54, 0x7f000001, R20 ;  /* 0x7f00000136367827 */ /* 0x000fc800078e0014 */
[----:B------:R-:W-:Y:S01]  /*2f120*/  IMAD.HI.U32 R53, R53, 0x7f000001, R22 ;  /* 0x7f00000135357827 */ /* 0x000fe200078e0016 */
        /* <DEDUP_REMOVED lines=9> */
[----:B------:R-:W-:Y:S01]  /*2f1c0*/  ISETP.GE.U32.AND P5, PT, R52, 0x7f000001, PT ;  /* 0x7f0000013400780c */ /* 0x000fe20003fa6070 */
[----:B------:R-:W-:-:S02]  /*2f1d0*/  @P4 IADD3 R51, PT, PT, R51, -0x7f000001, RZ ;  /* 0x80ffffff33334810 */ /* 0x000fc40007ffe0ff */
[----:B------:R-:W-:-:S04]  /*2f1e0*/  IMAD.WIDE.U32 R20, R29, R29, RZ ;  /* 0x0000001d1d147225 */ /* 0x000fc800078e00ff */
[----:B------:R-:W-:-:S04]  /*2f1f0*/  IMAD.WIDE.U32 R24, R39, R39, RZ ;  /* 0x0000002727187225 */ /* 0x000fc800078e00ff */
[----:B------:R-:W-:Y:S02]  /*2f200*/  IMAD R56, R20, 0x7effffff, RZ ;  /* 0x7effffff14387824 */ /* 0x000fe400078e02ff */
[----:B------:R-:W-:Y:S02]  /*2f210*/  IMAD R55, R24, 0x7effffff, RZ ;  /* 0x7effffff18377824 */ /* 0x000fe400078e02ff */
[----:B------:R-:W-:Y:S01]  /*2f220*/  IMAD.WIDE.U32 R18, R51, R51, RZ ;  /* 0x0000003333127225 */ /* 0x000fe200078e00ff */
[----:B------:R-:W-:Y:S02]  /*2f230*/  @P6 IADD3 R35, PT, PT, R35, -0x7f000001, RZ ;  /* 0x80ffffff23236810 */ /* 0x000fe40007ffe0ff */
[----:B------:R-:W-:Y:S02]  /*2f240*/  @P0 IADD3 R46, PT, PT, R46, -0x7f000001, RZ ;  /* 0x80ffffff2e2e0810 */ /* 0x000fe40007ffe0ff */
[----:B------:R-:W-:Y:S01]  /*2f250*/  @P1 IADD3 R54, PT, PT, R54, -0x7f000001, RZ ;  /* 0x80ffffff36361810 */ /* 0x000fe20007ffe0ff */
[----:B------:R-:W-:Y:S01]  /*2f260*/  IMAD.HI.U32 R56, R56, 0x7f000001, R20 ;  /* 0x7f00000138387827 */ /* 0x000fe200078e0014 */
[----:B------:R-:W-:Y:S01]  /*2f270*/  @P2 IADD3 R53, PT, PT, R53, -0x7f000001, RZ ;  /* 0x80ffffff35352810 */ /* 0x000fe20007ffe0ff */
[----:B------:R-:W2:Y:S01]  /*2f280*/  LDL.64 R20, [R1+0x100] ;  /* 0x0001000001147983 */ /* 0x000ea20000100a00 */
[----:B------:R-:W-:Y:S01]  /*2f290*/  ISETP.GE.U32.AND P6, PT, R30, 0x7f000001, PT ;  /* 0x7f0000011e00780c */ /* 0x000fe20003fc6070 */
[----:B------:R-:W-:Y:S01]  /*2f2a0*/  IMAD.HI.U32 R55, R55, 0x7f000001, R24 ;  /* 0x7f00000137377827 */ /* 0x000fe200078e0018 */
[----:B------:R-:W-:Y:S01]  /*2f2b0*/  ISETP.GE.U32.AND P0, PT, R17, 0x7f000001, PT ;  /* 0x7f0000011100780c */ /* 0x000fe20003f06070 */
[----:B------:R-:W-:Y:S01]  /*2f2c0*/  ISETP.GE.U32.AND P1, PT, R13, 0x7f000001, PT ;  /* 0x7f0000010d00780c */ /* 0x000fe20003f26070 */
[----:B------:R-:W-:Y:S01]  /*2f2d0*/  ISETP.GE.U32.AND P2, PT, R15, 0x7f000001, PT ;  /* 0x7f0000010f00780c */ /* 0x000fe20003f46070 */
[----:B------:R-:W-:Y:S01]  /*2f2e0*/  IMAD R24, R18, 0x7effffff, RZ ;  /* 0x7effffff12187824 */ /* 0x000fe200078e02ff */
[----:B------:R-:W-:Y:S01]  /*2f2f0*/  @P5 IADD3 R52, PT, PT, R52, -0x7f000001, RZ ;  /* 0x80ffffff34345810 */ /* 0x000fe20007ffe0ff */
[----:B------:R-:W-:-:S04]  /*2f300*/  IMAD.WIDE.U32 R22, R38, R50, RZ ;  /* 0x0000003226167225 */ /* 0x000fc800078e00ff */
[----:B------:R-:W-:Y:S01]  /*2f310*/  IMAD.HI.U32 R50, R24, 0x7f000001, R18 ;  /* 0x7f00000118327827 */ /* 0x000fe200078e0012 */
[----:B------:R-:W-:-:S03]  /*2f320*/  ISETP.GE.U32.AND P3, PT, R55, 0x7f000001, PT ;  /* 0x7f0000013700780c */ /* 0x000fc60003f66070 */
[----:B------:R-:W-:Y:S01]  /*2f330*/  IMAD.WIDE.U32 R18, R52, R26, RZ ;  /* 0x0000001a34127225 */ /* 0x000fe200078e00ff */
[----:B------:R-:W-:-:S03]  /*2f340*/  ISETP.GE.U32.AND P4, PT, R50, 0x7f000001, PT ;  /* 0x7f0000013200780c */ /* 0x000fc60003f86070 */
[----:B------:R-:W-:-:S04]  /*2f350*/  IMAD.WIDE.U32 R24, R46, R27, RZ ;  /* 0x0000001b2e187225 */ /* 0x000fc800078e00ff */
[----:B------:R-:W-:Y:S01]  /*2f360*/  IMAD.WIDE.U32 R26, R54, R49, RZ ;  /* 0x00000031361a7225 */ /* 0x000fe200078e00ff */
[----:B------:R-:W-:Y:S02]  /*2f370*/  @P6 IADD3 R30, PT, PT, R30, -0x7f000001, RZ ;  /* 0x80ffffff1e1e6810 */ /* 0x000fe40007ffe0ff */
[----:B------:R-:W-:Y:S02]  /*2f380*/  @P0 IADD3 R17, PT, PT, R17, -0x7f000001, RZ ;  /* 0x80ffffff11110810 */ /* 0x000fe40007ffe0ff */
[----:B------:R-:W-:Y:S01]  /*2f390*/  @P1 IADD3 R13, PT, PT, R13, -0x7f000001, RZ ;  /* 0x80ffffff0d0d1810 */ /* 0x000fe20007ffe0ff */
[----:B------:R-:W-:Y:S01]  /*2f3a0*/  IMAD R38, R22, 0x7effffff, RZ ;  /* 0x7effffff16267824 */ /* 0x000fe200078e02ff */
[----:B------:R-:W-:Y:S01]  /*2f3b0*/  @P2 IADD3 R15, PT, PT, R15, -0x7f000001, RZ ;  /* 0x80ffffff0f0f2810 */ /* 0x000fe20007ffe0ff */
[----:B------:R-:W-:Y:S02]  /*2f3c0*/  IMAD R46, R26, 0x7effffff, RZ ;  /* 0x7effffff1a2e7824 */ /* 0x000fe400078e02ff */
[----:B------:R-:W-:-:S04]  /*2f3d0*/  IMAD.HI.U32 R38, R38, 0x7f000001, R22 ;  /* 0x7f00000126267827 */ /* 0x000fc800078e0016 */
[----:B------:R-:W-:Y:S01]  /*2f3e0*/  IMAD.WIDE.U32 R22, R35, R48, RZ ;  /* 0x0000003023167225 */ /* 0x000fe200078e00ff */
[----:B------:R-:W-:-:S03]  /*2f3f0*/  IADD3 R48, PT, PT, R13, R15, RZ ;  /* 0x0000000f0d307210 */ /* 0x000fc60007ffe0ff */
[----:B------:R-:W-:Y:S01]  /*2f400*/  IMAD.HI.U32 R46, R46, 0x7f000001, R26 ;  /* 0x7f0000012e2e7827 */ /* 0x000fe200078e001a */
[----:B------:R-:W-:Y:S02]  /*2f410*/  IADD3 R26, PT, PT, R30, R17, RZ ;  /* 0x000000111e1a7210 */ /* 0x000fe40007ffe0ff */
        /* <DEDUP_REMOVED lines=8> */
[----:B------:R-:W-:Y:S01]  /*2f4a0*/  ISETP.GE.U32.AND P5, PT, R56, 0x7f000001, PT ;  /* 0x7f0000013800780c */ /* 0x000fe20003fa6070 */
[----:B------:R-:W-:-:S02]  /*2f4b0*/  IMAD R54, R24, 0x7effffff, RZ ;  /* 0x7effffff18367824 */ /* 0x000fc400078e02ff */
[----:B------:R-:W-:Y:S02]  /*2f4c0*/  IMAD R35, R18, 0x7effffff, RZ ;  /* 0x7effffff12237824 */ /* 0x000fe400078e02ff */
[----:B------:R-:W-:-:S04]  /*2f4d0*/  IMAD.HI.U32 R54, R54, 0x7f000001, R24 ;  /* 0x7f00000136367827 */ /* 0x000fc800078e0018 */
[----:B------:R-:W-:Y:S01]  /*2f4e0*/  IMAD.WIDE.U32 R24, R53, R34, RZ ;  /* 0x0000002235187225 */ /* 0x000fe200078e00ff */
[----:B------:R-:W-:Y:S02]  /*2f4f0*/  @P0 IADD3 R31, PT, PT, R31, -0x7f000001, RZ ;  /* 0x80ffffff1f1f0810 */ /* 0x000fe40007ffe0ff */
[----:B------:R-:W-:Y:S01]  /*2f500*/  @P1 IADD3 R36, PT, PT, R36, -0x7f000001, RZ ;  /* 0x80ffffff24241810 */ /* 0x000fe20007ffe0ff */
[----:B------:R-:W-:Y:S01]  /*2f510*/  IMAD R58, R22, 0x7effffff, RZ ;  /* 0x7effffff163a7824 */ /* 0x000fe200078e02ff */
[----:B------:R-:W-:Y:S01]  /*2f520*/  @P2 IADD3 R5, PT, PT, R5, -0x7f000001, RZ ;  /* 0x80ffffff05052810 */ /* 0x000fe20007ffe0ff */
[----:B------:R-:W-:Y:S01]  /*2f530*/  IMAD.HI.U32 R35, R35, 0x7f000001, R18 ;  /* 0x7f00000123237827 */ /* 0x000fe200078e0012 */
[----:B------:R-:W-:Y:S02]  /*2f540*/  @P3 IADD3 R38, PT, PT, R38, -0x7f000001, RZ ;  /* 0x80ffffff26263810 */ /* 0x000fe40007ffe0ff */
[----:B------:R-:W-:Y:S02]  /*2f550*/  @P4 IADD3 R26, PT, PT, R26, -0x7f000001, RZ ;  /* 0x80ffffff1a1a4810 */ /* 0x000fe40007ffe0ff */
[----:B------:R-:W-:Y:S01]  /*2f560*/  @P6 IADD3 R48, PT, PT, R48, -0x7f000001, RZ ;  /* 0x80ffffff30306810 */ /* 0x000fe20007ffe0ff */
[----:B------:R-:W-:-:S02]  /*2f570*/  IMAD R27, R24, 0x7effffff, RZ ;  /* 0x7effffff181b7824 */ /* 0x000fc400078e02ff */
[----:B------:R-:W-:Y:S01]  /*2f580*/  IMAD.HI.U32 R58, R58, 0x7f000001, R22 ;  /* 0x7f0000013a3a7827 */ /* 0x000fe200078e0016 */
[----:B------:R-:W-:Y:S01]  /*2f590*/  @P5 IADD3 R56, PT, PT, R56, -0x7f000001, RZ ;  /* 0x80ffffff38385810 */ /* 0x000fe20007ffe0ff */
[----:B------:R-:W-:Y:S02]  /*2f5a0*/  ISETP.GE.U32.AND P5, PT, R35, 0x7f000001, PT ;  /* 0x7f0000012300780c */ /* 0x000fe40003fa6070 */
[----:B------:R-:W-:Y:S01]  /*2f5b0*/  IMAD.WIDE.U32 R22, R55, R39, RZ ;  /* 0x0000002737167225 */ /* 0x000fe200078e00ff */
[----:B------:R-:W-:-:S03]  /*2f5c0*/  IADD3 R49, PT, PT, R5, R38, RZ ;  /* 0x0000002605317210 */ /* 0x000fc60007ffe0ff */
[----:B------:R-:W-:Y:S01]  /*2f5d0*/  IMAD.WIDE.U32 R18, R50, R51, RZ ;  /* 0x0000003332127225 */ /* 0x000fe200078e00ff */
[----:B------:R-:W-:-:S03]  /*2f5e0*/  IADD3 R50, PT, PT, R26, R48, RZ ;  /* 0x000000301a327210 */ /* 0x000fc60007ffe0ff */
        /* <DEDUP_REMOVED lines=25> */
[----:B------:R-:W-:-:S04]  /*2f780*/  IMAD.HI.U32 R59, R59, 0x7f000001, R18 ;  /* 0x7f0000013b3b7827 */ /* 0x000fc800078e0012 */
[----:B------:R-:W-:Y:S01]  /*2f790*/  IMAD.HI.U32 R52, R52, 0x7f000001, R24 ;  /* 0x7f00000134347827 */ /* 0x000fe200078e0018 */
        /* <DEDUP_REMOVED lines=104> */
[----:B------:R1:W-:Y:S04]  /*2fe20*/  STL [R1+0x118], R24 ;  /* 0x0001181801007387 */ /* 0x0003e80000100800 */
[----:B------:R2:W-:Y:S04]  /*2fe30*/  STL [R1+0x11c], R26 ;  /* 0x00011c1a01007387 */ /* 0x0005e80000100800 */
[----:B------:R-:W3:Y:S04]  /*2fe40*/  LD.E R23, desc[UR10][R20.64+0x550] ;  /* 0x0005500a14177980 */ /* 0x000ee8000c101900 */
[----:B0-----:R-:W4:Y:S04]  /*2fe50*/  LD.E R22, desc[UR10][R20.64+0x554] ;  /* 0x0005540a14167980 */ /* 0x001f28000c101900 */
[----:B-1----:R-:W4:Y:S04]  /*2fe60*/  LD.E R24, desc[UR10][R20.64+0x558] ;  /* 0x0005580a14187980 */ /* 0x002f28000c101900 */
[----:B--2---:R3:W2:Y:S04]  /*2fe70*/  LD.E R26, desc[UR10][R20.64+0x55c] ;  /* 0x00055c0a141a7980 */ /* 0x0046a8000c101900 */
[----:B------:R-:W2:Y:S04]  /*2fe80*/  LDL R32, [R1+0x110] ;  /* 0x0001100001207983 */ /* 0x000ea80000100800 */
[----:B------:R-:W2:Y:S04]  /*2fe90*/  LDL R40, [R1+0x114] ;  /* 0x0001140001287983 */ /* 0x000ea80000100800 */
[----:B------:R-:W2:Y:S04]  /*2fea0*/  LDL R41, [R1+0x118] ;  /* 0x0001180001297983 */ /* 0x000ea80000100800 */
[----:B------:R-:W2:Y:S04]  /*2feb0*/  LDL R42, [R1+0x11c] ;  /* 0x00011c00012a7983 */ /* 0x000ea80000100800 */
[----:B------:R-:W2:Y:S01]  /*2fec0*/  LDL.64 R18, [R1+0x100] ;  /* 0x0001000001127983 */ /* 0x000ea20000100a00 */
[----:B------:R-:W-:-:S05]  /*2fed0*/  IADD3 R13, PT, PT, R13, R13, RZ ;  /* 0x0000000d0d0d7210 */ /* 0x000fca0007ffe0ff */
[----:B------:R-:W-:Y:S01]  /*2fee0*/  ISETP.GE.U32.AND P0, PT, R13, 0x7f000001, PT ;  /* 0x7f0000010d00780c */ /* 0x000fe20003f06070 */
[----:B------:R-:W-:-:S12]  /*2fef0*/  IADD3 R5, PT, PT, R5, R5, RZ ;  /* 0x0000000505057210 */ /* 0x000fd80007ffe0ff */
[----:B------:R-:W-:Y:S01]  /*2ff00*/  @P0 IADD3 R13, PT, PT, R13, -0x7f000001, RZ ;  /* 0x80ffffff0d0d0810 */ /* 0x000fe20007ffe0ff */
[----:B------:R-:W-:-:S03]  /*2ff10*/  ISETP.GE.U32.AND P1, PT, R5, 0x7f000001, PT ;  /* 0x7f0000010500780c */ /* 0x000fc60003f26070 */
[----:B------:R-:W-:-:S05]  /*2ff20*/  IADD3 R60, PT, PT, R60, R13, RZ ;  /* 0x0000000d3c3c7210 */ /* 0x000fca0007ffe0ff */
[----:B------:R-:W-:-:S05]  /*2ff30*/  ISETP.GE.U32.AND P0, PT, R60, 0x7f000001, PT ;  /* 0x7f0000013c00780c */ /* 0x000fca0003f06070 */
[----:B------:R-:W-:Y:S02]  /*2ff40*/  @P1 IADD3 R5, PT, PT, R5, -0x7f000001, RZ ;  /* 0x80ffffff05051810 */ /* 0x000fe40007ffe0ff */
[----:B------:R-:W-:Y:S02]  /*2ff50*/  IADD3 R33, PT, PT, R54, R54, RZ ;  /* 0x0000003636217210 */ /* 0x000fe40007ffe0ff */
[----:B------:R-:W-:-:S04]  /*2ff60*/  IADD3 R37, PT, PT, R61, R5, RZ ;  /* 0x000000053d257210 */ /* 0x000fc80007ffe0ff */
        /* <DEDUP_REMOVED lines=9> */
[----:B------:R-:W-:Y:S01]  /*30000*/  IADD3 R33, PT, PT, R62, R33, RZ ;  /* 0x000000213e217210 */ /* 0x000fe20007ffe0ff */
[----:B------:R-:W-:Y:S01]  /*30010*/  ISETP.GE.U32.AND P1, PT, R28, 0x7f000001, PT ;  /* 0x7f0000011c00780c */ /* 0x000fe20003f26070 */
[----:B------:R-:W-:Y:S02]  /*30020*/  IADD3 R50, PT, PT, R15, R50, RZ ;  /* 0x000000320f327210 */ /* 0x000fe40007ffe0ff */
[----:B------:R-:W-:-:S02]  /*30030*/  IADD3 R55, PT, PT, R38, R55, RZ ;  /* 0x0000003726377210 */ /* 0x000fc40007ffe0ff */
[----:B------:R-:W-:Y:S01]  /*30040*/  IADD3 R5, PT, PT, R37, R5, RZ ;  /* 0x0000000525057210 */ /* 0x000fe20007ffe0ff */
[----:B------:R-:W-:Y:S01]  /*30050*/  ISETP.GE.U32.AND P0, PT, R33, 0x7f000001, PT ;  /* 0x7f0000012100780c */ /* 0x000fe20003f06070 */
[----:B------:R-:W-:Y:S02]  /*30060*/  IADD3 R46, PT, PT, R46, R56, RZ ;  /* 0x000000382e2e7210 */ /* 0x000fe40007ffe0ff */
[----:B------:R-:W-:Y:S02]  /*30070*/  IADD3 R52, PT, PT, R52, R57, RZ ;  /* 0x0000003934347210 */ /* 0x000fe40007ffe0ff */
[----:B------:R-:W-:Y:S01]  /*30080*/  IADD3 R30, PT, PT, R30, R30, RZ ;  /* 0x0000001e1e1e7210 */ /* 0x000fe20007ffe0ff */
[----:B------:R-:W-:Y:S01]  /*30090*/  ISETP.GE.U32.AND P2, PT, R5, 0x7f000001, PT ;  /* 0x7f0000010500780c */ /* 0x000fe20003f46070 */
[----:B------:R-:W-:Y:S02]  /*300a0*/  IADD3 R31, PT, PT, R31, R31, RZ ;  /* 0x0000001f1f1f7210 */ /* 0x000fe40007ffe0ff */
[----:B------:R-:W-:Y:S01]  /*300b0*/  IADD3 R35, PT, PT, R35, R35, RZ ;  /* 0x0000002323237210 */ /* 0x000fe20007ffe0ff */
[----:B------:R-:W2:Y:S01]  /*300c0*/  LDL R62, [R1+0x2b4] ;  /* 0x0002b400013e7983 */ /* 0x000ea20000100800 */
[----:B------:R-:W-:-:S02]  /*300d0*/  @P1 IADD3 R28, PT, PT, R28, -0x7f000001, RZ ;  /* 0x80ffffff1c1c1810 */ /* 0x000fc40007ffe0ff */
[----:B------:R-:W-:-:S06]  /*300e0*/  @P0 IADD3 R33, PT, PT, R33, -0x7f000001, RZ ;  /* 0x80ffffff21210810 */ /* 0x000fcc0007ffe0ff */
        /* <DEDUP_REMOVED lines=59> */
[----:B--2---:R-:W2:Y:S04]  /*304a0*/  LD.E R26, desc[UR10][R18.64+0x56c] ;  /* 0x00056c0a121a7980 */ /* 0x004ea8000c101900 */
[----:B------:R-:W2:Y:S04]  /*304b0*/  LDL R40, [R1+0x110] ;  /* 0x0001100001287983 */ /* 0x000ea80000100800 */
[----:B------:R-:W2:Y:S04]  /*304c0*/  LDL R41, [R1+0x114] ;  /* 0x0001140001297983 */ /* 0x000ea80000100800 */
[----:B------:R-:W2:Y:S04]  /*304d0*/  LDL R42, [R1+0x118] ;  /* 0x00011800012a7983 */ /* 0x000ea80000100800 */
[----:B------:R-:W2:Y:S04]  /*304e0*/  LDL R43, [R1+0x11c] ;  /* 0x00011c00012b7983 */ /* 0x000ea80000100800 */
[----:B------:R-:W2:Y:S01]  /*304f0*/  LDL.64 R18, [R1+0x100] ;  /* 0x0001000001127983 */ /* 0x000ea20000100a00 */
[----:B------:R-:W-:Y:S01]  /*30500*/  ISETP.GE.U32.AND P0, PT, R50, 0x7f000001, PT ;  /* 0x7f0000013200780c */ /* 0x000fe20003f06070 */
[----:B------:R-:W-:-:S12]  /*30510*/  ISETP.GE.U32.AND P1, PT, R55, 0x7f000001, PT ;  /* 0x7f0000013700780c */ /* 0x000fd80003f26070 */
[----:B------:R-:W-:-:S04]  /*30520*/  @P0 IADD3 R50, PT, PT, R50, -0x7f000001, RZ ;  /* 0x80ffffff32320810 */ /* 0x000fc80007ffe0ff */
[----:B------:R-:W-:-:S05]  /*30530*/  IADD3 R48, PT, PT, R48, R50, RZ ;  /* 0x0000003230307210 */ /* 0x000fca0007ffe0ff */
[----:B------:R-:W-:Y:S01]  /*30540*/  ISETP.GE.U32.AND P0, PT, R48, 0x7f000001, PT ;  /* 0x7f0000013000780c */ /* 0x000fe20003f06070 */
[----:B------:R-:W-:-:S04]  /*30550*/  @P1 IADD3 R55, PT, PT, R55, -0x7f000001, RZ ;  /* 0x80ffffff37371810 */ /* 0x000fc80007ffe0ff */
[----:B------:R-:W-:-:S08]  /*30560*/  IADD3 R38, PT, PT, R49, R55, RZ ;  /* 0x0000003731267210 */ /* 0x000fd00007ffe0ff */
[----:B------:R-:W-:-:S04]  /*30570*/  @P0 IADD3 R48, PT, PT, R48, -0x7f000001, RZ ;  /* 0x80ffffff30300810 */ /* 0x000fc80007ffe0ff */
[----:B------:R-:W-:Y:S01]  /*30580*/  IADD3 R5, PT, PT, R48, UR6, RZ ;  /* 0x0000000630057c10 */ /* 0x000fe2000fffe0ff */
[----:B------:R-:W-:Y:S01]  /*30590*/  ISETP.GE.U32.AND P1, PT, R46, 0x7f000001, PT ;  /* 0x7f0000012e00780c */ /* 0x000fe20003f26070 */
[----:B------:R-:W-:-:S03]  /*305a0*/  ISETP.GE.U32.AND P0, PT, R38, 0x7f000001, PT ;  /* 0x7f0000012600780c */ /* 0x000fc60003f06070 */
[----:B------:R-:W-:-:S09]  /*305b0*/  ISETP.GE.U32.AND P2, PT, R5, 0x7f000001, PT ;  /* 0x7f0000010500780c */ /* 0x000fd20003f46070 */
        /* <DEDUP_REMOVED lines=516> */
[----:B------:R-:W-:Y:S02]  /*32600*/  IADD3 R13, PT, PT, R28, R13, RZ ;  /* 0x0000000d1c0d7210 */ /* 0x000fe40007ffe0ff */
[----:B------:R-:W-:Y:S01]  /*32610*/  IADD3 R5, PT, PT, R15, R5, RZ ;  /* 0x000000050f057210 */ /* 0x000fe20007ffe0ff */
[----:B------:R-:W2:Y:S05]  /*32620*/  LDG.E R40, desc[UR10][R44.64+0x1c8] ;  /* 0x0001c80a2c287981 */ /* 0x000eaa000c1e1900 */
        /* <DEDUP_REMOVED lines=133> */
[----:B------:R0:W-:Y:S04]  /*32e80*/  STL [R1+0x114], R22 ;  /* 0x0001141601007387 */ /* 0x0001e80000100800 */
[----:B------:R1:W-:Y:S04]  /*32e90*/  STL [R1+0x118], R24 ;  /* 0x0001181801007387 */ /* 0x0003e80000100800 */
[----:B------:R4:W-:Y:S04]  /*32ea0*/  STL [R1+0x11c], R26 ;  /* 0x00011c1a01007387 */ /* 0x0009e80000100800 */
[----:B------:R-:W2:Y:S04]  /*32eb0*/  LD.E R20, desc[UR10][R18.64+0x610] ;  /* 0x0006100a12147980 */ /* 0x000ea8000c101900 */
[----:B0-----:R-:W3:Y:S04]  /*32ec0*/  LD.E R22, desc[UR10][R18.64+0x614] ;  /* 0x0006140a12167980 */ /* 0x001ee8000c101900 */
[----:B-1----:R-:W3:Y:S04]  /*32ed0*/  LD.E R24, desc[UR10][R18.64+0x618] ;  /* 0x0006180a12187980 */ /* 0x002ee8000c101900 */
        /* <DEDUP_REMOVED lines=13> */
[----:B------:R-:W-:-:S04]  /*32fb0*/  IMAD.WIDE.U32 R24, R24, R27, RZ ;  /* 0x0000001b18187225 */ /* 0x000fc800078e00ff */
        /* <DEDUP_REMOVED lines=70> */
[----:B------:R-:W3:Y:S04]  /*33420*/  LDG.E R33, desc[UR10][R44.64+0x1f0] ;  /* 0x0001f00a2c217981 */ /* 0x000ee8000c1e1900 */
[----:B------:R-:W4:Y:S02]  /*33430*/  LDG.E R32, desc[UR10][R44.64+0x204] ;  /* 0x0002040a2c207981 */ /* 0x000f24000c1e1900 */
[----:B------:R-:W-:Y:S02]  /*33440*/  @P0 IADD3 R5, PT, PT, R5, -0x7f000001, RZ ;  /* 0x80ffffff05050810 */ /* 0x000fe40007ffe0ff */
[----:B------:R-:W-:Y:S02]  /*33450*/  @P1 IADD3 R15, PT, PT, R15, -0x7f000001, RZ ;  /* 0x80ffffff0f0f1810 */ /* 0x000fe40007ffe0ff */
[----:B------:R-:W-:-:S02]  /*33460*/  @P2 IADD3 R24, PT, PT, R24, -0x7f000001, RZ ;  /* 0x80ffffff18182810 */ /* 0x000fc40007ffe0ff */
[----:B------:R-:W-:Y:S02]  /*33470*/  @P3 IADD3 R26, PT, PT, R26, -0x7f000001, RZ ;  /* 0x80ffffff1a1a3810 */ /* 0x000fe40007ffe0ff */
        /* <DEDUP_REMOVED lines=21> */
[----:B------:R0:W-:Y:S04]  /*335d0*/  STL [R1+0x118], R24 ;  /* 0x0001181801007387 */ /* 0x0001e80000100800 */
[----:B------:R1:W-:Y:S04]  /*335e0*/  STL [R1+0x11c], R17 ;  /* 0x00011c1101007387 */ /* 0x0003e80000100800 */
[----:B------:R-:W2:Y:S04]  /*335f0*/  LD.E R20, desc[UR10][R18.64+0x630] ;  /* 0x0006300a12147980 */ /* 0x000ea8000c101900 */
[----:B------:R-:W3:Y:S04]  /*33600*/  LD.E R22, desc[UR10][R18.64+0x634] ;  /* 0x0006340a12167980 */ /* 0x000ee8000c101900 */
[----:B------:R-:W4:Y:S04]  /*33610*/  LDL R41, [R1+0x110] ;  /* 0x0001100001297983 */ /* 0x000f280000100800 */
[----:B------:R-:W4:Y:S04]  /*33620*/  LD.E R42, desc[UR10][R18.64+0x638] ;  /* 0x0006380a122a7980 */ /* 0x000f28000c101900 */
[----:B------:R-:W4:Y:S04]  /*33630*/  LDL R39, [R1+0x114] ;  /* 0x0001140001277983 */ /* 0x000f280000100800 */
[----:B------:R-:W4:Y:S04]  /*33640*/  LD.E R43, desc[UR10][R18.64+0x63c] ;  /* 0x00063c0a122b7980 */ /* 0x000f28000c101900 */
[----:B0-----:R-:W4:Y:S04]  /*33650*/  LDL R24, [R1+0x118] ;  /* 0x0001180001187983 */ /* 0x001f280000100800 */
[----:B------:R-:W4:Y:S04]  /*33660*/  LDL R25, [R1+0x11c] ;  /* 0x00011c0001197983 */ /* 0x000f280000100800 */
[----:B-1----:R-:W4:Y:S04]  /*33670*/  LDG.E R17, desc[UR10][R44.64+0x1e0] ;  /* 0x0001e00a2c117981 */ /* 0x002f28000c1e1900 */
[----:B------:R-:W4:Y:S04]  /*33680*/  LDG.E R13, desc[UR10][R44.64+0x1e8] ;  /* 0x0001e80a2c0d7981 */ /* 0x000f28000c1e1900 */
[----:B------:R-:W4:Y:S04]  /*33690*/  LDG.E R5, desc[UR10][R44.64+0x1ec] ;  /* 0x0001ec0a2c057981 */ /* 0x000f28000c1e1900 */
[----:B------:R-:W4:Y:S04]  /*336a0*/  LDL.64 R18, [R1+0x100] ;  /* 0x0001000001127983 */ /* 0x000f280000100a00 */
[----:B------:R-:W4:Y:S01]  /*336b0*/  LDG.E R29, desc[UR10][R44.64+0x200] ;  /* 0x0002000a2c1d7981 */ /* 0x000f22000c1e1900 */
[----:B------:R-:W-:-:S05]  /*336c0*/  IADD3 R30, PT, PT, R30, R31, RZ ;  /* 0x0000001f1e1e7210 */ /* 0x000fca0007ffe0ff */
[----:B------:R-:W-:-:S13]  /*336d0*/  ISETP.GE.U32.AND P0, PT, R30, 0x7f000001, PT ;  /* 0x7f0000011e00780c */ /* 0x000fda0003f06070 */
[----:B------:R-:W-:-:S05]  /*336e0*/  @P0 IADD3 R30, PT, PT, R30, -0x7f000001, RZ ;  /* 0x80ffffff1e1e0810 */ /* 0x000fca0007ffe0ff */
[----:B------:R-:W-:Y:S01]  /*336f0*/  ISETP.GE.U32.AND P0, PT, R30, R192, PT ;  /* 0x000000c01e00720c */ /* 0x000fe20003f06070 */
[----:B------:R-:W-:-:S12]  /*33700*/  IADD3 R30, PT, PT, -R192, R30, RZ ;  /* 0x0000001ec01e7210 */ /* 0x000fd80007ffe1ff */
[----:B------:R-:W-:Y:S02]  /*33710*/  @!P0 IADD3 R30, PT, PT, R30, 0x7f000001, RZ ;  /* 0x7f0000011e1e8810 */ /* 0x000fe40007ffe0ff */
[----:B------:R-:W-:-:S05]  /*33720*/  IADD3 R109, PT, PT, R109, R40, RZ ;  /* 0x000000286d6d7210 */ /* 0x000fca0007ffe0ff */
[----:B------:R-:W-:Y:S01]  /*33730*/  ISETP.GE.U32.AND P3, PT, R109, 0x7f000001, PT ;  /* 0x7f0000016d00780c */ /* 0x000fe20003f66070 */
[----:B------:R-:W-:Y:S02]  /*33740*/  IADD3 R101, PT, PT, R101, R36, RZ ;  /* 0x0000002465657210 */ /* 0x000fe40007ffe0ff */
[----:B------:R-:W-:Y:S02]  /*33750*/  IADD3 R105, PT, PT, R105, R38, RZ ;  /* 0x0000002669697210 */ /* 0x000fe40007ffe0ff */
[----:B------:R-:W-:-:S08]  /*33760*/  IADD3 R103, PT, PT, R103, R37, RZ ;  /* 0x0000002567677210 */ /* 0x000fd00007ffe0ff */
[----:B------:R-:W-:Y:S01]  /*33770*/  @P3 IADD3 R109, PT, PT, R109, -0x7f000001, RZ ;  /* 0x80ffffff6d6d3810 */ /* 0x000fe20007ffe0ff */
[----:B------:R-:W-:-:S13]  /*33780*/  ISETP.GE.U32.AND P3, PT, R103, 0x7f000001, PT ;  /* 0x7f0000016700780c */ /* 0x000fda0003f66070 */
[----:B------:R-:W-:Y:S02]  /*33790*/  @P3 IADD3 R103, PT, PT, R103, -0x7f000001, RZ ;  /* 0x80ffffff67673810 */ /* 0x000fe40007ffe0ff */
[----:B------:R-:W-:Y:S02]  /*337a0*/  IADD3 R95, PT, PT, R95, R35, RZ ;  /* 0x000000235f5f7210 */ /* 0x000fe40007ffe0ff */
[----:B------:R-:W-:Y:S01]  /*337b0*/  IADD3 R184, PT, PT, R184, R34, RZ ;  /* 0x00000022b8b87210 */ /* 0x000fe20007ffe0ff */
[----:B--2---:R-:W-:-:S04]  /*337c0*/  IMAD.WIDE.U32 R20, R20, R30, RZ ;  /* 0x0000001e14147225 */ /* 0x004fc800078e00ff */
[----:B---3--:R-:W-:-:S04]  /*337d0*/  IMAD.WIDE.U32 R22, R22, R30, RZ ;  /* 0x0000001e16167225 */ /* 0x008fc800078e00ff */
[----:B------:R-:W-:Y:S02]  /*337e0*/  IMAD R31, R20, 0x7effffff, RZ ;  /* 0x7effffff141f7824 */ /* 0x000fe400078e02ff */
[----:B------:R-:W-:Y:S02]  /*337f0*/  IMAD R46, R22, 0x7effffff, RZ ;  /* 0x7effffff162e7824 */ /* 0x000fe400078e02ff */
[----:B------:R-:W-:-:S04]  /*33800*/  IMAD.HI.U32 R20, R31, 0x7f000001, R20 ;  /* 0x7f0000011f147827 */ /* 0x000fc800078e0014 */
[----:B------:R-:W-:Y:S01]  /*33810*/  IMAD.HI.U32 R22, R46, 0x7f000001, R22 ;  /* 0x7f0000012e167827 */ /* 0x000fe200078e0016 */
[----:B------:R-:W-:-:S04]  /*33820*/  ISETP.GE.U32.AND P0, PT, R20, 0x7f000001, PT ;  /* 0x7f0000011400780c */ /* 0x000fc80003f06070 */
[----:B------:R-:W-:-:S09]  /*33830*/  ISETP.GE.U32.AND P1, PT, R22, 0x7f000001, PT ;  /* 0x7f0000011600780c */ /* 0x000fd20003f26070 */
[----:B------:R-:W-:-:S04]  /*33840*/  @P0 IADD3 R20, PT, PT, R20, -0x7f000001, RZ ;  /* 0x80ffffff14140810 */ /* 0x000fc80007ffe0ff */
[----:B------:R-:W-:Y:S02]  /*33850*/  @P1 IADD3 R22, PT, PT, R22, -0x7f000001, RZ ;  /* 0x80ffffff16161810 */ /* 0x000fe40007ffe0ff */
[----:B----4-:R-:W-:Y:S01]  /*33860*/  IADD3 R41, PT, PT, R20, R41, RZ ;  /* 0x0000002914297210 */ /* 0x010fe20007ffe0ff */
[----:B------:R-:W-:Y:S01]  /*33870*/  IMAD.WIDE.U32 R20, R42, R30, RZ ;  /* 0x0000001e2a147225 */ /* 0x000fe200078e00ff */
[----:B------:R-:W-:-:S03]  /*33880*/  IADD3 R39, PT, PT, R22, R39, RZ ;  /* 0x0000002716277210 */ /* 0x000fc60007ffe0ff */
[----:B------:R-:W-:-:S04]  /*33890*/  IMAD.WIDE.U32 R22, R43, R30, RZ ;  /* 0x0000001e2b167225 */ /* 0x000fc800078e00ff */
[----:B------:R-:W-:Y:S01]  /*338a0*/  IMAD R30, R20, 0x7effffff, RZ ;  /* 0x7effffff141e7824 */ /* 0x000fe200078e02ff */
[----:B------:R-:W-:-:S03]  /*338b0*/  ISETP.GE.U32.AND P1, PT, R41, 0x7f000001, PT ;  /* 0x7f0000012900780c */ /* 0x000fc60003f26070 */
[----:B------:R-:W-:-:S04]  /*338c0*/  IMAD.HI.U32 R30, R30, 0x7f000001, R20 ;  /* 0x7f0000011e1e7827 */ /* 0x000fc800078e0014 */
[----:B------:R-:W-:Y:S01]  /*338d0*/  IMAD R31, R22, 0x7effffff, RZ ;  /* 0x7effffff161f7824 */ /* 0x000fe200078e02ff */
[----:B------:R-:W-:Y:S01]  /*338e0*/  ISETP.GE.U32.AND P0, PT, R30, 0x7f000001, PT ;  /* 0x7f0000011e00780c */ /* 0x000fe20003f06070 */
[----:B------:R-:W-:Y:S02]  /*338f0*/  IADD3 R26, PT, PT, R107, R26, RZ ;  /* 0x0000001a6b1a7210 */ /* 0x000fe40007ffe0ff */
[----:B------:R-:W-:Y:S01]  /*33900*/  IMAD.HI.U32 R31, R31, 0x7f000001, R22 ;  /* 0x7f0000011f1f7827 */ /* 0x000fe200078e0016 */
[----:B------:R0:W-:Y:S02]  /*33910*/  STL [R1+0x110], R41 ;  /* 0x0001102901007387 */ /* 0x0001e40000100800 */
[----:B------:R-:W-:Y:S01]  /*33920*/  ISETP.GE.U32.AND P4, PT, R26, 0x7f000001, PT ;  /* 0x7f0000011a00780c */ /* 0x000fe20003f86070 */
[----:B------:R-:W-:Y:S01]  /*33930*/  ISETP.GE.U32.AND P2, PT, R39, 0x7f000001, PT ;  /* 0x7f0000012700780c */ /* 0x000fe20003f46070 */
[----:B0-----:R-:W-:Y:S01]  /*33940*/  @P1 IADD3 R41, PT, PT, R41, -0x7f000001, RZ ;  /* 0x80ffffff29291810 */ /* 0x001fe20007ffe0ff */
[----:B------:R-:W-:-:S04]  /*33950*/  ISETP.GE.U32.AND P1, PT, R31, 0x7f000001, PT ;  /* 0x7f0000011f00780c */ /* 0x000fc80003f26070 */
[----:B------:R-:W-:-:S04]  /*33960*/  @P0 IADD3 R30, PT, PT, R30, -0x7f000001, RZ ;  /* 0x80ffffff1e1e0810 */ /* 0x000fc80007ffe0ff */
[----:B------:R-:W-:Y:S02]  /*33970*/  IADD3 R36, PT, PT, R30, R24, RZ ;  /* 0x000000181e247210 */ /* 0x000fe40007ffe0ff */
[----:B------:R-:W-:Y:S01]  /*33980*/  @P4 IADD3 R26, PT, PT, R26, -0x7f000001, RZ ;  /* 0x80ffffff1a1a4810 */ /* 0x000fe20007ffe0ff */
[----:B------:R0:W-:Y:S01]  /*33990*/  STL [R1+0x114], R39 ;  /* 0x0001142701007387 */ /* 0x0001e20000100800 */
[----:B------:R-:W-:Y:S01]  /*339a0*/  IMAD.WIDE.U32 R20, R109, R109, RZ ;  /* 0x0000006d6d147225 */ /* 0x000fe200078e00ff */
[----:B------:R-:W-:Y:S01]  /*339b0*/  @P1 IADD3 R31, PT, PT, R31, -0x7f000001, RZ ;  /* 0x80ffffff1f1f1810 */ /* 0x000fe20007ffe0ff */
[----:B------:R-:W-:Y:S02]  /*339c0*/  ISETP.GE.U32.AND P1, PT, R36, 0x7f000001, PT ;  /* 0x7f0000012400780c */ /* 0x000fe40003f26070 */
[----:B------:R-:W-:Y:S01]  /*339d0*/  IMAD.WIDE.U32 R22, R26, R26, RZ ;  /* 0x0000001a1a167225 */ /* 0x000fe200078e00ff */
[----:B0-----:R-:W-:Y:S01]  /*339e0*/  @P2 IADD3 R39, PT, PT, R39, -0x7f000001, RZ ;  /* 0x80ffffff27272810 */ /* 0x001fe20007ffe0ff */
[----:B------:R-:W-:-:S02]  /*339f0*/  ISETP.GE.U32.AND P2, PT, R105, 0x7f000001, PT ;  /* 0x7f0000016900780c */ /* 0x000fc40003f46070 */
[----:B------:R-:W-:Y:S01]  /*33a00*/  IMAD R38, R20, 0x7effffff, RZ ;  /* 0x7effffff14267824 */ /* 0x000fe200078e02ff */
[----:B------:R-:W-:Y:S01]  /*33a10*/  IADD3 R31, PT, PT, R31, R25, RZ ;  /* 0x000000191f1f7210 */ /* 0x000fe20007ffe0ff */
[----:B------:R-:W-:Y:S01]  /*33a20*/  IMAD R30, R22, 0x7effffff, RZ ;  /* 0x7effffff161e7824 */ /* 0x000fe200078e02ff */
[----:B------:R-:W-:Y:S01]  /*33a30*/  ISETP.GE.U32.AND P4, PT, R101, 0x7f000001, PT ;  /* 0x7f0000016500780c */ /* 0x000fe20003f86070 */
[----:B------:R-:W-:Y:S01]  /*33a40*/  IMAD.HI.U32 R38, R38, 0x7f000001, R20 ;  /* 0x7f00000126267827 */ /* 0x000fe200078e0014 */
[----:B------:R0:W-:Y:S01]  /*33a50*/  STL [R1+0x118], R36 ;  /* 0x0001182401007387 */ /* 0x0001e20000100800 */
[----:B------:R-:W-:Y:S02]  /*33a60*/  ISETP.GE.U32.AND P0, PT, R31, 0x7f000001, PT ;  /* 0x7f0000011f00780c */ /* 0x000fe40003f06070 */
[----:B------:R-:W-:Y:S01]  /*33a70*/  IMAD.HI.U32 R30, R30, 0x7f000001, R22 ;  /* 0x7f0000011e1e7827 */ /* 0x000fe200078e0016 */
[----:B------:R-:W-:Y:S02]  /*33a80*/  IADD3 R99, PT, PT, R99, R27, RZ ;  /* 0x0000001b63637210 */ /* 0x000fe40007ffe0ff */
[----:B------:R-:W-:-:S02]  /*33a90*/  @P2 IADD3 R105, PT, PT, R105, -0x7f000001, RZ ;  /* 0x80ffffff69692810 */ /* 0x000fc40007ffe0ff */
[----:B0-----:R-:W-:Y:S01]  /*33aa0*/  @P1 IADD3 R36, PT, PT, R36, -0x7f000001, RZ ;  /* 0x80ffffff24241810 */ /* 0x001fe20007ffe0ff */
[----:B------:R-:W-:Y:S01]  /*33ab0*/  ISETP.GE.U32.AND P1, PT, R38, 0x7f000001, PT ;  /* 0x7f0000012600780c */ /* 0x000fe20003f26070 */
[----:B------:R-:W-:Y:S01]  /*33ac0*/  ISETP.GE.U32.AND P2, PT, R30, 0x7f000001, PT ;  /* 0x7f0000011e00780c */ /* 0x000fe20003f46070 */
[----:B------:R-:W-:Y:S01]  /*33ad0*/  ISETP.GE.U32.AND P3, PT, R99, 0x7f000001, PT ;  /* 0x7f0000016300780c */ /* 0x000fe20003f66070 */
[----:B------:R-:W-:Y:S01]  /*33ae0*/  @P4 IADD3 R101, PT, PT, R101, -0x7f000001, RZ ;  /* 0x80ffffff65654810 */ /* 0x000fe20007ffe0ff */
[----:B------:R-:W-:Y:S01]  /*33af0*/  IMAD.WIDE.U32 R22, R105, R105, RZ ;  /* 0x0000006969167225 */ /* 0x000fe200078e00ff */
[----:B------:R0:W-:Y:S01]  /*33b00*/  STL [R1+0x11c], R31 ;  /* 0x00011c1f01007387 */ /* 0x0001e20000100800 */
[----:B------:R-:W-:Y:S02]  /*33b10*/  IADD3 R97, PT, PT, R97, R17, RZ ;  /* 0x0000001161617210 */ /* 0x000fe40007ffe0ff */
[----:B------:R-:W-:Y:S02]  /*33b20*/  IMAD R17, R22, 0x7effffff, RZ ;  /* 0x7effffff16117824 */ /* 0x000fe400078e02ff */
[----:B------:R-:W-:-:S03]  /*33b30*/  IMAD.WIDE.U32 R20, R101, R101, RZ ;  /* 0x0000006565147225 */ /* 0x000fc600078e00ff */
[----:B------:R-:W-:Y:S02]  /*33b40*/  @P1 IADD3 R38, PT, PT, R38, -0x7f000001, RZ ;  /* 0x80ffffff26261810 */ /* 0x000fe40007ffe0ff */
[----:B0-----:R-:W-:Y:S02]  /*33b50*/  @P0 IADD3 R31, PT, PT, R31, -0x7f000001, RZ ;  /* 0x80ffffff1f1f0810 */ /* 0x001fe40007ffe0ff */
[----:B------:R-:W-:Y:S01]  /*33b60*/  @P2 IADD3 R30, PT, PT, R30, -0x7f000001, RZ ;  /* 0x80ffffff1e1e2810 */ /* 0x000fe20007ffe0ff */
[----:B------:R-:W-:Y:S01]  /*33b70*/  ISETP.GE.U32.AND P5, PT, R97, 0x7f000001, PT ;  /* 0x7f0000016100780c */ /* 0x000fe20003fa6070 */
[----:B------:R-:W-:Y:S01]  /*33b80*/  IMAD R37, R20, 0x7effffff, RZ ;  /* 0x7effffff14257824 */ /* 0x000fe200078e02ff */
[----:B------:R0:W-:Y:S01]  /*33b90*/  STL [R1+0x11c], R31 ;  /* 0x00011c1f01007387 */ /* 0x0001e20000100800 */
[----:B------:R-:W-:Y:S01]  /*33ba0*/  @P3 IADD3 R99, PT, PT, R99, -0x7f000001, RZ ;  /* 0x80ffffff63633810 */ /* 0x000fe20007ffe0ff */
[----:B------:R-:W-:-:S04]  /*33bb0*/  IMAD.WIDE.U32 R26, R30, R26, RZ ;  /* 0x0000001a1e1a7225 */ /* 0x000fc800078e00ff */
[----:B0-----:R-:W-:-:S04]  /*33bc0*/  IMAD.HI.U32 R31, R17, 0x7f000001, R22 ;  /* 0x7f000001111f7827 */ /* 0x001fc800078e0016 */
[----:B------:R-:W-:Y:S01]  /*33bd0*/  IMAD.WIDE.U32 R22, R38, R109, RZ ;  /* 0x0000006d26167225 */ /* 0x000fe200078e00ff */
[----:B------:R-:W-:-:S03]  /*33be0*/  ISETP.GE.U32.AND P0, PT, R31, 0x7f000001, PT ;  /* 0x7f0000011f00780c */ /* 0x000fc60003f06070 */
[----:B------:R-:W-:Y:S01]  /*33bf0*/  IMAD.WIDE.U32 R24, R103, R103, RZ ;  /* 0x0000006767187225 */ /* 0x000fe200078e00ff */
[----:B------:R0:W-:Y:S03]  /*33c00*/  STL [R1+0x118], R36 ;  /* 0x0001182401007387 */ /* 0x0001e60000100800 */
[----:B------:R-:W-:-:S04]  /*33c10*/  IMAD.HI.U32 R37, R37, 0x7f000001, R20 ;  /* 0x7f00000125257827 */ /* 0x000fc800078e0014 */
[----:B------:R-:W-:Y:S02]  /*33c20*/  IMAD R30, R22, 0x7effffff, RZ ;  /* 0x7effffff161e7824 */ /* 0x000fe400078e02ff */
[----:B------:R-:W-:-:S04]  /*33c30*/  IMAD.WIDE.U32 R20, R99, R99, RZ ;  /* 0x0000006363147225 */ /* 0x000fc800078e00ff */
[----:B0-----:R-:W-:Y:S02]  /*33c40*/  IMAD R36, R24, 0x7effffff, RZ ;  /* 0x7effffff18247824 */ /* 0x001fe400078e02ff */
[----:B------:R-:W-:Y:S02]  /*33c50*/  IMAD R17, R26, 0x7effffff, RZ ;  /* 0x7effffff1a117824 */ /* 0x000fe400078e02ff */
[----:B------:R-:W-:-:S04]  /*33c60*/  IMAD.HI.U32 R30, R30, 0x7f000001, R22 ;  /* 0x7f0000011e1e7827 */ /* 0x000fc800078e0016 */
[----:B------:R-:W-:Y:S01]  /*33c70*/  IMAD R23, R20, 0x7effffff, RZ ;  /* 0x7effffff14177824 */ /* 0x000fe200078e02ff */
[----:B------:R-:W-:Y:S01]  /*33c80*/  @P5 IADD3 R97, PT, PT, R97, -0x7f000001, RZ ;  /* 0x80ffffff61615810 */ /* 0x000fe20007ffe0ff */
[----:B------:R-:W-:Y:S01]  /*33c90*/  IMAD.HI.U32 R36, R36, 0x7f000001, R24 ;  /* 0x7f00000124247827 */ /* 0x000fe200078e0018 */
[----:B------:R-:W-:-:S03]  /*33ca0*/  ISETP.GE.U32.AND P2, PT, R37, 0x7f000001, PT ;  /* 0x7f0000012500780c */ /* 0x000fc60003f46070 */
[----:B------:R-:W-:-:S04]  /*33cb0*/  IMAD.HI.U32 R17, R17, 0x7f000001, R26 ;  /* 0x7f00000111117827 */ /* 0x000fc800078e001a */
[----:B------:R-:W-:Y:S01]  /*33cc0*/  IMAD.HI.U32 R26, R23, 0x7f000001, R20 ;  /* 0x7f000001171a7827 */ /* 0x000fe200078e0014 */
[----:B------:R-:W-:Y:S01]  /*33cd0*/  ISETP.GE.U32.AND P1, PT, R36, 0x7f000001, PT ;  /* 0x7f0000012400780c */ /* 0x000fe20003f26070 */
[----:B------:R-:W-:Y:S02]  /*33ce0*/  @P0 IADD3 R31, PT, PT, R31, -0x7f000001, RZ ;  /* 0x80ffffff1f1f0810 */ /* 0x000fe40007ffe0ff */
[----:B------:R-:W-:Y:S01]  /*33cf0*/  IMAD.WIDE.U32 R24, R97, R97, RZ ;  /* 0x0000006161187225 */ /* 0x000fe200078e00ff */
[----:B------:R-:W-:-:S03]  /*33d00*/  ISETP.GE.U32.AND P0, PT, R26, 0x7f000001, PT ;  /* 0x7f0000011a00780c */ /* 0x000fc60003f06070 */
[----:B------:R-:W-:Y:S01]  /*33d10*/  IMAD R22, R24, 0x7effffff, RZ ;  /* 0x7effffff18167824 */ /* 0x000fe200078e02ff */
[----:B------:R-:W-:Y:S02]  /*33d20*/  IADD3 R93, PT, PT, R93, R13, RZ ;  /* 0x0000000d5d5d7210 */ /* 0x000fe40007ffe0ff */
[----:B------:R-:W-:Y:S01]  /*33d30*/  IADD3 R182, PT, PT, R182, R33, RZ ;  /* 0x00000021b6b67210 */ /* 0x000fe20007ffe0ff */
[----:B------:R-:W-:Y:S01]  /*33d40*/  IMAD.HI.U32 R27, R22, 0x7f000001, R24 ;  /* 0x7f000001161b7827 */ /* 0x000fe200078e0018 */
[----:B------:R-:W-:Y:S02]  /*33d50*/  @P2 IADD3 R37, PT, PT, R37, -0x7f000001, RZ ;  /* 0x80ffffff25252810 */ /* 0x000fe40007ffe0ff */
[----:B------:R-:W-:Y:S01]  /*33d60*/  @P1 IADD3 R36, PT, PT, R36, -0x7f000001, RZ ;  /* 0x80ffffff24241810 */ /* 0x000fe20007ffe0ff */
[----:B------:R-:W-:Y:S01]  /*33d70*/  ISETP.GE.U32.AND P2, PT, R93, 0x7f000001, PT ;  /* 0x7f0000015d00780c */ /* 0x000fe20003f46070 */
[----:B------:R-:W-:Y:S01]  /*33d80*/  IADD3 R47, PT, PT, R47, R5, RZ ;  /* 0x000000052f2f7210 */ /* 0x000fe20007ffe0ff */
[----:B------:R-:W-:Y:S01]  /*33d90*/  ISETP.GE.U32.AND P1, PT, R27, 0x7f000001, PT ;  /* 0x7f0000011b00780c */ /* 0x000fe20003f26070 */
[----:B------:R-:W-:Y:S01]  /*33da0*/  @P0 IADD3 R26, PT, PT, R26, -0x7f000001, RZ ;  /* 0x80ffffff1a1a0810 */ /* 0x000fe20007ffe0ff */
[----:B------:R-:W-:Y:S01]  /*33db0*/  ISETP.GE.U32.AND P0, PT, R182, 0x7f000001, PT ;  /* 0x7f000001b600780c */ /* 0x000fe20003f06070 */
[----:B------:R0:W-:Y:S01]  /*33dc0*/  STL [R1+0x110], R41 ;  /* 0x0001102901007387 */ /* 0x0001e20000100800 */
[----:B------:R-:W-:-:S03]  /*33dd0*/  IMAD.WIDE.U32 R24, R37, R101, RZ ;  /* 0x0000006525187225 */ /* 0x000fc600078e00ff */
[----:B------:R1:W-:Y:S01]  /*33de0*/  STL [R1+0x114], R39 ;  /* 0x0001142701007387 */ /* 0x0003e20000100800 */
[----:B------:R-:W-:-:S03]  /*33df0*/  ISETP.GE.U32.AND P3, PT, R95, 0x7f000001, PT ;  /* 0x7f0000015f00780c */ /* 0x000fc60003f66070 */
[----:B------:R-:W2:Y:S01]  /*33e00*/  LD.E R40, desc[UR10][R18.64+0x644] ;  /* 0x0006440a12287980 */ /* 0x000ea2000c101900 */
[----:B------:R-:W-:-:S03]  /*33e10*/  IMAD.WIDE.U32 R20, R31, R105, RZ ;  /* 0x000000691f147225 */ /* 0x000fc600078e00ff */
[----:B0-----:R-:W3:Y:S01]  /*33e20*/  LD.E R41, desc[UR10][R18.64+0x640] ;  /* 0x0006400a12297980 */ /* 0x001ee2000c101900 */
[----:B------:R-:W-:-:S03]  /*33e30*/  ISETP.GE.U32.AND P4, PT, R47, 0x7f000001, PT ;  /* 0x7f0000012f00780c */ /* 0x000fc60003f86070 */
[----:B------:R-:W4:Y:S04]  /*33e40*/  LD.E R37, desc[UR10][R18.64+0x648] ;  /* 0x0006480a12257980 */ /* 0x000f28000c101900 */
[----:B-1----:R0:W2:Y:S01]  /*33e50*/  LD.E R39, desc[UR10][R18.64+0x64c] ;  /* 0x00064c0a12277980 */ /* 0x0020a2000c101900 */
[----:B------:R-:W-:Y:S01]  /*33e60*/  IMAD.WIDE.U32 R22, R36, R103, RZ ;  /* 0x0000006724167225 */ /* 0x000fe200078e00ff */
[----:B------:R-:W-:Y:S02]  /*33e70*/  IADD3 R186, PT, PT, R186, R15, RZ ;  /* 0x0000000fbaba7210 */ /* 0x000fe40007ffe0ff */
[----:B------:R-:W-:Y:S02]  /*33e80*/  @P1 IADD3 R27, PT, PT, R27, -0x7f000001, RZ ;  /* 0x80ffffff1b1b1810 */ /* 0x000fe40007ffe0ff */
[----:B------:R-:W-:Y:S01]  /*33e90*/  @P2 IADD3 R93, PT, PT, R93, -0x7f000001, RZ ;  /* 0x80ffffff5d5d2810 */ /* 0x000fe20007ffe0ff */
[----:B------:R-:W-:Y:S01]  /*33ea0*/  IMAD R13, R20, 0x7effffff, RZ ;  /* 0x7effffff140d7824 */ /* 0x000fe200078e02ff */
[----:B------:R-:W-:Y:S01]  /*33eb0*/  @P0 IADD3 R182, PT, PT, R182, -0x7f000001, RZ ;  /* 0x80ffffffb6b60810 */ /* 0x000fe20007ffe0ff */
[----:B------:R-:W-:Y:S01]  /*33ec0*/  IMAD R35, R22, 0x7effffff, RZ ;  /* 0x7effffff16237824 */ /* 0x000fe200078e02ff */
[----:B------:R-:W-:Y:S01]  /*33ed0*/  ISETP.GE.U32.AND P1, PT, R184, 0x7f000001, PT ;  /* 0x7f000001b800780c */ /* 0x000fe20003f26070 */
[----:B------:R-:W-:Y:S01]  /*33ee0*/  IMAD.HI.U32 R13, R13, 0x7f000001, R20 ;  /* 0x7f0000010d0d7827 */ /* 0x000fe200078e0014 */
[----:B------:R-:W-:Y:S01]  /*33ef0*/  ISETP.GE.U32.AND P0, PT, R186, 0x7f000001, PT ;  /* 0x7f000001ba00780c */ /* 0x000fe20003f06070 */
[----:B------:R-:W-:-:S02]  /*33f00*/  IADD3 R188, PT, PT, R188, R28, RZ ;  /* 0x0000001cbcbc7210 */ /* 0x000fc40007ffe0ff */
[----:B------:R-:W-:Y:S01]  /*33f10*/  IADD3 R29, PT, PT, R190, R29, RZ ;  /* 0x0000001dbe1d7210 */ /* 0x000fe20007ffe0ff */
[----:B------:R-:W-:Y:S01]  /*33f20*/  IMAD.WIDE.U32 R20, R26, R99, RZ ;  /* 0x000000631a147225 */ /* 0x000fe200078e00ff */
[----:B------:R-:W-:Y:S02]  /*33f30*/  @P3 IADD3 R95, PT, PT, R95, -0x7f000001, RZ ;  /* 0x80ffffff5f5f3810 */ /* 0x000fe40007ffe0ff */
[----:B------:R-:W-:Y:S02]  /*33f40*/  @P4 IADD3 R47, PT, PT, R47, -0x7f000001, RZ ;  /* 0x80ffffff2f2f4810 */ /* 0x000fe40007ffe0ff */
[----:B------:R-:W-:Y:S01]  /*33f50*/  IADD3 R192, PT, PT, R192, R32, RZ ;  /* 0x00000020c0c07210 */ /* 0x000fe20007ffe0ff */
[----:B------:R-:W-:Y:S01]  /*33f60*/  IMAD.HI.U32 R5, R35, 0x7f000001, R22 ;  /* 0x7f00000123057827 */ /* 0x000fe200078e0016 */
[----:B------:R-:W2:Y:S03]  /*33f70*/  LDL R43, [R1+0x110] ;  /* 0x00011000012b7983 */ /* 0x000ea60000100800 */
[----:B------:R-:W-:Y:S01]  /*33f80*/  IMAD R31, R24, 0x7effffff, RZ ;  /* 0x7effffff181f7824 */ /* 0x000fe200078e02ff */
[----:B------:R-:W-:Y:S01]  /*33f90*/  @P1 IADD3 R184, PT, PT, R184, -0x7f000001, RZ ;  /* 0x80ffffffb8b81810 */ /* 0x000fe20007ffe0ff */
[----:B------:R-:W-:Y:S01]  /*33fa0*/  IMAD.WIDE.U32 R22, R27, R97, RZ ;  /* 0x000000611b167225 */ /* 0x000fe200078e00ff */
[----:B------:R-:W-:Y:S01]  /*33fb0*/  @P0 IADD3 R186, PT, PT, R186, -0x7f000001, RZ ;  /* 0x80ffffffbaba0810 */ /* 0x000fe20007ffe0ff */
[----:B------:R-:W2:Y:S02]  /*33fc0*/  LDL R42, [R1+0x114] ;  /* 0x00011400012a7983 */ /* 0x000ea40000100800 */
[----:B------:R-:W-:-:S02]  /*33fd0*/  IMAD.WIDE.U32 R26, R93, R93, RZ ;  /* 0x0000005d5d1a7225 */ /* 0x000fc400078e00ff */
[----:B------:R-:W2:Y:S02]  /*33fe0*/  LDL R28, [R1+0x118] ;  /* 0x00011800011c7983 */ /* 0x000ea40000100800 */
[----:B------:R-:W-:Y:S02]  /*33ff0*/  IMAD R34, R20, 0x7effffff, RZ ;  /* 0x7effffff14227824 */ /* 0x000fe400078e02ff */
[----:B------:R-:W-:Y:S01]  /*34000*/  IMAD.HI.U32 R31, R31, 0x7f000001, R24 ;  /* 0x7f0000011f1f7827 */ /* 0x000fe200078e0018 */
[----:B------:R-:W-:Y:S01]  /*34010*/  ISETP.GE.U32.AND P2, PT, R188, 0x7f000001, PT ;  /* 0x7f000001bc00780c */ /* 0x000fe20003f46070 */
[----:B------:R-:W-:Y:S01]  /*34020*/  ISETP.GE.U32.AND P3, PT, R29, 0x7f000001, PT ;  /* 0x7f0000011d00780c */ /* 0x000fe20003f66070 */
[----:B------:R-:W2:Y:S01]  /*34030*/  LDL R32, [R1+0x11c] ;  /* 0x00011c0001207983 */ /* 0x000ea20000100800 */
[----:B------:R-:W-:-:S04]  /*34040*/  IMAD.WIDE.U32 R24, R95, R95, RZ ;  /* 0x0000005f5f187225 */ /* 0x000fc800078e00ff */
[----:B------:R-:W-:Y:S02]  /*34050*/  IMAD R35, R26, 0x7effffff, RZ ;  /* 0x7effffff1a237824 */ /* 0x000fe400078e02ff */
[----:B------:R-:W-:-:S04]  /*34060*/  IMAD.HI.U32 R34, R34, 0x7f000001, R20 ;  /* 0x7f00000122227827 */ /* 0x000fc800078e0014 */
[----:B------:R-:W-:-:S04]  /*34070*/  IMAD.WIDE.U32 R20, R47, R47, RZ ;  /* 0x0000002f2f147225 */ /* 0x000fc800078e00ff */
[----:B------:R-:W-:Y:S02]  /*34080*/  IMAD R36, R24, 0x7effffff, RZ ;  /* 0x7effffff18247824 */ /* 0x000fe400078e02ff */
[----:B------:R-:W-:-:S04]  /*34090*/  IMAD.HI.U32 R26, R35, 0x7f000001, R26 ;  /* 0x7f000001231a7827 */ /* 0x000fc800078e001a */
[----:B------:R-:W-:Y:S02]  /*340a0*/  IMAD R33, R22, 0x7effffff, RZ ;  /* 0x7effffff16217824 */ /* 0x000fe400078e02ff */
[----:B------:R-:W-:Y:S01]  /*340b0*/  IMAD R27, R20, 0x7effffff, RZ ;  /* 0x7effffff141b7824 */ /* 0x000fe200078e02ff */
[----:B------:R-:W-:Y:S01]  /*340c0*/  ISETP.GE.U32.AND P4, PT, R192, 0x7f000001, PT ;  /* 0x7f000001c000780c */ /* 0x000fe20003f86070 */
[----:B------:R-:W-:-:S04]  /*340d0*/  IMAD.HI.U32 R24, R36, 0x7f000001, R24 ;  /* 0x7f00000124187827 */ /* 0x000fc800078e0018 */
[----:B------:R-:W-:-:S04]  /*340e0*/  IMAD.HI.U32 R33, R33, 0x7f000001, R22 ;  /* 0x7f00000121217827 */ /* 0x000fc800078e0016 */
[----:B------:R-:W-:Y:S01]  /*340f0*/  IMAD.HI.U32 R27, R27, 0x7f000001, R20 ;  /* 0x7f0000011b1b7827 */ /* 0x000fe200078e0014 */
[----:B------:R-:W-:-:S03]  /*34100*/  ISETP.GE.U32.AND P0, PT, R24, 0x7f000001, PT ;  /* 0x7f0000011800780c */ /* 0x000fc60003f06070 */
[----:B------:R-:W-:-:S04]  /*34110*/  IMAD.WIDE.U32 R22, R182, R182, RZ ;  /* 0x000000b6b6167225 */ /* 0x000fc800078e00ff */
[----:B0-----:R-:W-:-:S04]  /*34120*/  IMAD.WIDE.U32 R18, R184, R184, RZ ;  /* 0x000000b8b8127225 */ /* 0x001fc800078e00ff */
[----:B------:R-:W-:-:S04]  /*34130*/  IMAD.WIDE.U32 R20, R186, R186, RZ ;  /* 0x000000baba147225 */ /* 0x000fc800078e00ff */
[----:B------:R-:W-:Y:S02]  /*34140*/  IMAD R35, R22, 0x7effffff, RZ ;  /* 0x7effffff16237824 */ /* 0x000fe400078e02ff */
[----:B------:R-:W-:Y:S02]  /*34150*/  IMAD R46, R18, 0x7effffff, RZ ;  /* 0x7effffff122e7824 */ /* 0x000fe400078e02ff */
[----:B------:R-:W-:Y:S02]  /*34160*/  IMAD R36, R20, 0x7effffff, RZ ;  /* 0x7effffff14247824 */ /* 0x000fe400078e02ff */
[----:B------:R-:W-:-:S04]  /*34170*/  IMAD.HI.U32 R35, R35, 0x7f000001, R22 ;  /* 0x7f00000123237827 */ /* 0x000fc800078e0016 */
[----:B------:R-:W-:-:S04]  /*34180*/  IMAD.HI.U32 R46, R46, 0x7f000001, R18 ;  /* 0x7f0000012e2e7827 */ /* 0x000fc800078e0012 */
[----:B------:R-:W-:Y:S01]  /*34190*/  IMAD.HI.U32 R36, R36, 0x7f000001, R20 ;  /* 0x7f00000124247827 */ /* 0x000fe200078e0014 */
[----:B------:R-:W-:Y:S02]  /*341a0*/  @P2 IADD3 R188, PT, PT, R188, -0x7f000001, RZ ;  /* 0x80ffffffbcbc2810 */ /* 0x000fe40007ffe0ff */
[----:B------:R-:W-:Y:S02]  /*341b0*/  @P3 IADD3 R29, PT, PT, R29, -0x7f000001, RZ ;  /* 0x80ffffff1d1d3810 */ /* 0x000fe40007ffe0ff */
[----:B------:R-:W-:Y:S01]  /*341c0*/  @P4 IADD3 R192, PT, PT, R192, -0x7f000001, RZ ;  /* 0x80ffffffc0c04810 */ /* 0x000fe20007ffe0ff */
[----:B------:R-:W-:Y:S01]  /*341d0*/  ISETP.GE.U32.AND P3, PT, R27, 0x7f000001, PT ;  /* 0x7f0000011b00780c */ /* 0x000fe20003f66070 */
[----:B------:R-:W-:Y:S01]  /*341e0*/  ISETP.GE.U32.AND P4, PT, R35, 0x7f000001, PT ;  /* 0x7f0000012300780c */ /* 0x000fe20003f86070 */
[----:B------:R-:W-:Y:S01]  /*341f0*/  ISETP.GE.U32.AND P5, PT, R46, 0x7f000001, PT ;  /* 0x7f0000012e00780c */ /* 0x000fe20003fa6070 */
[----:B------:R-:W-:Y:S01]  /*34200*/  ISETP.GE.U32.AND P6, PT, R36, 0x7f000001, PT ;  /* 0x7f0000012400780c */ /* 0x000fe20003fc6070 */
[----:B------:R-:W-:Y:S01]  /*34210*/  @P0 IADD3 R24, PT, PT, R24, -0x7f000001, RZ ;  /* 0x80ffffff18180810 */ /* 0x000fe20007ffe0ff */
[----:B------:R-:W-:Y:S01]  /*34220*/  IMAD.WIDE.U32 R18, R188, R188, RZ ;  /* 0x000000bcbc127225 */ /* 0x000fe200078e00ff */
[----:B------:R-:W-:-:S03]  /*34230*/  ISETP.GE.U32.AND P0, PT, R26, 0x7f000001, PT ;  /* 0x7f0000011a00780c */ /* 0x000fc60003f06070 */
[----:B------:R-:W-:Y:S02]  /*34240*/  IMAD R38, R18, 0x7effffff, RZ ;  /* 0x7effffff12267824 */ /* 0x000fe400078e02ff */
[----:B------:R-:W-:-:S04]  /*34250*/  IMAD.WIDE.U32 R20, R29, R29, RZ ;  /* 0x0000001d1d147225 */ /* 0x000fc800078e00ff */
        /* <DEDUP_REMOVED lines=8> */
[----:B------:R-:W-:Y:S01]  /*342e0*/  IMAD R48, R20, 0x7effffff, RZ ;  /* 0x7effffff14307824 */ /* 0x000fe200078e02ff */
[----:B------:R-:W-:Y:S01]  /*342f0*/  ISETP.GE.U32.AND P4, PT, R17, 0x7f000001, PT ;  /* 0x7f0000011100780c */ /* 0x000fe20003f86070 */
[----:B------:R-:W-:Y:S01]  /*34300*/  IMAD R49, R22, 0x7effffff, RZ ;  /* 0x7effffff16317824 */ /* 0x000fe200078e02ff */
[----:B------:R-:W-:Y:S01]  /*34310*/  ISETP.GE.U32.AND P5, PT, R13, 0x7f000001, PT ;  /* 0x7f0000010d00780c */ /* 0x000fe20003fa6070 */
[----:B------:R-:W-:Y:S01]  /*34320*/  ISETP.GE.U32.AND P6, PT, R5, 0x7f000001, PT ;  /* 0x7f0000010500780c */ /* 0x000fe20003fc6070 */
[----:B------:R-:W-:Y:S01]  /*34330*/  @P0 IADD3 R26, PT, PT, R26, -0x7f000001, RZ ;  /* 0x80ffffff1a1a0810 */ /* 0x000fe20007ffe0ff */
[----:B------:R-:W-:-:S04]  /*34340*/  IMAD.HI.U32 R48, R48, 0x7f000001, R20 ;  /* 0x7f00000130307827 */ /* 0x000fc800078e0014 */
[----:B------:R-:W-:Y:S01]  /*34350*/  IMAD.HI.U32 R49, R49, 0x7f000001, R22 ;  /* 0x7f00000131317827 */ /* 0x000fe200078e0016 */
[----:B------:R-:W-:Y:S01]  /*34360*/  ISETP.GE.U32.AND P1, PT, R38, 0x7f000001, PT ;  /* 0x7f0000012600780c */ /* 0x000fe20003f26070 */
[----:B------:R-:W-:Y:S02]  /*34370*/  ISETP.GE.U32.AND P2, PT, R48, 0x7f000001, PT ;  /* 0x7f0000013000780c */ /* 0x000fe40003f46070 */
[----:B------:R-:W-:Y:S01]  /*34380*/  IMAD.WIDE.U32 R20, R26, R93, RZ ;  /* 0x0000005d1a147225 */ /* 0x000fe200078e00ff */
[----:B------:R-:W-:-:S03]  /*34390*/  ISETP.GE.U32.AND P0, PT, R49, 0x7f000001, PT ;  /* 0x7f0000013100780c */ /* 0x000fc60003f06070 */
[----:B------:R-:W-:-:S04]  /*343a0*/  IMAD.WIDE.U32 R22, R27, R47, RZ ;  /* 0x0000002f1b167225 */ /* 0x000fc800078e00ff */
[----:B------:R-:W-:Y:S01]  /*343b0*/  IMAD.WIDE.U32 R26, R46, R184, RZ ;  /* 0x000000b82e1a7225 */ /* 0x000fe200078e00ff */
[----:B------:R-:W-:-:S03]  /*343c0*/  @P3 IADD3 R30, PT, PT, R30, -0x7f000001, RZ ;  /* 0x80ffffff1e1e3810 */ /* 0x000fc60007ffe0ff */
[----:B------:R-:W-:Y:S01]  /*343d0*/  IMAD.WIDE.U32 R24, R24, R95, RZ ;  /* 0x0000005f18187225 */ /* 0x000fe200078e00ff */
[----:B------:R-:W-:Y:S02]  /*343e0*/  @P4 IADD3 R17, PT, PT, R17, -0x7f000001, RZ ;  /* 0x80ffffff11114810 */ /* 0x000fe40007ffe0ff */
[----:B------:R-:W-:Y:S02]  /*343f0*/  @P5 IADD3 R13, PT, PT, R13, -0x7f000001, RZ ;  /* 0x80ffffff0d0d5810 */ /* 0x000fe40007ffe0ff */
[----:B------:R-:W-:Y:S01]  /*34400*/  @P6 IADD3 R5, PT, PT, R5, -0x7f000001, RZ ;  /* 0x80ffffff05056810 */ /* 0x000fe20007ffe0ff */
[----:B------:R-:W-:Y:S02]  /*34410*/  IMAD R46, R26, 0x7effffff, RZ ;  /* 0x7effffff1a2e7824 */ /* 0x000fe400078e02ff */
[----:B------:R-:W-:Y:S02]  /*34420*/  IMAD R15, R24, 0x7effffff, RZ ;  /* 0x7effffff180f7824 */ /* 0x000fe400078e02ff */
[----:B------:R-:W-:Y:S01]  /*34430*/  IMAD.HI.U32 R46, R46, 0x7f000001, R26 ;  /* 0x7f0000012e2e7827 */ /* 0x000fe200078e001a */
[----:B------:R-:W-:-:S02]  /*34440*/  IADD3 R26, PT, PT, R30, R17, RZ ;  /* 0x000000111e1a7210 */ /* 0x000fc40007ffe0ff */
[----:B------:R-:W-:Y:S01]  /*34450*/  IADD3 R47, PT, PT, R13, R5, RZ ;  /* 0x000000050d2f7210 */ /* 0x000fe20007ffe0ff */
[----:B------:R-:W-:Y:S01]  /*34460*/  IMAD.HI.U32 R15, R15, 0x7f000001, R24 ;  /* 0x7f0000010f0f7827 */ /* 0x000fe200078e0018 */
[----:B------:R-:W-:Y:S02]  /*34470*/  @P1 IADD3 R38, PT, PT, R38, -0x7f000001, RZ ;  /* 0x80ffffff26261810 */ /* 0x000fe40007ffe0ff */
[----:B------:R-:W-:Y:S02]  /*34480*/  @P2 IADD3 R48, PT, PT, R48, -0x7f000001, RZ ;  /* 0x80ffffff30302810 */ /* 0x000fe40007ffe0ff */
[----:B------:R-:W-:Y:S01]  /*34490*/  @P0 IADD3 R49, PT, PT, R49, -0x7f000001, RZ ;  /* 0x80ffffff31310810 */ /* 0x000fe20007ffe0ff */
[----:B------:R-:W-:Y:S01]  /*344a0*/  IMAD.WIDE.U32 R24, R35, R182, RZ ;  /* 0x000000b623187225 */ /* 0x000fe200078e00ff */
        /* <DEDUP_REMOVED lines=10> */
[----:B------:R-:W-:-:S03]  /*34550*/  @P0 IADD3 R31, PT, PT, R31, -0x7f000001, RZ ;  /* 0x80ffffff1f1f0810 */ /* 0x000fc60007ffe0ff */
[----:B------:R-:W-:Y:S01]  /*34560*/  IMAD R57, R22, 0x7effffff, RZ ;  /* 0x7effffff16397824 */ /* 0x000fe200078e02ff */
[----:B------:R-:W-:Y:S01]  /*34570*/  @P1 IADD3 R34, PT, PT, R34, -0x7f000001, RZ ;  /* 0x80ffffff22221810 */ /* 0x000fe20007ffe0ff */
[----:B------:R-:W-:Y:S01]  /*34580*/  IMAD R27, R24, 0x7effffff, RZ ;  /* 0x7effffff181b7824 */ /* 0x000fe200078e02ff */
[----:B------:R-:W-:Y:S01]  /*34590*/  @P2 IADD3 R33, PT, PT, R33, -0x7f000001, RZ ;  /* 0x80ffffff21212810 */ /* 0x000fe20007ffe0ff */
[----:B------:R-:W-:Y:S01]  /*345a0*/  IMAD.HI.U32 R35, R35, 0x7f000001, R20 ;  /* 0x7f00000123237827 */ /* 0x000fe200078e0014 */
[----:B------:R-:W-:Y:S02]  /*345b0*/  @P3 IADD3 R15, PT, PT, R15, -0x7f000001, RZ ;  /* 0x80ffffff0f0f3810 */ /* 0x000fe40007ffe0ff */
[----:B------:R-:W-:Y:S02]  /*345c0*/  @P4 IADD3 R26, PT, PT, R26, -0x7f000001, RZ ;  /* 0x80ffffff1a1a4810 */ /* 0x000fe40007ffe0ff */
[----:B------:R-:W-:Y:S01]  /*345d0*/  @P6 IADD3 R47, PT, PT, R47, -0x7f000001, RZ ;  /* 0x80ffffff2f2f6810 */ /* 0x000fe20007ffe0ff */
[----:B------:R-:W-:Y:S01]  /*345e0*/  IMAD.HI.U32 R57, R57, 0x7f000001, R22 ;  /* 0x7f00000139397827 */ /* 0x000fe200078e0016 */
[----:B------:R-:W-:-:S03]  /*345f0*/  ISETP.GE.U32.AND P5, PT, R35, 0x7f000001, PT ;  /* 0x7f0000012300780c */ /* 0x000fc60003fa6070 */
[----:B------:R-:W-:Y:S01]  /*34600*/  IMAD.WIDE.U32 R22, R38, R188, RZ ;  /* 0x000000bc26167225 */ /* 0x000fe200078e00ff */
[----:B------:R-:W-:-:S03]  /*34610*/  IADD3 R36, PT, PT, R31, R34, RZ ;  /* 0x000000221f247210 */ /* 0x000fc60007ffe0ff */
[----:B------:R-:W-:-:S04]  /*34620*/  IMAD.HI.U32 R38, R27, 0x7f000001, R24 ;  /* 0x7f0000011b267827 */ /* 0x000fc800078e0018 */
[----:B------:R-:W-:Y:S01]  /*34630*/  IMAD.WIDE.U32 R20, R48, R29, RZ ;  /* 0x0000001d30147225 */ /* 0x000fe200078e00ff */
[----:B------:R-:W-:-:S03]  /*34640*/  IADD3 R48, PT, PT, R33, R15, RZ ;  /* 0x0000000f21307210 */ /* 0x000fc60007ffe0ff */
        /* <DEDUP_REMOVED lines=10> */
[----:B------:R-:W-:-:S02]  /*346f0*/  IMAD R58, R20, 0x7effffff, RZ ;  /* 0x7effffff143a7824 */ /* 0x000fc400078e02ff */
[----:B------:R-:W-:Y:S02]  /*34700*/  IMAD R27, R22, 0x7effffff, RZ ;  /* 0x7effffff161b7824 */ /* 0x000fe400078e02ff */
[----:B------:R-:W-:Y:S01]  /*34710*/  IMAD R51, R24, 0x7effffff, RZ ;  /* 0x7effffff18337824 */ /* 0x000fe200078e02ff */
[----:B------:R-:W-:Y:S02]  /*34720*/  @P6 IADD3 R57, PT, PT, R57, -0x7f000001, RZ ;  /* 0x80ffffff39396810 */ /* 0x000fe40007ffe0ff */
[----:B------:R-:W-:Y:S02]  /*34730*/  @P0 IADD3 R53, PT, PT, R53, -0x7f000001, RZ ;  /* 0x80ffffff35350810 */ /* 0x000fe40007ffe0ff */
[----:B------:R-:W-:Y:S02]  /*34740*/  @P1 IADD3 R46, PT, PT, R46, -0x7f000001, RZ ;  /* 0x80ffffff2e2e1810 */ /* 0x000fe40007ffe0ff */
[----:B------:R-:W-:Y:S02]  /*34750*/  @P2 IADD3 R36, PT, PT, R36, -0x7f000001, RZ ;  /* 0x80ffffff24242810 */ /* 0x000fe40007ffe0ff */
[----:B------:R-:W-:-:S02]  /*34760*/  @P3 IADD3 R48, PT, PT, R48, -0x7f000001, RZ ;  /* 0x80ffffff30303810 */ /* 0x000fc40007ffe0ff */
[----:B------:R-:W-:Y:S01]  /*34770*/  @P4 IADD3 R49, PT, PT, R49, -0x7f000001, RZ ;  /* 0x80ffffff31314810 */ /* 0x000fe20007ffe0ff */
[----:B------:R-:W-:Y:S01]  /*34780*/  IMAD.HI.U32 R58, R58, 0x7f000001, R20 ;  /* 0x7f0000013a3a7827 */ /* 0x000fe200078e0014 */
[----:B------:R-:W-:Y:S02]  /*34790*/  IADD3 R20, PT, PT, R35, R57, RZ ;  /* 0x0000003923147210 */ /* 0x000fe40007ffe0ff */
[----:B------:R-:W-:Y:S02]  /*347a0*/  IADD3 R52, PT, PT, R53, R46, RZ ;  /* 0x0000002e35347210 */ /* 0x000fe40007ffe0ff */
[----:B------:R-:W-:Y:S01]  /*347b0*/  IADD3 R54, PT, PT, R36, R48, RZ ;  /* 0x0000003024367210 */ /* 0x000fe20007ffe0ff */
[----:B------:R-:W-:Y:S01]  /*347c0*/  IMAD.HI.U32 R22, R27, 0x7f000001, R22 ;  /* 0x7f0000011b167827 */ /* 0x000fe200078e0016 */
[----:B------:R-:W-:-:S03]  /*347d0*/  IADD3 R59, PT, PT, R17, R49, RZ ;  /* 0x00000031113b7210 */ /* 0x000fc60007ffe0ff */
        /* <DEDUP_REMOVED lines=68> */
[----:B--2---:R-:W-:-:S04]  /*34c20*/  IMAD.WIDE.U32 R22, R40, R26, RZ ;  /* 0x0000001a28167225 */ /* 0x004fc800078e00ff */
        /* <DEDUP_REMOVED lines=936> */
[----:B------:R-:W4:Y:S04]  /*386b0*/  LDG.E R5, desc[UR10][R44.64+0x228] ;  /* 0x0002280a2c057981 */ /* 0x000f28000c1e1900 */
[----:B------:R-:W4:Y:S04]  /*386c0*/  LDL.64 R18, [R1+0x100] ;  /* 0x0001000001127983 */ /* 0x000f280000100a00 */
[----:B------:R-:W4:Y:S04]  /*386d0*/  LDG.E R13, desc[UR10][R44.64+0x238] ;  /* 0x0002380a2c0d7981 */ /* 0x000f28000c1e1900 */
[----:B-1----:R-:W4:Y:S04]  /*386e0*/  LDG.E R17, desc[UR10][R44.64+0x23c] ;  /* 0x00023c0a2c117981 */ /* 0x002f28000c1e1900 */
        /* <DEDUP_REMOVED lines=86> */
[----:B------:R-:W-:Y:S01]  /*38c50*/  IMAD.HI.U32 R37, R37, 0x7f000001, R20 ;  /* 0x7f00000125257827 */ /* 0x000fe200078e0014 */
[----:B------:R-:W-:Y:S02]  /*38c60*/  @P5 IADD3 R206, PT, PT, R206, -0x7f000001, RZ ;  /* 0x80ffffffcece5810 */ /* 0x000fe40007ffe0ff */
[----:B------:R-:W-:Y:S02]  /*38c70*/  IADD3 R210, PT, PT, R210, R5, RZ ;  /* 0x00000005d2d27210 */ /* 0x000fe40007ffe0ff */
[----:B------:R-:W-:Y:S01]  /*38c80*/  IADD3 R214, PT, PT, R214, R33, RZ ;  /* 0x00000021d6d67210 */ /* 0x000fe20007ffe0ff */
[----:B------:R-:W-:Y:S01]  /*38c90*/  IMAD R30, R22, 0x7effffff, RZ ;  /* 0x7effffff161e7824 */ /* 0x000fe200078e02ff */
[----:B------:R-:W-:Y:S01]  /*38ca0*/  IADD3 R212, PT, PT, R212, R28, RZ ;  /* 0x0000001cd4d47210 */ /* 0x000fe20007ffe0ff */
[----:B------:R-:W-:Y:S01]  /*38cb0*/  IMAD.WIDE.U32 R20, R204, R204, RZ ;  /* 0x000000cccc147225 */ /* 0x000fe200078e00ff */
[----:B------:R1:W-:Y:S03]  /*38cc0*/  STL [R1+0x110], R41 ;  /* 0x0001102901007387 */ /* 0x0003e60000100800 */
[----:B0-----:R-:W-:Y:S01]  /*38cd0*/  IMAD R36, R24, 0x7effffff, RZ ;  /* 0x7effffff18247824 */ /* 0x001fe200078e02ff */
[----:B------:R0:W-:Y:S01]  /*38ce0*/  STL [R1+0x114], R39 ;  /* 0x0001142701007387 */ /* 0x0001e20000100800 */
[----:B------:R-:W-:-:S02]  /*38cf0*/  IMAD R15, R26, 0x7effffff, RZ ;  /* 0x7effffff1a0f7824 */ /* 0x000fc400078e02ff */
[----:B------:R-:W-:Y:S01]  /*38d00*/  IMAD.HI.U32 R30, R30, 0x7f000001, R22 ;  /* 0x7f0000011e1e7827 */ /* 0x000fe200078e0016 */
[----:B------:R-:W-:Y:S01]  /*38d10*/  @P0 IADD3 R31, PT, PT, R31, -0x7f000001, RZ ;  /* 0x80ffffff1f1f0810 */ /* 0x000fe20007ffe0ff */
[----:B------:R-:W-:Y:S01]  /*38d20*/  ISETP.GE.U32.AND P2, PT, R37, 0x7f000001, PT ;  /* 0x7f0000012500780c */ /* 0x000fe20003f46070 */
[----:B------:R-:W2:Y:S01]  /*38d30*/  LD.E R42, desc[UR10][R18.64+0x740] ;  /* 0x0007400a122a7980 */ /* 0x000ea2000c101900 */
[----:B------:R-:W-:Y:S02]  /*38d40*/  IMAD R23, R20, 0x7effffff, RZ ;  /* 0x7effffff14177824 */ /* 0x000fe400078e02ff */
[----:B------:R-:W-:Y:S01]  /*38d50*/  IMAD.HI.U32 R36, R36, 0x7f000001, R24 ;  /* 0x7f00000124247827 */ /* 0x000fe200078e0018 */
[----:B-1----:R-:W3:Y:S03]  /*38d60*/  LD.E R41, desc[UR10][R18.64+0x744] ;  /* 0x0007440a12297980 */ /* 0x002ee6000c101900 */
[----:B------:R-:W-:Y:S01]  /*38d70*/  IMAD.HI.U32 R15, R15, 0x7f000001, R26 ;  /* 0x7f0000010f0f7827 */ /* 0x000fe200078e001a */
[----:B0-----:R-:W4:Y:S03]  /*38d80*/  LD.E R39, desc[UR10][R18.64+0x748] ;  /* 0x0007480a12277980 */ /* 0x001f26000c101900 */
[----:B------:R-:W-:Y:S01]  /*38d90*/  IMAD.HI.U32 R26, R23, 0x7f000001, R20 ;  /* 0x7f000001171a7827 */ /* 0x000fe200078e0014 */
[----:B------:R-:W-:Y:S01]  /*38da0*/  ISETP.GE.U32.AND P1, PT, R36, 0x7f000001, PT ;  /* 0x7f0000012400780c */ /* 0x000fe20003f26070 */
[----:B------:R0:W2:Y:S02]  /*38db0*/  LD.E R40, desc[UR10][R18.64+0x74c] ;  /* 0x00074c0a12287980 */ /* 0x0000a4000c101900 */
[----:B------:R-:W-:Y:S01]  /*38dc0*/  IMAD.WIDE.U32 R24, R206, R206, RZ ;  /* 0x000000cece187225 */ /* 0x000fe200078e00ff */
[----:B------:R-:W-:Y:S01]  /*38dd0*/  ISETP.GE.U32.AND P0, PT, R26, 0x7f000001, PT ;  /* 0x7f0000011a00780c */ /* 0x000fe20003f06070 */
[----:B------:R-:W-:Y:S01]  /*38de0*/  ISETP.GE.U32.AND P4, PT, R212, 0x7f000001, PT ;  /* 0x7f000001d400780c */ /* 0x000fe20003f86070 */
[----:B------:R-:W-:Y:S01]  /*38df0*/  ISETP.GE.U32.AND P3, PT, R208, 0x7f000001, PT ;  /* 0x7f000001d000780c */ /* 0x000fe20003f66070 */
[----:B------:R-:W-:Y:S01]  /*38e00*/  IMAD R22, R24, 0x7effffff, RZ ;  /* 0x7effffff18167824 */ /* 0x000fe200078e02ff */
[----:B------:R-:W-:-:S02]  /*38e10*/  IADD3 R13, PT, PT, R81, R13, RZ ;  /* 0x0000000d510d7210 */ /* 0x000fc40007ffe0ff */
        /* <DEDUP_REMOVED lines=10> */
[----:B------:R-:W-:Y:S01]  /*38ec0*/  IMAD.WIDE.U32 R20, R31, R198, RZ ;  /* 0x000000c61f147225 */ /* 0x000fe200078e00ff */
[----:B------:R-:W-:-:S02]  /*38ed0*/  @P4 IADD3 R212, PT, PT, R212, -0x7f000001, RZ ;  /* 0x80ffffffd4d44810 */ /* 0x000fc40007ffe0ff */
[----:B------:R-:W-:Y:S01]  /*38ee0*/  @P3 IADD3 R208, PT, PT, R208, -0x7f000001, RZ ;  /* 0x80ffffffd0d03810 */ /* 0x000fe20007ffe0ff */
[----:B------:R-:W2:Y:S01]  /*38ef0*/  LDL R46, [R1+0x110] ;  /* 0x00011000012e7983 */ /* 0x000ea20000100800 */
[----:B------:R-:W-:-:S03]  /*38f00*/  IMAD.WIDE.U32 R22, R36, R200, RZ ;  /* 0x000000c824167225 */ /* 0x000fc600078e00ff */
[----:B------:R-:W2:Y:S01]  /*38f10*/  LDL R43, [R1+0x114] ;  /* 0x00011400012b7983 */ /* 0x000ea20000100800 */
[----:B------:R-:W-:Y:S01]  /*38f20*/  IMAD R5, R20, 0x7effffff, RZ ;  /* 0x7effffff14057824 */ /* 0x000fe200078e02ff */
[----:B------:R-:W-:Y:S01]  /*38f30*/  @P2 IADD3 R210, PT, PT, R210, -0x7f000001, RZ ;  /* 0x80ffffffd2d22810 */ /* 0x000fe20007ffe0ff */
[----:B------:R-:W-:Y:S01]  /*38f40*/  IMAD R35, R22, 0x7effffff, RZ ;  /* 0x7effffff16237824 */ /* 0x000fe200078e02ff */
[----:B------:R-:W-:Y:S01]  /*38f50*/  @P1 IADD3 R27, PT, PT, R27, -0x7f000001, RZ ;  /* 0x80ffffff1b1b1810 */ /* 0x000fe20007ffe0ff */
[----:B------:R-:W-:Y:S01]  /*38f60*/  IMAD.HI.U32 R5, R5, 0x7f000001, R20 ;  /* 0x7f00000105057827 */ /* 0x000fe200078e0014 */
[----:B------:R-:W-:Y:S01]  /*38f70*/  @P0 IADD3 R214, PT, PT, R214, -0x7f000001, RZ ;  /* 0x80ffffffd6d60810 */ /* 0x000fe20007ffe0ff */
[----:B------:R-:W-:Y:S01]  /*38f80*/  ISETP.GE.U32.AND P1, PT, R216, 0x7f000001, PT ;  /* 0x7f000001d800780c */ /* 0x000fe20003f26070 */
[----:B------:R-:W-:Y:S01]  /*38f90*/  ISETP.GE.U32.AND P0, PT, R13, 0x7f000001, PT ;  /* 0x7f0000010d00780c */ /* 0x000fe20003f06070 */
[----:B------:R-:W-:Y:S01]  /*38fa0*/  IMAD.WIDE.U32 R20, R26, R204, RZ ;  /* 0x000000cc1a147225 */ /* 0x000fe200078e00ff */
[----:B------:R-:W2:Y:S03]  /*38fb0*/  LDL R32, [R1+0x11c] ;  /* 0x00011c0001207983 */ /* 0x000ea60000100800 */
[----:B------:R-:W-:Y:S01]  /*38fc0*/  IMAD.HI.U32 R28, R35, 0x7f000001, R22 ;  /* 0x7f000001231c7827 */ /* 0x000fe200078e0016 */
[----:B------:R-:W2:Y:S03]  /*38fd0*/  LDL.LU R194, [R1+0x24c] ;  /* 0x00024c0001c27983 */ /* 0x000ea60000300800 */
[----:B------:R-:W-:-:S04]  /*38fe0*/  IMAD.WIDE.U32 R22, R27, R206, RZ ;  /* 0x000000ce1b167225 */ /* 0x000fc800078e00ff */
[----:B------:R-:W-:Y:S01]  /*38ff0*/  IMAD.WIDE.U32 R24, R37, R202, RZ ;  /* 0x000000ca25187225 */ /* 0x000fe200078e00ff */
[----:B------:R-:W-:Y:S02]  /*39000*/  @P1 IADD3 R216, PT, PT, R216, -0x7f000001, RZ ;  /* 0x80ffffffd8d81810 */ /* 0x000fe40007ffe0ff */
[----:B------:R-:W-:Y:S01]  /*39010*/  @P0 IADD3 R13, PT, PT, R13, -0x7f000001, RZ ;  /* 0x80ffffff0d0d0810 */ /* 0x000fe20007ffe0ff */
[----:B------:R-:W-:Y:S01]  /*39020*/  ISETP.GE.U32.AND P2, PT, R17, 0x7f000001, PT ;  /* 0x7f0000011100780c */ /* 0x000fe20003f46070 */
[----:B------:R-:W-:Y:S01]  /*39030*/  IMAD.WIDE.U32 R26, R210, R210, RZ ;  /* 0x000000d2d21a7225 */ /* 0x000fe200078e00ff */
[----:B------:R-:W-:Y:S01]  /*39040*/  ISETP.GE.U32.AND P3, PT, R220, 0x7f000001, PT ;  /* 0x7f000001dc00780c */ /* 0x000fe20003f66070 */
[----:B------:R-:W-:Y:S01]  /*39050*/  ISETP.GE.U32.AND P4, PT, R222, 0x7f000001, PT ;  /* 0x7f000001de00780c */ /* 0x000fe20003f86070 */
[----:B------:R-:W2:Y:S01]  /*39060*/  LDL R37, [R1+0x118] ;  /* 0x0001180001257983 */ /* 0x000ea20000100800 */
[----:B------:R-:W-:Y:S02]  /*39070*/  IMAD R34, R20, 0x7effffff, RZ ;  /* 0x7effffff14227824 */ /* 0x000fe400078e02ff */
[----:B------:R-:W-:-:S02]  /*39080*/  IMAD R31, R24, 0x7effffff, RZ ;  /* 0x7effffff181f7824 */ /* 0x000fc400078e02ff */
[----:B------:R-:W-:Y:S02]  /*39090*/  IMAD R35, R26, 0x7effffff, RZ ;  /* 0x7effffff1a237824 */ /* 0x000fe400078e02ff */
[----:B------:R-:W-:-:S04]  /*390a0*/  IMAD.HI.U32 R34, R34, 0x7f000001, R20 ;  /* 0x7f00000122227827 */ /* 0x000fc800078e0014 */
[----:B------:R-:W-:-:S04]  /*390b0*/  IMAD.WIDE.U32 R20, R212, R212, RZ ;  /* 0x000000d4d4147225 */ /* 0x000fc800078e00ff */
[----:B------:R-:W-:-:S04]  /*390c0*/  IMAD.HI.U32 R31, R31, 0x7f000001, R24 ;  /* 0x7f0000011f1f7827 */ /* 0x000fc800078e0018 */
[----:B------:R-:W-:-:S04]  /*390d0*/  IMAD.HI.U32 R26, R35, 0x7f000001, R26 ;  /* 0x7f000001231a7827 */ /* 0x000fc800078e001a */
[----:B------:R-:W-:-:S04]  /*390e0*/  IMAD.WIDE.U32 R24, R208, R208, RZ ;  /* 0x000000d0d0187225 */ /* 0x000fc800078e00ff */
[----:B------:R-:W-:Y:S02]  /*390f0*/  IMAD R33, R22, 0x7effffff, RZ ;  /* 0x7effffff16217824 */ /* 0x000fe400078e02ff */
[----:B------:R-:W-:Y:S02]  /*39100*/  IMAD R27, R20, 0x7effffff, RZ ;  /* 0x7effffff141b7824 */ /* 0x000fe400078e02ff */
[----:B------:R-:W-:Y:S02]  /*39110*/  IMAD R36, R24, 0x7effffff, RZ ;  /* 0x7effffff18247824 */ /* 0x000fe400078e02ff */
[----:B------:R-:W-:-:S04]  /*39120*/  IMAD.HI.U32 R33, R33, 0x7f000001, R22 ;  /* 0x7f00000121217827 */ /* 0x000fc800078e0016 */
[----:B------:R-:W-:-:S04]  /*39130*/  IMAD.HI.U32 R27, R27, 0x7f000001, R20 ;  /* 0x7f0000011b1b7827 */ /* 0x000fc800078e0014 */
[----:B------:R-:W-:-:S04]  /*39140*/  IMAD.WIDE.U32 R22, R214, R214, RZ ;  /* 0x000000d6d6167225 */ /* 0x000fc800078e00ff */
[----:B0-----:R-:W-:-:S04]  /*39150*/  IMAD.WIDE.U32 R18, R216, R216, RZ ;  /* 0x000000d8d8127225 */ /* 0x001fc800078e00ff */
[----:B------:R-:W-:-:S04]  /*39160*/  IMAD.WIDE.U32 R20, R13, R13, RZ ;  /* 0x0000000d0d147225 */ /* 0x000fc800078e00ff */
[----:B------:R-:W-:-:S04]  /*39170*/  IMAD.HI.U32 R24, R36, 0x7f000001, R24 ;  /* 0x7f00000124187827 */ /* 0x000fc800078e0018 */
        /* <DEDUP_REMOVED lines=14> */
[----:B------:R-:W-:Y:S01]  /*39260*/  IMAD.WIDE.U32 R18, R17, R17, RZ ;  /* 0x0000001111127225 */ /* 0x000fe200078e00ff */
[----:B------:R-:W-:Y:S01]  /*39270*/  @P0 IADD3 R24, PT, PT, R24, -0x7f000001, RZ ;  /* 0x80ffffff18180810 */ /* 0x000fe20007ffe0ff */
[----:B------:R-:W-:-:S02]  /*39280*/  ISETP.GE.U32.AND P0, PT, R26, 0x7f000001, PT ;  /* 0x7f0000011a00780c */ /* 0x000fc40003f06070 */
        /* <DEDUP_REMOVED lines=10> */
[----:B------:R-:W-:Y:S01]  /*39330*/  IMAD.WIDE.U32 R24, R24, R208, RZ ;  /* 0x000000d018187225 */ /* 0x000fe200078e00ff */
[----:B------:R-:W-:Y:S01]  /*39340*/  ISETP.GE.U32.AND P4, PT, R15, 0x7f000001, PT ;  /* 0x7f0000010f00780c */ /* 0x000fe20003f86070 */
[----:B------:R-:W-:Y:S01]  /*39350*/  ISETP.GE.U32.AND P5, PT, R5, 0x7f000001, PT ;  /* 0x7f0000010500780c */ /* 0x000fe20003fa6070 */
[----:B------:R-:W-:Y:S01]  /*39360*/  ISETP.GE.U32.AND P6, PT, R28, 0x7f000001, PT ;  /* 0x7f0000011c00780c */ /* 0x000fe20003fc6070 */
[----:B------:R-:W-:-:S02]  /*39370*/  IMAD R49, R20, 0x7effffff, RZ ;  /* 0x7effffff14317824 */ /* 0x000fc400078e02ff */
[----:B------:R-:W-:Y:S02]  /*39380*/  IMAD R50, R22, 0x7effffff, RZ ;  /* 0x7effffff16327824 */ /* 0x000fe400078e02ff */
[----:B------:R-:W-:Y:S02]  /*39390*/  IMAD R29, R24, 0x7effffff, RZ ;  /* 0x7effffff181d7824 */ /* 0x000fe400078e02ff */
[----:B------:R-:W-:-:S04]  /*393a0*/  IMAD.HI.U32 R49, R49, 0x7f000001, R20 ;  /* 0x7f00000131317827 */ /* 0x000fc800078e0014 */
[----:B------:R-:W-:Y:S01]  /*393b0*/  IMAD.HI.U32 R50, R50, 0x7f000001, R22 ;  /* 0x7f00000132327827 */ /* 0x000fe200078e0016 */
[----:B------:R-:W-:Y:S01]  /*393c0*/  @P0 IADD3 R26, PT, PT, R26, -0x7f000001, RZ ;  /* 0x80ffffff1a1a0810 */ /* 0x000fe20007ffe0ff */
[----:B------:R-:W-:Y:S02]  /*393d0*/  ISETP.GE.U32.AND P1, PT, R38, 0x7f000001, PT ;  /* 0x7f0000012600780c */ /* 0x000fe40003f26070 */
[----:B------:R-:W-:Y:S01]  /*393e0*/  IMAD.HI.U32 R29, R29, 0x7f000001, R24 ;  /* 0x7f0000011d1d7827 */ /* 0x000fe200078e0018 */
[----:B------:R-:W-:Y:S01]  /*393f0*/  ISETP.GE.U32.AND P2, PT, R49, 0x7f000001, PT ;  /* 0x7f0000013100780c */ /* 0x000fe20003f46070 */
[----:B------:R-:W-:Y:S02]  /*39400*/  ISETP.GE.U32.AND P0, PT, R50, 0x7f000001, PT ;  /* 0x7f0000013200780c */ /* 0x000fe40003f06070 */
[----:B------:R-:W-:Y:S01]  /*39410*/  IMAD.WIDE.U32 R24, R35, R214, RZ ;  /* 0x000000d623187225 */ /* 0x000fe200078e00ff */
[----:B------:R-:W-:Y:S02]  /*39420*/  @P3 IADD3 R30, PT, PT, R30, -0x7f000001, RZ ;  /* 0x80ffffff1e1e3810 */ /* 0x000fe40007ffe0ff */
[----:B------:R-:W-:-:S02]  /*39430*/  @P4 IADD3 R15, PT, PT, R15, -0x7f000001, RZ ;  /* 0x80ffffff0f0f4810 */ /* 0x000fc40007ffe0ff */
[----:B------:R-:W-:Y:S01]  /*39440*/  @P5 IADD3 R5, PT, PT, R5, -0x7f000001, RZ ;  /* 0x80ffffff05055810 */ /* 0x000fe20007ffe0ff */
[----:B------:R-:W-:Y:S01]  /*39450*/  IMAD R55, R24, 0x7effffff, RZ ;  /* 0x7effffff18377824 */ /* 0x000fe200078e02ff */
[----:B------:R-:W-:-:S03]  /*39460*/  @P6 IADD3 R28, PT, PT, R28, -0x7f000001, RZ ;  /* 0x80ffffff1c1c6810 */ /* 0x000fc60007ffe0ff */
[----:B------:R-:W-:Y:S01]  /*39470*/  IMAD.HI.U32 R55, R55, 0x7f000001, R24 ;  /* 0x7f00000137377827 */ /* 0x000fe200078e0018 */
[----:B------:R-:W-:-:S03]  /*39480*/  IADD3 R48, PT, PT, R5, R28, RZ ;  /* 0x0000001c05307210 */ /* 0x000fc60007ffe0ff */
[----:B------:R-:W-:Y:S01]  /*39490*/  IMAD.WIDE.U32 R24, R36, R13, RZ ;  /* 0x0000000d24187225 */ /* 0x000fe200078e00ff */
[----:B------:R-:W-:Y:S02]  /*394a0*/  IADD3 R13, PT, PT, R30, R15, RZ ;  /* 0x0000000f1e0d7210 */ /* 0x000fe40007ffe0ff */
[----:B------:R-:W-:Y:S02]  /*394b0*/  @P1 IADD3 R38, PT, PT, R38, -0x7f000001, RZ ;  /* 0x80ffffff26261810 */ /* 0x000fe40007ffe0ff */
        /* <DEDUP_REMOVED lines=8> */
[----:B------:R-:W-:-:S04]  /*39540*/  IMAD.WIDE.U32 R20, R26, R210, RZ ;  /* 0x000000d21a147225 */ /* 0x000fc800078e00ff */
[----:B------:R-:W-:-:S04]  /*39550*/  IMAD.WIDE.U32 R22, R27, R212, RZ ;  /* 0x000000d41b167225 */ /* 0x000fc800078e00ff */
[----:B------:R-:W-:-:S04]  /*39560*/  IMAD.WIDE.U32 R26, R47, R216, RZ ;  /* 0x000000d82f1a7225 */ /* 0x000fc800078e00ff */
[----:B------:R-:W-:Y:S02]  /*39570*/  IMAD R47, R26, 0x7effffff, RZ ;  /* 0x7effffff1a2f7824 */ /* 0x000fe400078e02ff */
[----:B------:R-:W-:Y:S02]  /*39580*/  IMAD R35, R20, 0x7effffff, RZ ;  /* 0x7effffff14237824 */ /* 0x000fe400078e02ff */
[----:B------:R-:W-:Y:S02]  /*39590*/  IMAD R58, R22, 0x7effffff, RZ ;  /* 0x7effffff163a7824 */ /* 0x000fe400078e02ff */
[----:B------:R-:W-:Y:S01]  /*395a0*/  IMAD.HI.U32 R47, R47, 0x7f000001, R26 ;  /* 0x7f0000012f2f7827 */ /* 0x000fe200078e001a */
[----:B------:R-:W-:Y:S02]  /*395b0*/  @P0 IADD3 R31, PT, PT, R31, -0x7f000001, RZ ;  /* 0x80ffffff1f1f0810 */ /* 0x000fe40007ffe0ff */
[----:B------:R-:W-:Y:S02]  /*395c0*/  @P1 IADD3 R34, PT, PT, R34, -0x7f000001, RZ ;  /* 0x80ffffff22221810 */ /* 0x000fe40007ffe0ff */
[----:B------:R-:W-:Y:S01]  /*395d0*/  @P2 IADD3 R33, PT, PT, R33, -0x7f000001, RZ ;  /* 0x80ffffff21212810 */ /* 0x000fe20007ffe0ff */
[----:B------:R-:W-:Y:S01]  /*395e0*/  IMAD R26, R24, 0x7effffff, RZ ;  /* 0x7effffff181a7824 */ /* 0x000fe200078e02ff */
[----:B------:R-:W-:Y:S01]  /*395f0*/  @P3 IADD3 R29, PT, PT, R29, -0x7f000001, RZ ;  /* 0x80ffffff1d1d3810 */ /* 0x000fe20007ffe0ff */
[----:B------:R-:W-:Y:S01]  /*39600*/  IMAD.HI.U32 R35, R35, 0x7f000001, R20 ;  /* 0x7f00000123237827 */ /* 0x000fe200078e0014 */
[----:B------:R-:W-:-:S02]  /*39610*/  @P4 IADD3 R13, PT, PT, R13, -0x7f000001, RZ ;  /* 0x80ffffff0d0d4810 */ /* 0x000fc40007ffe0ff */
        /* <DEDUP_REMOVED lines=911> */
[----:B-1----:R-:W4:Y:S04]  /*3cf10*/  LD.E R26, desc[UR10][R18.64+0x81c] ;  /* 0x00081c0a121a7980 */ /* 0x002f28000c101900 */
        /* <DEDUP_REMOVED lines=51> */
[----:B------:R-:W3:Y:S04]  /*3d250*/  LD.E R20, desc[UR10][R18.64+0x820] ;  /* 0x0008200a12147980 */ /* 0x000ee8000c101900 */
[----:B0-----:R-:W4:Y:S01]  /*3d260*/  LDL R5, [R1+0x110] ;  /* 0x0001100001057983 */ /* 0x001f220000100800 */
[----:B-1----:R-:W-:-:S03]  /*3d270*/  IADD3 R24, PT, PT, R28, R29, RZ ;  /* 0x0000001d1c187210 */ /* 0x002fc60007ffe0ff */
[----:B------:R-:W2:Y:S02]  /*3d280*/  LD.E R23, desc[UR10][R18.64+0x824] ;  /* 0x0008240a12177980 */ /* 0x000ea4000c101900 */
[C---:B------:R-:W-:Y:S02]  /*3d290*/  ISETP.GE.U32.AND P0, PT, R24.reuse, 0x7f000001, PT ;  /* 0x7f0000011800780c */ /* 0x040fe40003f06070 */
[----:B------:R-:W2:Y:S04]  /*3d2a0*/  LD.E R22, desc[UR10][R18.64+0x828] ;  /* 0x0008280a12167980 */ /* 0x000ea8000c101900 */
[----:B------:R-:W2:Y:S07]  /*3d2b0*/  LD.E R25, desc[UR10][R18.64+0x82c] ;  /* 0x00082c0a12197980 */ /* 0x000eae000c101900 */
        /* <DEDUP_REMOVED lines=9> */
[----:B----4-:R-:W-:-:S05]  /*3d350*/  IADD3 R5, PT, PT, R13, R5, RZ ;  /* 0x000000050d057210 */ /* 0x010fca0007ffe0ff */
[----:B------:R0:W-:Y:S04]  /*3d360*/  STL [R1+0x110], R5 ;  /* 0x0001100501007387 */ /* 0x0001e80000100800 */
[----:B--2---:R-:W2:Y:S04]  /*3d370*/  LDL R17, [R1+0x114] ;  /* 0x0001140001117983 */ /* 0x004ea80000100800 */
[----:B------:R-:W3:Y:S04]  /*3d380*/  LDL R15, [R1+0x118] ;  /* 0x00011800010f7983 */ /* 0x000ee80000100800 */
[----:B------:R-:W4:Y:S04]  /*3d390*/  LDL R13, [R1+0x11c] ;  /* 0x00011c00010d7983 */ /* 0x000f280000100800 */
[----:B------:R-:W4:Y:S01]  /*3d3a0*/  LDL.64 R18, [R1+0x100] ;  /* 0x0001000001127983 */ /* 0x000f220000100a00 */
[----:B------:R-:W-:-:S03]  /*3d3b0*/  IMAD.WIDE.U32 R20, R23, R24, RZ ;  /* 0x0000001817147225 */ /* 0x000fc600078e00ff */
[----:B------:R-:W4:Y:S01]  /*3d3c0*/  LDG.E R40, desc[UR10][R44.64+0x248] ;  /* 0x0002480a2c287981 */ /* 0x000f22000c1e1900 */
[----:B------:R-:W-:-:S03]  /*3d3d0*/  IMAD.WIDE.U32 R22, R22, R24, RZ ;  /* 0x0000001816167225 */ /* 0x000fc600078e00ff */
[----:B------:R-:W4:Y:S01]  /*3d3e0*/  LDG.E R38, desc[UR10][R44.64+0x250] ;  /* 0x0002500a2c267981 */ /* 0x000f22000c1e1900 */
[----:B------:R-:W-:-:S03]  /*3d3f0*/  IMAD.WIDE.U32 R24, R25, R24, RZ ;  /* 0x0000001819187225 */ /* 0x000fc600078e00ff */
[----:B------:R-:W4:Y:S01]  /*3d400*/  LDG.E R37, desc[UR10][R44.64+0x254] ;  /* 0x0002540a2c257981 */ /* 0x000f22000c1e1900 */
[----:B------:R-:W-:Y:S02]  /*3d410*/  IMAD R26, R20, 0x7effffff, RZ ;  /* 0x7effffff141a7824 */ /* 0x000fe400078e02ff */
[----:B------:R-:W-:Y:S01]  /*3d420*/  IMAD R27, R22, 0x7effffff, RZ ;  /* 0x7effffff161b7824 */ /* 0x000fe200078e02ff */
[----:B------:R-:W4:Y:S01]  /*3d430*/  LDG.E R29, desc[UR10][R44.64+0x258] ;  /* 0x0002580a2c1d7981 */ /* 0x000f22000c1e1900 */
[----:B------:R-:W-:Y:S02]  /*3d440*/  IMAD R28, R24, 0x7effffff, RZ ;  /* 0x7effffff181c7824 */ /* 0x000fe400078e02ff */
[----:B------:R-:W-:Y:S01]  /*3d450*/  IMAD.HI.U32 R20, R26, 0x7f000001, R20 ;  /* 0x7f0000011a147827 */ /* 0x000fe200078e0014 */
[----:B------:R-:W4:Y:S03]  /*3d460*/  LDG.E R36, desc[UR10][R44.64+0x264] ;  /* 0x0002640a2c247981 */ /* 0x000f26000c1e1900 */
[----:B------:R-:W-:Y:S01]  /*3d470*/  IMAD.HI.U32 R22, R27, 0x7f000001, R22 ;  /* 0x7f0000011b167827 */ /* 0x000fe200078e0016 */
[----:B------:R-:W4:Y:S03]  /*3d480*/  LDG.E R34, desc[UR10][R44.64+0x270] ;  /* 0x0002700a2c227981 */ /* 0x000f26000c1e1900 */
[----:B------:R-:W-:Y:S01]  /*3d490*/  IMAD.HI.U32 R24, R28, 0x7f000001, R24 ;  /* 0x7f0000011c187827 */ /* 0x000fe200078e0018 */
[----:B------:R-:W-:Y:S01]  /*3d4a0*/  ISETP.GE.U32.AND P0, PT, R20, 0x7f000001, PT ;  /* 0x7f0000011400780c */ /* 0x000fe20003f06070 */
[----:B------:R-:W-:Y:S01]  /*3d4b0*/  ISETP.GE.U32.AND P1, PT, R22, 0x7f000001, PT ;  /* 0x7f0000011600780c */ /* 0x000fe20003f26070 */
[----:B------:R-:W4:Y:S02]  /*3d4c0*/  LDG.E R26, desc[UR10][R44.64+0x24c] ;  /* 0x00024c0a2c1a7981 */ /* 0x000f24000c1e1900 */
[----:B------:R-:W-:-:S02]  /*3d4d0*/  ISETP.GE.U32.AND P2, PT, R24, 0x7f000001, PT ;  /* 0x7f0000011800780c */ /* 0x000fc40003f46070 */
[----:B------:R-:W4:Y:S04]  /*3d4e0*/  LDG.E R27, desc[UR10][R44.64+0x25c] ;  /* 0x00025c0a2c1b7981 */ /* 0x000f28000c1e1900 */
[----:B------:R-:W4:Y:S03]  /*3d4f0*/  LDG.E R35, desc[UR10][R44.64+0x274] ;  /* 0x0002740a2c237981 */ /* 0x000f26000c1e1900 */
[----:B------:R-:W-:Y:S02]  /*3d500*/  @P0 IADD3 R20, PT, PT, R20, -0x7f000001, RZ ;  /* 0x80ffffff14140810 */ /* 0x000fe40007ffe0ff */
[----:B------:R-:W-:Y:S01]  /*3d510*/  @P1 IADD3 R22, PT, PT, R22, -0x7f000001, RZ ;  /* 0x80ffffff16161810 */ /* 0x000fe20007ffe0ff */
[----:B------:R-:W4:Y:S01]  /*3d520*/  LDG.E R28, desc[UR10][R44.64+0x27c] ;  /* 0x00027c0a2c1c7981 */ /* 0x000f22000c1e1900 */
[----:B------:R-:W-:Y:S01]  /*3d530*/  @P2 IADD3 R24, PT, PT, R24, -0x7f000001, RZ ;  /* 0x80ffffff18182810 */ /* 0x000fe20007ffe0ff */
[----:B------:R-:W-:-:S02]  /*3d540*/  ISETP.GE.U32.AND P0, PT, R5, 0x7f000001, PT ;  /* 0x7f0000010500780c */ /* 0x000fc40003f06070 */
[----:B------:R-:W4:Y:S04]  /*3d550*/  LDG.E R32, desc[UR10][R44.64+0x280] ;  /* 0x0002800a2c207981 */ /* 0x000f28000c1e1900 */
[----:B------:R-:W4:Y:S07]  /*3d560*/  LDG.E R33, desc[UR10][R44.64+0x284] ;  /* 0x0002840a2c217981 */ /* 0x000f2e000c1e1900 */
[----:B0-----:R-:W-:-:S05]  /*3d570*/  @P0 IADD3 R5, PT, PT, R5, -0x7f000001, RZ ;  /* 0x80ffffff05050810 */ /* 0x001fca0007ffe0ff */
[----:B------:R0:W-:Y:S04]  /*3d580*/  STL [R1+0x110], R5 ;  /* 0x0001100501007387 */ /* 0x0001e80000100800 */
[----:B------:R-:W4:Y:S04]  /*3d590*/  LDL R41, [R1+0x110] ;  /* 0x0001100001297983 */ /* 0x000f280000100800 */
[----:B0-----:R-:W4:Y:S01]  /*3d5a0*/  LDG.E R5, desc[UR10][R44.64+0x278] ;  /* 0x0002780a2c057981 */ /* 0x001f22000c1e1900 */
[----:B--2---:R-:W-:Y:S02]  /*3d5b0*/  IADD3 R17, PT, PT, R20, R17, RZ ;  /* 0x0000001114117210 */ /* 0x004fe40007ffe0ff */
[----:B---3--:R-:W-:-:S02]  /*3d5c0*/  IADD3 R15, PT, PT, R22, R15, RZ ;  /* 0x0000000f160f7210 */ /* 0x008fc40007ffe0ff */
[----:B----4-:R-:W-:Y:S01]  /*3d5d0*/  IADD3 R13, PT, PT, R24, R13, RZ ;  /* 0x0000000d180d7210 */ /* 0x010fe20007ffe0ff */
        /* <DEDUP_REMOVED lines=8> */
[----:B--2---:R-:W-:Y:S01]  /*3d660*/  @P3 IADD3 R13, PT, PT, R13, -0x7f000001, RZ ;  /* 0x80ffffff0d0d3810 */ /* 0x004fe20007ffe0ff */
[----:B------:R0:W-:Y:S04]  /*3d670*/  STL [R1+0x114], R17 ;  /* 0x0001141101007387 */ /* 0x0001e80000100800 */
[----:B------:R1:W-:Y:S04]  /*3d680*/  STL [R1+0x118], R15 ;  /* 0x0001180f01007387 */ /* 0x0003e80000100800 */
[----:B------:R2:W-:Y:S04]  /*3d690*/  STL [R1+0x11c], R13 ;  /* 0x00011c0d01007387 */ /* 0x0005e80000100800 */
[----:B------:R-:W3:Y:S04]  /*3d6a0*/  LD.E R20, desc[UR10][R18.64+0x830] ;  /* 0x0008300a12147980 */ /* 0x000ee8000c101900 */
[----:B------:R-:W4:Y:S04]  /*3d6b0*/  LD.E R22, desc[UR10][R18.64+0x834] ;  /* 0x0008340a12167980 */ /* 0x000f28000c101900 */
[----:B------:R-:W4:Y:S04]  /*3d6c0*/  LD.E R42, desc[UR10][R18.64+0x838] ;  /* 0x0008380a122a7980 */ /* 0x000f28000c101900 */
[----:B------:R-:W4:Y:S04]  /*3d6d0*/  LDL R39, [R1+0x114] ;  /* 0x0001140001277983 */ /* 0x000f280000100800 */
[----:B------:R-:W4:Y:S04]  /*3d6e0*/  LD.E R43, desc[UR10][R18.64+0x83c] ;  /* 0x00083c0a122b7980 */ /* 0x000f28000c101900 */
[----:B------:R-:W4:Y:S04]  /*3d6f0*/  LDL R24, [R1+0x118] ;  /* 0x0001180001187983 */ /* 0x000f280000100800 */
[----:B------:R-:W4:Y:S04]  /*3d700*/  LDL R25, [R1+0x11c] ;  /* 0x00011c0001197983 */ /* 0x000f280000100800 */
[----:B0-----:R-:W4:Y:S04]  /*3d710*/  LDG.E R17, desc[UR10][R44.64+0x260] ;  /* 0x0002600a2c117981 */ /* 0x001f28000c1e1900 */
[----:B-1----:R-:W4:Y:S04]  /*3d720*/  LDG.E R15, desc[UR10][R44.64+0x268] ;  /* 0x0002680a2c0f7981 */ /* 0x002f28000c1e1900 */
[----:B--2---:R0:W2:Y:S04]  /*3d730*/  LDG.E R13, desc[UR10][R44.64+0x26c] ;  /* 0x00026c0a2c0d7981 */ /* 0x0040a8000c1e1900 */
[----:B------:R-:W2:Y:S01]  /*3d740*/  LDL.64 R18, [R1+0x100] ;  /* 0x0001000001127983 */ /* 0x000ea20000100a00 */
[----:B------:R-:W-:-:S05]  /*3d750*/  IADD3 R31, PT, PT, R31, R30, RZ ;  /* 0x0000001e1f1f7210 */ /* 0x000fca0007ffe0ff */
[----:B------:R-:W-:-:S13]  /*3d760*/  ISETP.GE.U32.AND P0, PT, R31, 0x7f000001, PT ;  /* 0x7f0000011f00780c */ /* 0x000fda0003f06070 */
[----:B------:R-:W-:-:S05]  /*3d770*/  @P0 IADD3 R31, PT, PT, R31, -0x7f000001, RZ ;  /* 0x80ffffff1f1f0810 */ /* 0x000fca0007ffe0ff */
[----:B------:R-:W-:Y:S01]  /*3d780*/  ISETP.GE.U32.AND P0, PT, R31, R248, PT ;  /* 0x000000f81f00720c */ /* 0x000fe20003f06070 */
[----:B------:R-:W-:-:S12]  /*3d790*/  IADD3 R30, PT, PT, -R248, R31, RZ ;  /* 0x0000001ff81e7210 */ /* 0x000fd80007ffe1ff */
[----:B------:R-:W-:Y:S02]  /*3d7a0*/  @!P0 IADD3 R30, PT, PT, R30, 0x7f000001, RZ ;  /* 0x7f0000011e1e8810 */ /* 0x000fe40007ffe0ff */
[----:B------:R-:W-:Y:S02]  /*3d7b0*/  IADD3 R224, PT, PT, R224, R40, RZ ;  /* 0x00000028e0e07210 */ /* 0x000fe40007ffe0ff */
[----:B------:R-:W-:-:S03]  /*3d7c0*/  IADD3 R26, PT, PT, R226, R26, RZ ;  /* 0x0000001ae21a7210 */ /* 0x000fc60007ffe0ff */
[----:B------:R-:W-:Y:S02]  /*3d7d0*/  ISETP.GE.U32.AND P3, PT, R224, 0x7f000001, PT ;  /* 0x7f000001e000780c */ /* 0x000fe40003f66070 */
[----:B------:R-:W-:Y:S01]  /*3d7e0*/  ISETP.GE.U32.AND P4, PT, R26, 0x7f000001, PT ;  /* 0x7f0000011a00780c */ /* 0x000fe20003f86070 */
[----:B------:R-:W-:Y:S02]  /*3d7f0*/  IADD3 R228, PT, PT, R228, R38, RZ ;  /* 0x00000026e4e47210 */ /* 0x000fe40007ffe0ff */
[----:B------:R-:W-:Y:S02]  /*3d800*/  IADD3 R230, PT, PT, R230, R37, RZ ;  /* 0x00000025e6e67210 */ /* 0x000fe40007ffe0ff */
[----:B------:R-:W-:-:S06]  /*3d810*/  IADD3 R232, PT, PT, R232, R29, RZ ;  /* 0x0000001de8e87210 */ /* 0x000fcc0007ffe0ff */
[----:B------:R-:W-:Y:S02]  /*3d820*/  @P3 IADD3 R224, PT, PT, R224, -0x7f000001, RZ ;  /* 0x80ffffffe0e03810 */ /* 0x000fe40007ffe0ff */
[----:B------:R-:W-:Y:S01]  /*3d830*/  @P4 IADD3 R26, PT, PT, R26, -0x7f000001, RZ ;  /* 0x80ffffff1a1a4810 */ /* 0x000fe20007ffe0ff */
[----:B------:R-:W-:Y:S01]  /*3d840*/  ISETP.GE.U32.AND P3, PT, R230, 0x7f000001, PT ;  /* 0x7f000001e600780c */ /* 0x000fe20003f66070 */
[----:B------:R-:W-:Y:S01]  /*3d850*/  ISETP.GE.U32.AND P4, PT, R232, 0x7f000001, PT ;  /* 0x7f000001e800780c */ /* 0x000fe20003f86070 */
[----:B------:R-:W-:-:S11]  /*3d860*/  IADD3 R234, PT, PT, R234, R27, RZ ;  /* 0x0000001beaea7210 */ /* 0x000fd60007ffe0ff */
[----:B------:R-:W-:Y:S01]  /*3d870*/  @P3 IADD3 R230, PT, PT, R230, -0x7f000001, RZ ;  /* 0x80ffffffe6e63810 */ /* 0x000fe20007ffe0ff */
[----:B------:R-:W-:Y:S01]  /*3d880*/  ISETP.GE.U32.AND P3, PT, R234, 0x7f000001, PT ;  /* 0x7f000001ea00780c */ /* 0x000fe20003f66070 */
[----:B------:R-:W-:-:S12]  /*3d890*/  @P4 IADD3 R232, PT, PT, R232, -0x7f000001, RZ ;  /* 0x80ffffffe8e84810 */ /* 0x000fd80007ffe0ff */
[----:B------:R-:W-:Y:S02]  /*3d8a0*/  @P3 IADD3 R234, PT, PT, R234, -0x7f000001, RZ ;  /* 0x80ffffffeaea3810 */ /* 0x000fe40007ffe0ff */
[----:B------:R-:W-:Y:S02]  /*3d8b0*/  IADD3 R238, PT, PT, R238, R36, RZ ;  /* 0x00000024eeee7210 */ /* 0x000fe40007ffe0ff */
[----:B------:R-:W-:Y:S02]  /*3d8c0*/  IADD3 R40, PT, PT, R8, R34, RZ ;  /* 0x0000002208287210 */ /* 0x000fe40007ffe0ff */
[----:B------:R-:W-:Y:S01]  /*3d8d0*/  IADD3 R35, PT, PT, R10, R35, RZ ;  /* 0x000000230a237210 */ /* 0x000fe20007ffe0ff */
[----:B------:R-:W-:Y:S01]  /*3d8e0*/  ISETP.GE.U32.AND P3, PT, R238, 0x7f000001, PT ;  /* 0x7f000001ee00780c */ /* 0x000fe20003f66070 */
[----:B------:R-:W-:Y:S02]  /*3d8f0*/  IADD3 R5, PT, PT, R242, R5, RZ ;  /* 0x00000005f2057210 */ /* 0x000fe40007ffe0ff */
[----:B------:R-:W-:-:S02]  /*3d900*/  IADD3 R244, PT, PT, R244, R28, RZ ;  /* 0x0000001cf4f47210 */ /* 0x000fc40007ffe0ff */
[----:B------:R-:W-:Y:S02]  /*3d910*/  IADD3 R246, PT, PT, R246, R32, RZ ;  /* 0x00000020f6f67210 */ /* 0x000fe40007ffe0ff */
[----:B------:R-:W-:Y:S01]  /*3d920*/  IADD3 R33, PT, PT, R248, R33, RZ ;  /* 0x00000021f8217210 */ /* 0x000fe20007ffe0ff */
[----:B------:R-:W-:Y:S01]  /*3d930*/  IMAD.WIDE.U32 R70, R146, R7, RZ ;  /* 0x0000000792467225 */ /* 0x000fe200078e00ff */
[----:B------:R-:W-:Y:S04]  /*3d940*/  STL [R1+0x544], R83 ;  /* 0x0005445301007387 */ /* 0x000fe80000100800 */
[----:B------:R-:W-:Y:S01]  /*3d950*/  STL [R1+0x548], R89 ;  /* 0x0005485901007387 */ /* 0x000fe20000100800 */
[----:B------:R-:W-:Y:S01]  /*3d960*/  @P3 IADD3 R238, PT, PT, R238, -0x7f000001, RZ ;  /* 0x80ffffffeeee3810 */ /* 0x000fe20007ffe0ff */
[----:B---3--:R-:W-:-:S02]  /*3d970*/  IMAD.WIDE.U32 R20, R20, R30, RZ ;  /* 0x0000001e14147225 */ /* 0x008fc400078e00ff */
[----:B------:R-:W3:Y:S02]  /*3d980*/  LDL.LU R248, [R1+0x2fc] ;  /* 0x0002fc0001f87983 */ /* 0x000ee40000300800 */
[----:B----4-:R-:W-:-:S04]  /*3d990*/  IMAD.WIDE.U32 R22, R22, R30, RZ ;  /* 0x0000001e16167225 */ /* 0x010fc800078e00ff */
[----:B------:R-:W-:Y:S02]  /*3d9a0*/  IMAD R31, R20, 0x7effffff, RZ ;  /* 0x7effffff141f7824 */ /* 0x000fe400078e02ff */
[----:B0-----:R-:W-:Y:S02]  /*3d9b0*/  IMAD R44, R22, 0x7effffff, RZ ;  /* 0x7effffff162c7824 */ /* 0x001fe400078e02ff */
[----:B------:R-:W-:-:S04]  /*3d9c0*/  IMAD.HI.U32 R20, R31, 0x7f000001, R20 ;  /* 0x7f0000011f147827 */ /* 0x000fc800078e0014 */
[----:B------:R-:W-:Y:S01]  /*3d9d0*/  IMAD.HI.U32 R22, R44, 0x7f000001, R22 ;  /* 0x7f0000012c167827 */ /* 0x000fe200078e0016 */
[----:B------:R-:W-:-:S04]  /*3d9e0*/  ISETP.GE.U32.AND P0, PT, R20, 0x7f000001, PT ;  /* 0x7f0000011400780c */ /* 0x000fc80003f06070 */
[----:B------:R-:W-:-:S09]  /*3d9f0*/  ISETP.GE.U32.AND P1, PT, R22, 0x7f000001, PT ;  /* 0x7f0000011600780c */ /* 0x000fd20003f26070 */
[----:B------:R-:W-:-:S04]  /*3da00*/  @P0 IADD3 R20, PT, PT, R20, -0x7f000001, RZ ;  /* 0x80ffffff14140810 */ /* 0x000fc80007ffe0ff */
[----:B------:R-:W-:Y:S02]  /*3da10*/  @P1 IADD3 R22, PT, PT, R22, -0x7f000001, RZ ;  /* 0x80ffffff16161810 */ /* 0x000fe40007ffe0ff */
[----:B------:R-:W-:Y:S01]  /*3da20*/  IADD3 R41, PT, PT, R20, R41, RZ ;  /* 0x0000002914297210 */ /* 0x000fe20007ffe0ff */
[----:B------:R-:W-:Y:S01]  /*3da30*/  IMAD.WIDE.U32 R20, R42, R30, RZ ;  /* 0x0000001e2a147225 */ /* 0x000fe200078e00ff */
[----:B------:R-:W-:-:S03]  /*3da40*/  IADD3 R39, PT, PT, R22, R39, RZ ;  /* 0x0000002716277210 */ /* 0x000fc60007ffe0ff */
[----:B------:R-:W-:-:S04]  /*3da50*/  IMAD.WIDE.U32 R22, R43, R30, RZ ;  /* 0x0000001e2b167225 */ /* 0x000fc800078e00ff */
[----:B------:R-:W-:Y:S01]  /*3da60*/  IMAD R30, R20, 0x7effffff, RZ ;  /* 0x7effffff141e7824 */ /* 0x000fe200078e02ff */
[----:B------:R-:W-:-:S03]  /*3da70*/  ISETP.GE.U32.AND P1, PT, R41, 0x7f000001, PT ;  /* 0x7f0000012900780c */ /* 0x000fc60003f26070 */
[----:B------:R-:W-:-:S04]  /*3da80*/  IMAD.HI.U32 R30, R30, 0x7f000001, R20 ;  /* 0x7f0000011e1e7827 */ /* 0x000fc800078e0014 */
[----:B------:R-:W-:Y:S01]  /*3da90*/  IMAD R31, R22, 0x7effffff, RZ ;  /* 0x7effffff161f7824 */ /* 0x000fe200078e02ff */
[----:B------:R-:W-:-:S03]  /*3daa0*/  ISETP.GE.U32.AND P0, PT, R30, 0x7f000001, PT ;  /* 0x7f0000011e00780c */ /* 0x000fc60003f06070 */
[----:B------:R-:W-:Y:S01]  /*3dab0*/  IMAD.HI.U32 R31, R31, 0x7f000001, R22 ;  /* 0x7f0000011f1f7827 */ /* 0x000fe200078e0016 */
[----:B------:R0:W-:Y:S01]  /*3dac0*/  STL [R1+0x110], R41 ;  /* 0x0001102901007387 */ /* 0x0001e20000100800 */
[----:B------:R-:W-:Y:S01]  /*3dad0*/  ISETP.GE.U32.AND P2, PT, R39, 0x7f000001, PT ;  /* 0x7f0000012700780c */ /* 0x000fe20003f46070 */
[----:B0-----:R-:W-:Y:S02]  /*3dae0*/  @P1 IADD3 R41, PT, PT, R41, -0x7f000001, RZ ;  /* 0x80ffffff29291810 */ /* 0x001fe40007ffe0ff */
[----:B------:R-:W-:-:S05]  /*3daf0*/  ISETP.GE.U32.AND P1, PT, R31, 0x7f000001, PT ;  /* 0x7f0000011f00780c */ /* 0x000fca0003f26070 */
[----:B------:R-:W-:-:S04]  /*3db00*/  @P0 IADD3 R30, PT, PT, R30, -0x7f000001, RZ ;  /* 0x80ffffff1e1e0810 */ /* 0x000fc80007ffe0ff */
[----:B------:R-:W-:Y:S01]  /*3db10*/  IADD3 R30, PT, PT, R30, R24, RZ ;  /* 0x000000181e1e7210 */ /* 0x000fe20007ffe0ff */
[----:B------:R-:W-:Y:S01]  /*3db20*/  IMAD.WIDE.U32 R20, R224, R224, RZ ;  /* 0x000000e0e0147225 */ /* 0x000fe200078e00ff */
[----:B------:R0:W-:Y:S02]  /*3db30*/  STL [R1+0x114], R39 ;  /* 0x0001142701007387 */ /* 0x0001e40000100800 */
[----:B------:R-:W-:Y:S01]  /*3db40*/  @P1 IADD3 R31, PT, PT, R31, -0x7f000001, RZ ;  /* 0x80ffffff1f1f1810 */ /* 0x000fe20007ffe0ff */
[----:B------:R-:W-:Y:S01]  /*3db50*/  ISETP.GE.U32.AND P1, PT, R30, 0x7f000001, PT ;  /* 0x7f0000011e00780c */ /* 0x000fe20003f26070 */
[----:B------:R-:W-:Y:S01]  /*3db60*/  IMAD.WIDE.U32 R22, R26, R26, RZ ;  /* 0x0000001a1a167225 */ /* 0x000fe200078e00ff */
[----:B0-----:R-:W-:Y:S01]  /*3db70*/  @P2 IADD3 R39, PT, PT, R39, -0x7f000001, RZ ;  /* 0x80ffffff27272810 */ /* 0x001fe20007ffe0ff */
[----:B------:R-:W-:Y:S02]  /*3db80*/  ISETP.GE.U32.AND P2, PT, R228, 0x7f000001, PT ;  /* 0x7f000001e400780c */ /* 0x000fe40003f46070 */
[----:B------:R-:W-:Y:S01]  /*3db90*/  IMAD R38, R20, 0x7effffff, RZ ;  /* 0x7effffff14267824 */ /* 0x000fe200078e02ff */
[----:B------:R-:W-:Y:S01]  /*3dba0*/  IADD3 R31, PT, PT, R31, R25, RZ ;  /* 0x000000191f1f7210 */ /* 0x000fe20007ffe0ff */
[----:B------:R-:W-:-:S02]  /*3dbb0*/  IMAD R29, R22, 0x7effffff, RZ ;  /* 0x7effffff161d7824 */ /* 0x000fc400078e02ff */
[----:B------:R-:W-:Y:S01]  /*3dbc0*/  IMAD.HI.U32 R38, R38, 0x7f000001, R20 ;  /* 0x7f00000126267827 */ /* 0x000fe200078e0014 */
[----:B------:R0:W-:Y:S01]  /*3dbd0*/  STL [R1+0x118], R30 ;  /* 0x0001181e01007387 */ /* 0x0001e20000100800 */
[----:B------:R-:W-:Y:S02]  /*3dbe0*/  ISETP.GE.U32.AND P0, PT, R31, 0x7f000001, PT ;  /* 0x7f0000011f00780c */ /* 0x000fe40003f06070 */
[----:B------:R-:W-:Y:S01]  /*3dbf0*/  IMAD.HI.U32 R29, R29, 0x7f000001, R22 ;  /* 0x7f0000011d1d7827 */ /* 0x000fe200078e0016 */
[----:B0-----:R-:W-:Y:S01]  /*3dc00*/  @P1 IADD3 R30, PT, PT, R30, -0x7f000001, RZ ;  /* 0x80ffffff1e1e1810 */ /* 0x001fe20007ffe0ff */
[----:B------:R-:W-:Y:S01]  /*3dc10*/  ISETP.GE.U32.AND P1, PT, R38, 0x7f000001, PT ;  /* 0x7f0000012600780c */ /* 0x000fe20003f26070 */
[----:B------:R-:W-:Y:S02]  /*3dc20*/  @P2 IADD3 R228, PT, PT, R228, -0x7f000001, RZ ;  /* 0x80ffffffe4e42810 */ /* 0x000fe40007ffe0ff */
[----:B------:R-:W-:Y:S01]  /*3dc30*/  ISETP.GE.U32.AND P2, PT, R29, 0x7f000001, PT ;  /* 0x7f0000011d00780c */ /* 0x000fe20003f46070 */
[----:B------:R-:W-:Y:S01]  /*3dc40*/  IADD3 R236, PT, PT, R236, R17, RZ ;  /* 0x00000011ecec7210 */ /* 0x000fe20007ffe0ff */
[----:B------:R-:W-:Y:S01]  /*3dc50*/  IMAD.WIDE.U32 R24, R230, R230, RZ ;  /* 0x000000e6e6187225 */ /* 0x000fe200078e00ff */
[----:B------:R0:W-:Y:S03]  /*3dc60*/  STL [R1+0x11c], R31 ;  /* 0x00011c1f01007387 */ /* 0x0001e60000100800 */
[----:B------:R-:W-:Y:S01]  /*3dc70*/  IMAD.WIDE.U32 R22, R228, R228, RZ ;  /* 0x000000e4e4167225 */ /* 0x000fe200078e00ff */
[----:B------:R1:W-:Y:S01]  /*3dc80*/  STL [R1+0x118], R30 ;  /* 0x0001181e01007387 */ /* 0x0003e20000100800 */
[----:B------:R-:W-:-:S02]  /*3dc90*/  ISETP.GE.U32.AND P5, PT, R236, 0x7f000001, PT ;  /* 0x7f000001ec00780c */ /* 0x000fc40003fa6070 */
[----:B------:R-:W-:Y:S01]  /*3dca0*/  IMAD.WIDE.U32 R20, R232, R232, RZ ;  /* 0x000000e8e8147225 */ /* 0x000fe200078e00ff */
[----:B------:R-:W-:Y:S02]  /*3dcb0*/  @P1 IADD3 R38, PT, PT, R38, -0x7f000001, RZ ;  /* 0x80ffffff26261810 */ /* 0x000fe40007ffe0ff */
[----:B0-----:R-:W-:Y:S01]  /*3dcc0*/  @P0 IADD3 R31, PT, PT, R31, -0x7f000001, RZ ;  /* 0x80ffffff1f1f0810 */ /* 0x001fe20007ffe0ff */
[----:B------:R-:W-:Y:S02]  /*3dcd0*/  IMAD R17, R24, 0x7effffff, RZ ;  /* 0x7effffff18117824 */ /* 0x000fe400078e02ff */
[----:B-1----:R-:W-:Y:S01]  /*3dce0*/  IMAD R30, R22, 0x7effffff, RZ ;  /* 0x7effffff161e7824 */ /* 0x002fe200078e02ff */
[----:B------:R-:W-:Y:S01]  /*3dcf0*/  @P2 IADD3 R29, PT, PT, R29, -0x7f000001, RZ ;  /* 0x80ffffff1d1d2810 */ /* 0x000fe20007ffe0ff */
[----:B------:R0:W-:Y:S01]  /*3dd00*/  STL [R1+0x11c], R31 ;  /* 0x00011c1f01007387 */ /* 0x0001e20000100800 */
[----:B------:R-:W-:Y:S02]  /*3dd10*/  IMAD R37, R20, 0x7effffff, RZ ;  /* 0x7effffff14257824 */ /* 0x000fe400078e02ff */
[----:B------:R-:W-:-:S04]  /*3dd20*/  IMAD.HI.U32 R30, R30, 0x7f000001, R22 ;  /* 0x7f0000011e1e7827 */ /* 0x000fc800078e0016 */
[----:B------:R-:W-:Y:S01]  /*3dd30*/  IMAD.WIDE.U32 R22, R38, R224, RZ ;  /* 0x000000e026167225 */ /* 0x000fe200078e00ff */
[----:B------:R-:W-:-:S03]  /*3dd40*/  ISETP.GE.U32.AND P0, PT, R30, 0x7f000001, PT ;  /* 0x7f0000011e00780c */ /* 0x000fc60003f06070 */
[----:B0-----:R-:W-:-:S04]  /*3dd50*/  IMAD.HI.U32 R31, R17, 0x7f000001, R24 ;  /* 0x7f000001111f7827 */ /* 0x001fc800078e0018 */
[----:B------:R-:W-:Y:S01]  /*3dd60*/  IMAD.HI.U32 R37, R37, 0x7f000001, R20 ;  /* 0x7f00000125257827 */ /* 0x000fe200078e0014 */
[----:B------:R-:W-:-:S03]  /*3dd70*/  ISETP.GE.U32.AND P1, PT, R31, 0x7f000001, PT ;  /* 0x7f0000011f00780c */ /* 0x000fc60003f26070 */
[----:B------:R-:W-:-:S04]  /*3dd80*/  IMAD.WIDE.U32 R26, R29, R26, RZ ;  /* 0x0000001a1d1a7225 */ /* 0x000fc800078e00ff */
[----:B------:R-:W-:Y:S02]  /*3dd90*/  IMAD R17, R22, 0x7effffff, RZ ;  /* 0x7effffff16117824 */ /* 0x000fe400078e02ff */
[----:B------:R-:W-:Y:S01]  /*3dda0*/  IMAD.WIDE.U32 R20, R234, R234, RZ ;  /* 0x000000eaea147225 */ /* 0x000fe200078e00ff */
[----:B------:R-:W-:-:S03]  /*3ddb0*/  @P5 IADD3 R236, PT, PT, R236, -0x7f000001, RZ ;  /* 0x80ffffffecec5810 */ /* 0x000fc60007ffe0ff */
[----:B------:R-:W-:Y:S02]  /*3ddc0*/  IMAD R29, R26, 0x7effffff, RZ ;  /* 0x7effffff1a1d7824 */ /* 0x000fe400078e02ff */
[----:B------:R-:W-:-:S04]  /*3ddd0*/  IMAD.HI.U32 R17, R17, 0x7f000001, R22 ;  /* 0x7f00000111117827 */ /* 0x000fc800078e0016 */
[----:B------:R-:W-:Y:S02]  /*3dde0*/  IMAD R23, R20, 0x7effffff, RZ ;  /* 0x7effffff14177824 */ /* 0x000fe400078e02ff */
[----:B------:R-:W-:Y:S01]  /*3ddf0*/  IMAD.HI.U32 R29, R29, 0x7f000001, R26 ;  /* 0x7f0000011d1d7827 */ /* 0x000fe200078e001a */
[----:B------:R-:W-:-:S03]  /*3de00*/  ISETP.GE.U32.AND P2, PT, R37, 0x7f000001, PT ;  /* 0x7f0000012500780c */ /* 0x000fc60003f46070 */
[----:B------:R-:W-:Y:S01]  /*3de10*/  IMAD.HI.U32 R26, R23, 0x7f000001, R20 ;  /* 0x7f000001171a7827 */ /* 0x000fe200078e0014 */
[----:B------:R-:W-:-:S03]  /*3de20*/  @P0 IADD3 R30, PT, PT, R30, -0x7f000001, RZ ;  /* 0x80ffffff1e1e0810 */ /* 0x000fc60007ffe0ff */
[----:B------:R-:W-:Y:S01]  /*3de30*/  IMAD.WIDE.U32 R24, R236, R236, RZ ;  /* 0x000000ecec187225 */ /* 0x000fe200078e00ff */
[----:B------:R-:W-:Y:S01]  /*3de40*/  ISETP.GE.U32.AND P0, PT, R26, 0x7f000001, PT ;  /* 0x7f0000011a00780c */ /* 0x000fe20003f06070 */
[----:B------:R-:W-:Y:S02]  /*3de50*/  @P1 IADD3 R31, PT, PT, R31, -0x7f000001, RZ ;  /* 0x80ffffff1f1f1810 */ /* 0x000fe40007ffe0ff */
[----:B------:R-:W-:-:S04]  /*3de60*/  IMAD R22, R24, 0x7effffff, RZ ;  /* 0x7effffff18167824 */ /* 0x000fc800078e02ff */
[----:B------:R-:W-:Y:S01]  /*3de70*/  IMAD.HI.U32 R27, R22, 0x7f000001, R24 ;  /* 0x7f000001161b7827 */ /* 0x000fe200078e0018 */
[----:B------:R-:W-:-:S03]  /*3de80*/  IADD3 R240, PT, PT, R240, R15, RZ ;  /* 0x0000000ff0f07210 */ /* 0x000fc60007ffe0ff */
[----:B------:R-:W-:Y:S01]  /*3de90*/  IMAD.WIDE.U32 R22, R31, R230, RZ ;  /* 0x000000e61f167225 */ /* 0x000fe200078e00ff */
[----:B------:R-:W-:-:S03]  /*3dea0*/  @P2 IADD3 R37, PT, PT, R37, -0x7f000001, RZ ;  /* 0x80ffffff25252810 */ /* 0x000fc60007ffe0ff */
[----:B------:R-:W-:Y:S01]  /*3deb0*/  IMAD R36, R22, 0x7effffff, RZ ;  /* 0x7effffff16247824 */ /* 0x000fe200078e02ff */
[----:B------:R-:W-:Y:S01]  /*3dec0*/  ISETP.GE.U32.AND P1, PT, R27, 0x7f000001, PT ;  /* 0x7f0000011b00780c */ /* 0x000fe20003f26070 */
[----:B------:R-:W-:Y:S01]  /*3ded0*/  IMAD.WIDE.U32 R20, R30, R228, RZ ;  /* 0x000000e41e147225 */ /* 0x000fe200078e00ff */
[----:B------:R-:W-:Y:S01]  /*3dee0*/  @P0 IADD3 R26, PT, PT, R26, -0x7f000001, RZ ;  /* 0x80ffffff1a1a0810 */ /* 0x000fe20007ffe0ff */
[----:B------:R-:W-:Y:S01]  /*3def0*/  ISETP.GE.U32.AND P2, PT, R240, 0x7f000001, PT ;  /* 0x7f000001f000780c */ /* 0x000fe20003f46070 */
[----:B--2---:R-:W-:Y:S01]  /*3df00*/  IADD3 R30, PT, PT, R6, R13, RZ ;  /* 0x0000000d061e7210 */ /* 0x004fe20007ffe0ff */
[----:B------:R-:W-:Y:S01]  /*3df10*/  ISETP.GE.U32.AND P0, PT, R40, 0x7f000001, PT ;  /* 0x7f0000012800780c */ /* 0x000fe20003f06070 */
[----:B------:R-:W-:Y:S01]  /*3df20*/  STL [R1+0x110], R41 ;  /* 0x0001102901007387 */ /* 0x000fe20000100800 */
[----:B------:R-:W-:-:S03]  /*3df30*/  IMAD.HI.U32 R13, R36, 0x7f000001, R22 ;  /* 0x7f000001240d7827 */ /* 0x000fc600078e0016 */
[----:B------:R0:W-:Y:S01]  /*3df40*/  STL [R1+0x114], R39 ;  /* 0x0001142701007387 */ /* 0x0001e20000100800 */
[----:B------:R-:W-:-:S03]  /*3df50*/  IMAD.WIDE.U32 R24, R37, R232, RZ ;  /* 0x000000e825187225 */ /* 0x000fc600078e00ff */
[----:B------:R-:W2:Y:S01]  /*3df60*/  LD.E R38, desc[UR10][R18.64+0x844] ;  /* 0x0008440a12267980 */ /* 0x000ea2000c101900 */
[----:B------:R-:W-:-:S03]  /*3df70*/  ISETP.GE.U32.AND P4, PT, R30, 0x7f000001, PT ;  /* 0x7f0000011e00780c */ /* 0x000fc60003f86070 */
[----:B------:R-:W4:Y:S04]  /*3df80*/  LD.E R36, desc[UR10][R18.64+0x848] ;  /* 0x0008480a12247980 */ /* 0x000f28000c101900 */
[----:B0-----:R-:W2:Y:S04]  /*3df90*/  LD.E R39, desc[UR10][R18.64+0x840] ;  /* 0x0008400a12277980 */ /* 0x001ea8000c101900 */
[----:B------:R0:W2:Y:S01]  /*3dfa0*/  LD.E R37, desc[UR10][R18.64+0x84c] ;  /* 0x00084c0a12257980 */ /* 0x0000a2000c101900 */
[----:B------:R-:W-:Y:S01]  /*3dfb0*/  IMAD R15, R20, 0x7effffff, RZ ;  /* 0x7effffff140f7824 */ /* 0x000fe200078e02ff */
[----:B------:R-:W-:-:S02]  /*3dfc0*/  @P1 IADD3 R27, PT, PT, R27, -0x7f000001, RZ ;  /* 0x80ffffff1b1b1810 */ /* 0x000fc40007ffe0ff */
[----:B------:R-:W-:Y:S02]  /*3dfd0*/  @P2 IADD3 R240, PT, PT, R240, -0x7f000001, RZ ;  /* 0x80fffffff0f02810 */ /* 0x000fe40007ffe0ff */
[----:B------:R-:W-:Y:S01]  /*3dfe0*/  @P0 IADD3 R40, PT, PT, R40, -0x7f000001, RZ ;  /* 0x80ffffff28280810 */ /* 0x000fe20007ffe0ff */
[----:B------:R-:W-:Y:S01]  /*3dff0*/  IMAD.HI.U32 R15, R15, 0x7f000001, R20 ;  /* 0x7f0000010f0f7827 */ /* 0x000fe200078e0014 */
[----:B------:R-:W-:Y:S01]  /*3e000*/  ISETP.GE.U32.AND P1, PT, R35, 0x7f000001, PT ;  /* 0x7f0000012300780c */ /* 0x000fe20003f26070 */
[----:B------:R-:W-:Y:S01]  /*3e010*/  ISETP.GE.U32.AND P0, PT, R5, 0x7f000001, PT ;  /* 0x7f0000010500780c */ /* 0x000fe20003f06070 */
[----:B------:R-:W-:Y:S01]  /*3e020*/  ISETP.GE.U32.AND P3, PT, R246, 0x7f000001, PT ;  /* 0x7f000001f600780c */ /* 0x000fe20003f66070 */
[----:B------:R-:W-:Y:S01]  /*3e030*/  IMAD.WIDE.U32 R20, R26, R234, RZ ;  /* 0x000000ea1a147225 */ /* 0x000fe200078e00ff */
[----:B------:R-:W-:Y:S01]  /*3e040*/  @P4 IADD3 R30, PT, PT, R30, -0x7f000001, RZ ;  /* 0x80ffffff1e1e4810 */ /* 0x000fe20007ffe0ff */
[----:B------:R-:W2:Y:S02]  /*3e050*/  LDL R42, [R1+0x110] ;  /* 0x00011000012a7983 */ /* 0x000ea40000100800 */
[----:B------:R-:W-:-:S02]  /*3e060*/  IMAD.WIDE.U32 R22, R27, R236, RZ ;  /* 0x000000ec1b167225 */ /* 0x000fc400078e00ff */
[----:B------:R-:W2:Y:S02]  /*3e070*/  LDL R41, [R1+0x114] ;  /* 0x0001140001297983 */ /* 0x000ea40000100800 */
[----:B------:R-:W-:-:S04]  /*3e080*/  IMAD.WIDE.U32 R26, R240, R240, RZ ;  /* 0x000000f0f01a7225 */ /* 0x000fc800078e00ff */
[----:B------:R-:W-:Y:S02]  /*3e090*/  IMAD R6, R20, 0x7effffff, RZ ;  /* 0x7effffff14067824 */ /* 0x000fe400078e02ff */
[----:B------:R-:W-:Y:S02]  /*3e0a0*/  IMAD R31, R24, 0x7effffff, RZ ;  /* 0x7effffff181f7824 */ /* 0x000fe400078e02ff */
[----:B------:R-:W-:Y:S02]  /*3e0b0*/  IMAD R10, R26, 0x7effffff, RZ ;  /* 0x7effffff1a0a7824 */ /* 0x000fe400078e02ff */
[----:B------:R-:W-:-:S04]  /*3e0c0*/  IMAD.HI.U32 R6, R6, 0x7f000001, R20 ;  /* 0x7f00000106067827 */ /* 0x000fc800078e0014 */
[----:B------:R-:W-:-:S04]  /*3e0d0*/  IMAD.HI.U32 R31, R31, 0x7f000001, R24 ;  /* 0x7f0000011f1f7827 */ /* 0x000fc800078e0018 */
[----:B------:R-:W-:Y:S01]  /*3e0e0*/  IMAD.WIDE.U32 R20, R30, R30, RZ ;  /* 0x0000001e1e147225 */ /* 0x000fe200078e00ff */
[----:B------:R-:W-:-:S03]  /*3e0f0*/  @P1 IADD3 R35, PT, PT, R35, -0x7f000001, RZ ;  /* 0x80ffffff23231810 */ /* 0x000fc60007ffe0ff */
[----:B------:R-:W-:Y:S01]  /*3e100*/  IMAD.WIDE.U32 R24, R238, R238, RZ ;  /* 0x000000eeee187225 */ /* 0x000fe200078e00ff */
[----:B------:R-:W-:-:S03]  /*3e110*/  @P0 IADD3 R5, PT, PT, R5, -0x7f000001, RZ ;  /* 0x80ffffff05050810 */ /* 0x000fc60007ffe0ff */
[----:B------:R-:W-:Y:S01]  /*3e120*/  IMAD.HI.U32 R26, R10, 0x7f000001, R26 ;  /* 0x7f0000010a1a7827 */ /* 0x000fe200078e001a */
[----:B------:R-:W-:Y:S01]  /*3e130*/  ISETP.GE.U32.AND P2, PT, R244, 0x7f000001, PT ;  /* 0x7f000001f400780c */ /* 0x000fe20003f46070 */
[----:B------:R-:W-:Y:S01]  /*3e140*/  ISETP.GE.U32.AND P4, PT, R33, 0x7f000001, PT ;  /* 0x7f0000012100780c */ /* 0x000fe20003f86070 */
[----:B------:R-:W2:Y:S01]  /*3e150*/  LDL R10, [R1+0x118] ;  /* 0x00011800010a7983 */ /* 0x000ea20000100800 */
        /* <DEDUP_REMOVED lines=8> */
[----:B------:R-:W-:Y:S02]  /*3e1e0*/  IMAD.HI.U32 R24, R34, 0x7f000001, R24 ;  /* 0x7f00000122187827 */ /* 0x000fe400078e0018 */
[----:B------:R-:W2:Y:S02]  /*3e1f0*/  LDL R34, [R1+0x11c] ;  /* 0x00011c0001227983 */ /* 0x000ea40000100800 */
        /* <DEDUP_REMOVED lines=47> */
[----:B------:R-:W-:-:S04]  /*3e4f0*/  IMAD.HI.U32 R49, R49, 0x7f000001, R24 ;  /* 0x7f00000131317827 */ /* 0x000fc800078e0018 */
[----:B------:R-:W-:Y:S01]  /*3e500*/  IMAD.WIDE.U32 R24, R43, R5, RZ ;  /* 0x000000052b187225 */ /* 0x000fe200078e00ff */
[----:B------:R-:W-:Y:S02]  /*3e510*/  IADD3 R5, PT, PT, R17, R29, RZ ;  /* 0x0000001d11057210 */ /* 0x000fe40007ffe0ff */
        /* <DEDUP_REMOVED lines=12> */
[----:B------:R-:W-:Y:S02]  /*3e5e0*/  IMAD R32, R20, 0x7effffff, RZ ;  /* 0x7effffff14207824 */ /* 0x000fe400078e02ff */
[----:B------:R-:W-:Y:S01]  /*3e5f0*/  IMAD.WIDE.U32 R26, R47, R35, RZ ;  /* 0x000000232f1a7225 */ /* 0x000fe200078e00ff */
[----:B------:R-:W-:Y:S02]  /*3e600*/  @P0 IADD3 R31, PT, PT, R31, -0x7f000001, RZ ;  /* 0x80ffffff1f1f0810 */ /* 0x000fe40007ffe0ff */
[----:B------:R-:W-:Y:S02]  /*3e610*/  @P1 IADD3 R6, PT, PT, R6, -0x7f000001, RZ ;  /* 0x80ffffff06061810 */ /* 0x000fe40007ffe0ff */
[----:B------:R-:W-:Y:S01]  /*3e620*/  @P2 IADD3 R8, PT, PT, R8, -0x7f000001, RZ ;  /* 0x80ffffff08082810 */ /* 0x000fe20007ffe0ff */
[----:B------:R-:W-:Y:S01]  /*3e630*/  IMAD R30, R22, 0x7effffff, RZ ;  /* 0x7effffff161e7824 */ /* 0x000fe200078e02ff */
[----:B------:R-:W-:Y:S01]  /*3e640*/  @P3 IADD3 R28, PT, PT, R28, -0x7f000001, RZ ;  /* 0x80ffffff1c1c3810 */ /* 0x000fe20007ffe0ff */
[----:B------:R-:W-:Y:S01]  /*3e650*/  IMAD R35, R24, 0x7effffff, RZ ;  /* 0x7effffff18237824 */ /* 0x000fe200078e02ff */
[----:B------:R-:W-:Y:S01]  /*3e660*/  @P4 IADD3 R5, PT, PT, R5, -0x7f000001, RZ ;  /* 0x80ffffff05054810 */ /* 0x000fe20007ffe0ff */
[----:B------:R-:W-:Y:S01]  /*3e670*/  IMAD.HI.U32 R32, R32, 0x7f000001, R20 ;  /* 0x7f00000120207827 */ /* 0x000fe200078e0014 */
[----:B------:R-:W-:-:S03]  /*3e680*/  @P6 IADD3 R43, PT, PT, R43, -0x7f000001, RZ ;  /* 0x80ffffff2b2b6810 */ /* 0x000fc60007ffe0ff */
[----:B------:R-:W-:Y:S02]  /*3e690*/  IMAD R40, R26, 0x7effffff, RZ ;  /* 0x7effffff1a287824 */ /* 0x000fe400078e02ff */
[----:B------:R-:W-:Y:S01]  /*3e6a0*/  IMAD.HI.U32 R30, R30, 0x7f000001, R22 ;  /* 0x7f0000011e1e7827 */ /* 0x000fe200078e0016 */
[----:B------:R-:W-:-:S03]  /*3e6b0*/  ISETP.GE.U32.AND P5, PT, R32, 0x7f000001, PT ;  /* 0x7f0000012000780c */ /* 0x000fc60003fa6070 */
[----:B------:R-:W-:-:S04]  /*3e6c0*/  IMAD.HI.U32 R35, R35, 0x7f000001, R24 ;  /* 0x7f00000123237827 */ /* 0x000fc800078e0018 */
[----:B------:R-:W-:Y:S01]  /*3e6d0*/  IMAD.WIDE.U32 R22, R44, R244, RZ ;  /* 0x000000f42c167225 */ /* 0x000fe200078e00ff */
[----:B------:R-:W-:-:S03]  /*3e6e0*/  IADD3 R44, PT, PT, R8, R28, RZ ;  /* 0x0000001c082c7210 */ /* 0x000fc60007ffe0ff */
[----:B------:R-:W-:Y:S01]  /*3e6f0*/  IMAD.WIDE.U32 R20, R45, R246, RZ ;  /* 0x000000f62d147225 */ /* 0x000fe200078e00ff */
[----:B------:R-:W-:-:S03]  /*3e700*/  IADD3 R45, PT, PT, R5, R43, RZ ;  /* 0x0000002b052d7210 */ /* 0x000fc60007ffe0ff */
[----:B------:R-:W-:Y:S01]  /*3e710*/  IMAD.WIDE.U32 R24, R46, R33, RZ ;  /* 0x000000212e187225 */ /* 0x000fe200078e00ff */
[----:B------:R-:W-:-:S03]  /*3e720*/  IADD3 R33, PT, PT, R31, R6, RZ ;  /* 0x000000061f217210 */ /* 0x000fc60007ffe0ff */
[----:B------:R-:W-:Y:S01]  /*3e730*/  IMAD.HI.U32 R40, R40, 0x7f000001, R26 ;  /* 0x7f00000128287827 */ /* 0x000fe200078e001a */
        /* <DEDUP_REMOVED lines=8> */
[----:B------:R-:W-:Y:S01]  /*3e7c0*/  IMAD R53, R20, 0x7effffff, RZ ;  /* 0x7effffff14357824 */ /* 0x000fe200078e02ff */
[----:B------:R-:W-:Y:S01]  /*3e7d0*/  IADD3 R15, PT, PT, R15, R15, RZ ;  /* 0x0000000f0f0f7210 */ /* 0x000fe20007ffe0ff */
[----:B------:R-:W-:Y:S01]  /*3e7e0*/  IMAD R26, R22, 0x7effffff, RZ ;  /* 0x7effffff161a7824 */ /* 0x000fe200078e02ff */
[----:B------:R-:W-:Y:S01]  /*3e7f0*/  IADD3 R8, PT, PT, R8, R8, RZ ;  /* 0x0000000808087210 */ /* 0x000fe20007ffe0ff */
[----:B------:R-:W-:Y:S01]  /*3e800*/  IMAD R47, R24, 0x7effffff, RZ ;  /* 0x7effffff182f7824 */ /* 0x000fe200078e02ff */
[----:B------:R-:W-:-:S02]  /*3e810*/  @P6 IADD3 R30, PT, PT, R30, -0x7f000001, RZ ;  /* 0x80ffffff1e1e6810 */ /* 0x000fc40007ffe0ff */
[----:B------:R-:W-:Y:S02]  /*3e820*/  @P0 IADD3 R49, PT, PT, R49, -0x7f000001, RZ ;  /* 0x80ffffff31310810 */ /* 0x000fe40007ffe0ff */
[----:B------:R-:W-:Y:S02]  /*3e830*/  @P2 IADD3 R33, PT, PT, R33, -0x7f000001, RZ ;  /* 0x80ffffff21212810 */ /* 0x000fe40007ffe0ff */
[----:B------:R-:W-:Y:S02]  /*3e840*/  @P3 IADD3 R44, PT, PT, R44, -0x7f000001, RZ ;  /* 0x80ffffff2c2c3810 */ /* 0x000fe40007ffe0ff */
[----:B------:R-:W-:Y:S02]  /*3e850*/  @P1 IADD3 R40, PT, PT, R40, -0x7f000001, RZ ;  /* 0x80ffffff28281810 */ /* 0x000fe40007ffe0ff */
[----:B------:R-:W-:Y:S01]  /*3e860*/  @P4 IADD3 R45, PT, PT, R45, -0x7f000001, RZ ;  /* 0x80ffffff2d2d4810 */ /* 0x000fe20007ffe0ff */
[----:B------:R-:W-:Y:S01]  /*3e870*/  IMAD.HI.U32 R53, R53, 0x7f000001, R20 ;  /* 0x7f00000135357827 */ /* 0x000fe200078e0014 */
[----:B------:R-:W-:-:S02]  /*3e880*/  IADD3 R20, PT, PT, R32, R30, RZ ;  /* 0x0000001e20147210 */ /* 0x000fc40007ffe0ff */
[----:B------:R-:W-:Y:S02]  /*3e890*/  IADD3 R50, PT, PT, R33, R44, RZ ;  /* 0x0000002c21327210 */ /* 0x000fe40007ffe0ff */
[----:B------:R-:W-:Y:S01]  /*3e8a0*/  IADD3 R48, PT, PT, R49, R40, RZ ;  /* 0x0000002831307210 */ /* 0x000fe20007ffe0ff */
[----:B------:R-:W-:Y:S01]  /*3e8b0*/  IMAD.HI.U32 R22, R26, 0x7f000001, R22 ;  /* 0x7f0000011a167827 */ /* 0x000fe200078e0016 */
[----:B------:R-:W-:Y:S02]  /*3e8c0*/  IADD3 R29, PT, PT, R29, R45, RZ ;  /* 0x0000002d1d1d7210 */ /* 0x000fe40007ffe0ff */
[----:B------:R-:W-:Y:S01]  /*3e8d0*/  IADD3 R17, PT, PT, R17, R17, RZ ;  /* 0x0000001111117210 */ /* 0x000fe20007ffe0ff */
[----:B------:R-:W3:Y:S01]  /*3e8e0*/  LDL.LU R246, [R1+0x31c] ;  /* 0x00031c0001f67983 */ /* 0x000ee20000300800 */
        /* <DEDUP_REMOVED lines=9> */
[----:B------:R-:W3:Y:S06]  /*3e980*/  LDL.LU R244, [R1+0x318] ;  /* 0x0003180001f47983 */ /* 0x000eec0000300800 */
[----:B------:R-:W-:-:S02]  /*3e990*/  @P6 IADD3 R22, PT, PT, R22, -0x7f000001, RZ ;  /* 0x80ffffff16166810 */ /* 0x000fc40007ffe0ff */
        /* <DEDUP_REMOVED lines=95> */
[----:B------:R-:W-:Y:S04]  /*3ef90*/  STL [R1+0x118], R10 ;  /* 0x0001180a01007387 */ /* 0x000fe80000100800 */
[----:B------:R2:W-:Y:S04]  /*3efa0*/  STL [R1+0x11c], R26 ;  /* 0x00011c1a01007387 */ /* 0x0005e80000100800 */
[----:B0-----:R-:W4:Y:S04]  /*3efb0*/  LD.E R20, desc[UR10][R18.64+0x850] ;  /* 0x0008500a12147980 */ /* 0x001f28000c101900 */
[----:B-1----:R-:W3:Y:S04]  /*3efc0*/  LD.E R22, desc[UR10][R18.64+0x854] ;  /* 0x0008540a12167980 */ /* 0x002ee8000c101900 */
[----:B------:R-:W3:Y:S04]  /*3efd0*/  LD.E R24, desc[UR10][R18.64+0x858] ;  /* 0x0008580a12187980 */ /* 0x000ee8000c101900 */
        /* <DEDUP_REMOVED lines=47> */
[----:B---3--:R-:W-:-:S04]  /*3f2d0*/  IMAD.WIDE.U32 R22, R22, R27, RZ ;  /* 0x0000001b16167225 */ /* 0x008fc800078e00ff */
        /* <DEDUP_REMOVED lines=330> */
[----:B-1----:R-:W3:Y:S04]  /*40780*/  LD.E R22, desc[UR10][R18.64+0x8a4] ;  /* 0x0008a40a12167980 */ /* 0x002ee8000c101900 */
[----:B--2---:R-:W2:Y:S04]  /*40790*/  LD.E R24, desc[UR10][R18.64+0x8a8] ;  /* 0x0008a80a12187980 */ /* 0x004ea8000c101900 */
[----:B------:R-:W2:Y:S04]  /*407a0*/  LD.E R26, desc[UR10][R18.64+0x8ac] ;  /* 0x0008ac0a121a7980 */ /* 0x000ea8000c101900 */
        /* <DEDUP_REMOVED lines=13> */
[----:B--2---:R-:W-:-:S04]  /*40880*/  IMAD.WIDE.U32 R24, R24, R27, RZ ;  /* 0x0000001b18187225 */ /* 0x004fc800078e00ff */
        /* <DEDUP_REMOVED lines=38> */
[----:B-1----:R-:W2:Y:S04]  /*40af0*/  LD.E R22, desc[UR10][R18.64+0x8b4] ;  /* 0x0008b40a12167980 */ /* 0x002ea8000c101900 */
[----:B------:R-:W3:Y:S04]  /*40b00*/  LD.E R24, desc[UR10][R18.64+0x8b8] ;  /* 0x0008b80a12187980 */ /* 0x000ee8000c101900 */
[----:B------:R-:W3:Y:S04]  /*40b10*/  LD.E R26, desc[UR10][R18.64+0x8bc] ;  /* 0x0008bc0a121a7980 */ /* 0x000ee8000c101900 */
        /* <DEDUP_REMOVED lines=52> */
[----:B------:R-:W2:Y:S04]  /*40e60*/  LD.E R22, desc[UR10][R18.64+0x8c4] ;  /* 0x0008c40a12167980 */ /* 0x000ea8000c101900 */
        /* <DEDUP_REMOVED lines=19> */
[----:B-1----:R-:W-:Y:S02]  /*40fa0*/  IMAD R36, R24, 0x7effffff, RZ ;  /* 0x7effffff18247824 */ /* 0x002fe400078e02ff */
        /* <DEDUP_REMOVED lines=8> */
[----:B------:R-:W2:Y:S01]  /*41030*/  LDL R37, [R1+0x2b8] ;  /* 0x0002b80001257983 */ /* 0x000ea20000100800 */
        /* <DEDUP_REMOVED lines=25> */
[----:B------:R-:W2:Y:S04]  /*411d0*/  LD.E R20, desc[UR10][R18.64+0x8d0] ;  /* 0x0008d00a12147980 */ /* 0x000ea8000c101900 */
[----:B------:R-:W3:Y:S04]  /*411e0*/  LD.E R22, desc[UR10][R18.64+0x8d4] ;  /* 0x0008d40a12167980 */ /* 0x000ee8000c101900 */
[----:B------:R-:W4:Y:S04]  /*411f0*/  LD.E R24, desc[UR10][R18.64+0x8d8] ;  /* 0x0008d80a12187980 */ /* 0x000f28000c101900 */
[----:B------:R-:W4:Y:S04]  /*41200*/  LD.E R26, desc[UR10][R18.64+0x8dc] ;  /* 0x0008dc0a121a7980 */ /* 0x000f28000c101900 */
        /* <DEDUP_REMOVED lines=16> */
[----:B0-----:R-:W-:Y:S02]  /*41310*/  IMAD R34, R22, 0x7effffff, RZ ;  /* 0x7effffff16227824 */ /* 0x001fe400078e02ff */
[----:B------:R-:W-:Y:S02]  /*41320*/  IMAD R35, R24, 0x7effffff, RZ ;  /* 0x7effffff18237824 */ /* 0x000fe400078e02ff */
[----:B-1----:R-:W-:Y:S02]  /*41330*/  IMAD R36, R26, 0x7effffff, RZ ;  /* 0x7effffff1a247824 */ /* 0x002fe400078e02ff */
        /* <DEDUP_REMOVED lines=31> */
[----:B------:R-:W-:Y:S04]  /*41530*/  STL [R1+0x11c], R40 ;  /* 0x00011c2801007387 */ /* 0x000fe80000100800 */
[----:B------:R-:W3:Y:S04]  /*41540*/  LD.E R20, desc[UR10][R18.64+0x8e0] ;  /* 0x0008e00a12147980 */ /* 0x000ee8000c101900 */
[----:B------:R-:W4:Y:S04]  /*41550*/  LD.E R22, desc[UR10][R18.64+0x8e4] ;  /* 0x0008e40a12167980 */ /* 0x000f28000c101900 */
[----:B------:R-:W2:Y:S04]  /*41560*/  LD.E R24, desc[UR10][R18.64+0x8e8] ;  /* 0x0008e80a12187980 */ /* 0x000ea8000c101900 */
[----:B------:R-:W2:Y:S04]  /*41570*/  LD.E R26, desc[UR10][R18.64+0x8ec] ;  /* 0x0008ec0a121a7980 */ /* 0x000ea8000c101900 */
[----:B------:R-:W2:Y:S04]  /*41580*/  LDL R32, [R1+0x110] ;  /* 0x0001100001207983 */ /* 0x000ea80000100800 */
[----:B------:R-:W2:Y:S04]  /*41590*/  LDL R29, [R1+0x114] ;  /* 0x00011400011d7983 */ /* 0x000ea80000100800 */
[----:B------:R-:W1:Y:S04]  /*415a0*/  LDL R31, [R1+0x118] ;  /* 0x00011800011f7983 */ /* 0x000e680000100800 */
[----:B------:R-:W2:Y:S04]  /*415b0*/  LDL R30, [R1+0x11c] ;  /* 0x00011c00011e7983 */ /* 0x000ea80000100800 */
[----:B------:R-:W2:Y:S01]  /*415c0*/  LDL.64 R18, [R1+0x100] ;  /* 0x0001000001127983 */ /* 0x000ea20000100a00 */
[----:B------:R-:W-:-:S05]  /*415d0*/  IADD3 R27, PT, PT, R28, R15, RZ ;  /* 0x0000000f1c1b7210 */ /* 0x000fca0007ffe0ff */
[----:B------:R-:W-:-:S13]  /*415e0*/  ISETP.GE.U32.AND P0, PT, R27, 0x7f000001, PT ;  /* 0x7f0000011b00780c */ /* 0x000fda0003f06070 */
[----:B------:R-:W-:-:S05]  /*415f0*/  @P0 IADD3 R27, PT, PT, R27, -0x7f000001, RZ ;  /* 0x80ffffff1b1b0810 */ /* 0x000fca0007ffe0ff */
[----:B------:R-:W-:Y:S01]  /*41600*/  ISETP.GE.U32.AND P0, PT, R27, R37, PT ;  /* 0x000000251b00720c */ /* 0x000fe20003f06070 */
[----:B------:R-:W-:Y:S02]  /*41610*/  IADD3 R27, PT, PT, -R37, R27, RZ ;  /* 0x0000001b251b7210 */ /* 0x000fe40007ffe1ff */
[----:B------:R-:W2:Y:S10]  /*41620*/  LDL R37, [R1+0x2bc] ;  /* 0x0002bc0001257983 */ /* 0x000eb40000100800 */
[----:B------:R-:W-:-:S05]  /*41630*/  @!P0 IADD3 R27, PT, PT, R27, 0x7f000001, RZ ;  /* 0x7f0000011b1b8810 */ /* 0x000fca0007ffe0ff */
[----:B---3--:R-:W-:-:S04]  /*41640*/  IMAD.WIDE.U32 R20, R20, R27, RZ ;  /* 0x0000001b14147225 */ /* 0x008fc800078e00ff */
[----:B----4-:R-:W-:-:S04]  /*41650*/  IMAD.WIDE.U32 R22, R22, R27, RZ ;  /* 0x0000001b16167225 */ /* 0x010fc800078e00ff */
[----:B--2---:R-:W-:-:S04]  /*41660*/  IMAD.WIDE.U32 R24, R24, R27, RZ ;  /* 0x0000001b18187225 */ /* 0x004fc800078e00ff */
[----:B------:R-:W-:-:S04]  /*41670*/  IMAD.WIDE.U32 R26, R26, R27, RZ ;  /* 0x0000001b1a1a7225 */ /* 0x000fc800078e00ff */
[----:B------:R-:W-:Y:S02]  /*41680*/  IMAD R28, R20, 0x7effffff, RZ ;  /* 0x7effffff141c7824 */ /* 0x000fe400078e02ff */
[----:B------:R-:W-:Y:S02]  /*41690*/  IMAD R33, R22, 0x7effffff, RZ ;  /* 0x7effffff16217824 */ /* 0x000fe400078e02ff */
[----:B0-----:R-:W-:Y:S02]  /*416a0*/  IMAD R34, R24, 0x7effffff, RZ ;  /* 0x7effffff18227824 */ /* 0x001fe400078e02ff */
        /* <DEDUP_REMOVED lines=10> */
[----:B------:R-:W2:Y:S08]  /*41750*/  LDL R35, [R1+0x2c0] ;  /* 0x0002c00001237983 */ /* 0x000eb00000100800 */
[----:B------:R-:W-:-:S02]  /*41760*/  @P0 IADD3 R20, PT, PT, R20, -0x7f000001, RZ ;  /* 0x80ffffff14140810 */ /* 0x000fc40007ffe0ff */
[----:B------:R-:W-:Y:S02]  /*41770*/  @P1 IADD3 R22, PT, PT, R22, -0x7f000001, RZ ;  /* 0x80ffffff16161810 */ /* 0x000fe40007ffe0ff */
[----:B------:R-:W-:Y:S02]  /*41780*/  @P2 IADD3 R24, PT, PT, R24, -0x7f000001, RZ ;  /* 0x80ffffff18182810 */ /* 0x000fe40007ffe0ff */
[----:B------:R-:W-:Y:S02]  /*41790*/  @P3 IADD3 R27, PT, PT, R27, -0x7f000001, RZ ;  /* 0x80ffffff1b1b3810 */ /* 0x000fe40007ffe0ff */
[----:B------:R-:W-:Y:S02]  /*417a0*/  IADD3 R32, PT, PT, R20, R32, RZ ;  /* 0x0000002014207210 */ /* 0x000fe40007ffe0ff */
[----:B------:R-:W-:Y:S02]  /*417b0*/  IADD3 R34, PT, PT, R22, R29, RZ ;  /* 0x0000001d16227210 */ /* 0x000fe40007ffe0ff */
[----:B-1----:R-:W-:-:S02]  /*417c0*/  IADD3 R36, PT, PT, R24, R31, RZ ;  /* 0x0000001f18247210 */ /* 0x002fc40007ffe0ff */
        /* <DEDUP_REMOVED lines=72> */
[----:B------:R-:W-:Y:S04]  /*41c50*/  STL [R1+0x11c], R38 ;  /* 0x00011c2601007387 */ /* 0x000fe80000100800 */
[----:B------:R-:W4:Y:S04]  /*41c60*/  LD.E R20, desc[UR10][R18.64+0x900] ;  /* 0x0009000a12147980 */ /* 0x000f28000c101900 */
[----:B------:R-:W2:Y:S04]  /*41c70*/  LD.E R22, desc[UR10][R18.64+0x904] ;  /* 0x0009040a12167980 */ /* 0x000ea8000c101900 */
[----:B------:R-:W3:Y:S04]  /*41c80*/  LD.E R24, desc[UR10][R18.64+0x908] ;  /* 0x0009080a12187980 */ /* 0x000ee8000c101900 */
[----:B------:R-:W3:Y:S04]  /*41c90*/  LD.E R26, desc[UR10][R18.64+0x90c] ;  /* 0x00090c0a121a7980 */ /* 0x000ee8000c101900 */
[----:B------:R-:W3:Y:S04]  /*41ca0*/  LDL R30, [R1+0x110] ;  /* 0x00011000011e7983 */ /* 0x000ee80000100800 */
[----:B------:R-:W3:Y:S04]  /*41cb0*/  LDL R17, [R1+0x114] ;  /* 0x0001140001117983 */ /* 0x000ee80000100800 */
[----:B------:R-:W1:Y:S04]  /*41cc0*/  LDL R29, [R1+0x118] ;  /* 0x00011800011d7983 */ /* 0x000e680000100800 */
        /* <DEDUP_REMOVED lines=14> */
[----:B0-----:R-:W-:Y:S02]  /*41db0*/  IMAD R32, R26, 0x7effffff, RZ ;  /* 0x7effffff1a207824 */ /* 0x001fe400078e02ff */
        /* <DEDUP_REMOVED lines=33> */
[----:B------:R-:W-:Y:S04]  /*41fd0*/  STL [R1+0x11c], R36 ;  /* 0x00011c2401007387 */ /* 0x000fe80000100800 */
[----:B------:R-:W3:Y:S04]  /*41fe0*/  LD.E R20, desc[UR10][R18.64+0x910] ;  /* 0x0009100a12147980 */ /* 0x000ee8000c101900 */
[----:B------:R-:W4:Y:S04]  /*41ff0*/  LD.E R22, desc[UR10][R18.64+0x914] ;  /* 0x0009140a12167980 */ /* 0x000f28000c101900 */
[----:B------:R-:W2:Y:S04]  /*42000*/  LD.E R24, desc[UR10][R18.64+0x918] ;  /* 0x0009180a12187980 */ /* 0x000ea8000c101900 */
[----:B------:R-:W2:Y:S04]  /*42010*/  LD.E R26, desc[UR10][R18.64+0x91c] ;  /* 0x00091c0a121a7980 */ /* 0x000ea8000c101900 */
        /* <DEDUP_REMOVED lines=11> */
[----:B----4-:R-:W-:-:S04]  /*420d0*/  IMAD.WIDE.U32 R22, R22, R27, RZ ;  /* 0x0000001b16167225 */ /* 0x010fc800078e00ff */
[----:B--2---:R-:W-:-:S04]  /*420e0*/  IMAD.WIDE.U32 R24, R24, R27, RZ ;  /* 0x0000001b18187225 */ /* 0x004fc800078e00ff */
        /* <DEDUP_REMOVED lines=38> */
[----:B------:R-:W4:Y:S04]  /*42350*/  LD.E R28, desc[UR10][R18.64+0x924] ;  /* 0x0009240a121c7980 */ /* 0x000f28000c101900 */
        /* <DEDUP_REMOVED lines=9> */
[----:B0-----:R-:W-:-:S04]  /*423f0*/  IMAD.WIDE.U32 R20, R149, R9, RZ ;  /* 0x0000000995147225 */ /* 0x001fc800078e00ff */
[----:B-1----:R-:W-:-:S04]  /*42400*/  IMAD.WIDE.U32 R22, R149, R80, RZ ;  /* 0x0000005095167225 */ /* 0x002fc800078e00ff */
[----:B------:R-:W-:Y:S02]  /*42410*/  IMAD R50, R20, 0x7effffff, RZ ;  /* 0x7effffff14327824 */ /* 0x000fe400078e02ff */
[----:B--2---:R-:W-:Y:S02]  /*42420*/  IMAD.WIDE.U32 R24, R149, R7, RZ ;  /* 0x0000000795187225 */ /* 0x004fe400078e00ff */
[----:B------:R-:W-:Y:S02]  /*42430*/  @P0 IADD3 R13, PT, PT, R13, -0x7f000001, RZ ;  /* 0x80ffffff0d0d0810 */ /* 0x000fe40007ffe0ff */
[----:B------:R-:W-:Y:S02]  /*42440*/  IMAD R51, R22, 0x7effffff, RZ ;  /* 0x7effffff16337824 */ /* 0x000fe400078e02ff */
[----:B------:R-:W-:Y:S01]  /*42450*/  IMAD.HI.U32 R50, R50, 0x7f000001, R20 ;  /* 0x7f00000132327827 */ /* 0x000fe200078e0014 */
[----:B------:R-:W-:-:S03]  /*42460*/  ISETP.GE.U32.AND P0, PT, R13, R31, PT ;  /* 0x0000001f0d00720c */ /* 0x000fc60003f06070 */
[----:B------:R-:W-:-:S04]  /*42470*/  IMAD.WIDE.U32 R48, R149, R88, RZ ;  /* 0x0000005895307225 */ /* 0x000fc800078e00ff */
[----:B------:R-:W-:-:S04]  /*42480*/  IMAD.WIDE.U32 R20, R149, R14, RZ ;  /* 0x0000000e95147225 */ /* 0x000fc800078e00ff */
[----:B------:R-:W-:-:S04]  /*42490*/  IMAD.WIDE.U32 R54, R149, R149, RZ ;  /* 0x0000009595367225 */ /* 0x000fc800078e00ff */
[----:B------:R-:W-:Y:S02]  /*424a0*/  IMAD R53, R24, 0x7effffff, RZ ;  /* 0x7effffff18357824 */ /* 0x000fe400078e02ff */
[----:B------:R-:W-:-:S04]  /*424b0*/  IMAD.HI.U32 R51, R51, 0x7f000001, R22 ;  /* 0x7f00000133337827 */ /* 0x000fc800078e0016 */
[----:B------:R-:W-:-:S04]  /*424c0*/  IMAD.WIDE.U32 R22, R149, R12, RZ ;  /* 0x0000000c95167225 */ /* 0x000fc800078e00ff */
[----:B------:R-:W-:Y:S02]  /*424d0*/  IMAD R15, R48, 0x7effffff, RZ ;  /* 0x7effffff300f7824 */ /* 0x000fe400078e02ff */
[----:B------:R-:W-:Y:S02]  /*424e0*/  IMAD R46, R20, 0x7effffff, RZ ;  /* 0x7effffff142e7824 */ /* 0x000fe400078e02ff */
[----:B------:R-:W-:Y:S01]  /*424f0*/  IMAD.WIDE.U32 R34, R149, R16, RZ ;  /* 0x0000001095227225 */ /* 0x000fe200078e00ff */
[----:B------:R-:W-:-:S03]  /*42500*/  IADD3 R30, PT, PT, -R31, R13, RZ ;  /* 0x0000000d1f1e7210 */ /* 0x000fc60007ffe1ff */
[----:B------:R-:W-:Y:S02]  /*42510*/  IMAD R10, R54, 0x7effffff, RZ ;  /* 0x7effffff360a7824 */ /* 0x000fe400078e02ff */
[----:B------:R-:W-:-:S04]  /*42520*/  IMAD.HI.U32 R53, R53, 0x7f000001, R24 ;  /* 0x7f00000135357827 */ /* 0x000fc800078e0018 */
[----:B------:R-:W-:-:S04]  /*42530*/  IMAD.WIDE.U32 R24, R149, R11, RZ ;  /* 0x0000000b95187225 */ /* 0x000fc800078e00ff */
[----:B------:R-:W-:Y:S02]  /*42540*/  IMAD R47, R22, 0x7effffff, RZ ;  /* 0x7effffff162f7824 */ /* 0x000fe400078e02ff */
[----:B------:R-:W-:-:S04]  /*42550*/  IMAD.HI.U32 R48, R15, 0x7f000001, R48 ;  /* 0x7f0000010f307827 */ /* 0x000fc800078e0030 */
[----:B------:R-:W-:-:S04]  /*42560*/  IMAD.HI.U32 R46, R46, 0x7f000001, R20 ;  /* 0x7f0000012e2e7827 */ /* 0x000fc800078e0014 */
[----:B------:R-:W-:Y:S02]  /*42570*/  IMAD R15, R34, 0x7effffff, RZ ;  /* 0x7effffff220f7824 */ /* 0x000fe400078e02ff */
[----:B------:R-:W-:-:S04]  /*42580*/  IMAD.HI.U32 R54, R10, 0x7f000001, R54 ;  /* 0x7f0000010a367827 */ /* 0x000fc800078e0036 */
[----:B------:R-:W-:Y:S01]  /*42590*/  IMAD.WIDE.U32 R20, R148, R149, RZ ;  /* 0x0000009594147225 */ /* 0x000fe200078e00ff */
[----:B------:R-:W-:-:S03]  /*425a0*/  @!P0 IADD3 R30, PT, PT, R30, 0x7f000001, RZ ;  /* 0x7f0000011e1e8810 */ /* 0x000fc60007ffe0ff */
[----:B------:R-:W-:Y:S02]  /*425b0*/  IMAD R10, R24, 0x7effffff, RZ ;  /* 0x7effffff180a7824 */ /* 0x000fe400078e02ff */
[----:B------:R-:W-:-:S04]  /*425c0*/  IMAD.HI.U32 R47, R47, 0x7f000001, R22 ;  /* 0x7f0000012f2f7827 */ /* 0x000fc800078e0016 */
[----:B------:R-:W-:-:S04]  /*425d0*/  IMAD.WIDE.U32 R22, R149, R148, RZ ;  /* 0x0000009495167225 */ /* 0x000fc800078e00ff */
[----:B------:R-:W-:-:S04]  /*425e0*/  IMAD.HI.U32 R34, R15, 0x7f000001, R34 ;  /* 0x7f0000010f227827 */ /* 0x000fc800078e0022 */
[----:B------:R-:W-:Y:S02]  /*425f0*/  IMAD R35, R20, 0x7effffff, RZ ;  /* 0x7effffff14237824 */ /* 0x000fe400078e02ff */
[----:B------:R-:W-:-:S04]  /*42600*/  IMAD.HI.U32 R49, R10, 0x7f000001, R24 ;  /* 0x7f0000010a317827 */ /* 0x000fc800078e0018 */
[----:B------:R-:W-:-:S04]  /*42610*/  IMAD.WIDE.U32 R24, R149, R82, RZ ;  /* 0x0000005295187225 */ /* 0x000fc800078e00ff */
[----:B------:R-:W-:Y:S02]  /*42620*/  IMAD R15, R22, 0x7effffff, RZ ;  /* 0x7effffff160f7824 */ /* 0x000fe400078e02ff */
[----:B------:R-:W-:-:S04]  /*42630*/  IMAD.HI.U32 R35, R35, 0x7f000001, R20 ;  /* 0x7f00000123237827 */ /* 0x000fc800078e0014 */
[----:B------:R-:W-:Y:S02]  /*42640*/  IMAD R10, R24, 0x7effffff, RZ ;  /* 0x7effffff180a7824 */ /* 0x000fe400078e02ff */
[----:B------:R-:W-:-:S04]  /*42650*/  IMAD.HI.U32 R15, R15, 0x7f000001, R22 ;  /* 0x7f0000010f0f7827 */ /* 0x000fc800078e0016 */
[----:B------:R-:W-:-:S04]  /*42660*/  IMAD.HI.U32 R10, R10, 0x7f000001, R24 ;  /* 0x7f0000010a0a7827 */ /* 0x000fc800078e0018 */
[----:B------:R-:W-:-:S04]  /*42670*/  IMAD.WIDE.U32 R24, R148, R148, RZ ;  /* 0x0000009494187225 */ /* 0x000fc800078e00ff */
[----:B------:R-:W-:-:S04]  /*42680*/  IMAD R13, R24, 0x7effffff, RZ ;  /* 0x7effffff180d7824 */ /* 0x000fc800078e02ff */
[----:B------:R-:W-:-:S04]  /*42690*/  IMAD.HI.U32 R13, R13, 0x7f000001, R24 ;  /* 0x7f0000010d0d7827 */ /* 0x000fc800078e0018 */
[----:B------:R-:W-:Y:S01]  /*426a0*/  IMAD.WIDE.U32 R44, R148, R7, RZ ;  /* 0x00000007942c7225 */ /* 0x000fe200078e00ff */
[----:B------:R-:W-:-:S03]  /*426b0*/  ISETP.GE.U32.AND P4, PT, R15, 0x7f000001, PT ;  /* 0x7f0000010f00780c */ /* 0x000fc60003f86070 */
[----:B---3--:R-:W-:-:S04]  /*426c0*/  IMAD.WIDE.U32 R20, R29, R30, RZ ;  /* 0x0000001e1d147225 */ /* 0x008fc800078e00ff */
[----:B----4-:R-:W-:-:S04]  /*426d0*/  IMAD.WIDE.U32 R22, R28, R30, RZ ;  /* 0x0000001e1c167225 */ /* 0x010fc800078e00ff */
[----:B------:R-:W-:Y:S02]  /*426e0*/  IMAD R32, R20, 0x7effffff, RZ ;  /* 0x7effffff14207824 */ /* 0x000fe400078e02ff */
[----:B------:R-:W-:Y:S02]  /*426f0*/  IMAD R28, R22, 0x7effffff, RZ ;  /* 0x7effffff161c7824 */ /* 0x000fe400078e02ff */
[----:B------:R-:W-:-:S04]  /*42700*/  IMAD.HI.U32 R32, R32, 0x7f000001, R20 ;  /* 0x7f00000120207827 */ /* 0x000fc800078e0014 */
[----:B------:R-:W-:-:S04]  /*42710*/  IMAD.WIDE.U32 R20, R27, R30, RZ ;  /* 0x0000001e1b147225 */ /* 0x000fc800078e00ff */
[----:B------:R-:W-:-:S04]  /*42720*/  IMAD.HI.U32 R27, R28, 0x7f000001, R22 ;  /* 0x7f0000011c1b7827 */ /* 0x000fc800078e0016 */
[----:B------:R-:W-:-:S04]  /*42730*/  IMAD.WIDE.U32 R22, R148, R80, RZ ;  /* 0x0000005094167225 */ /* 0x000fc800078e00ff */
[----:B------:R-:W-:-:S04]  /*42740*/  IMAD.WIDE.U32 R24, R26, R30, RZ ;  /* 0x0000001e1a187225 */ /* 0x000fc800078e00ff */
[----:B------:R-:W-:Y:S02]  /*42750*/  IMAD R33, R20, 0x7effffff, RZ ;  /* 0x7effffff14217824 */ /* 0x000fe400078e02ff */
[----:B------:R-:W-:Y:S02]  /*42760*/  IMAD R43, R22, 0x7effffff, RZ ;  /* 0x7effffff162b7824 */ /* 0x000fe400078e02ff */
[----:B------:R-:W-:-:S04]  /*42770*/  IMAD.WIDE.U32 R30, R148, R9, RZ ;  /* 0x00000009941e7225 */ /* 0x000fc800078e00ff */
[----:B------:R-:W-:-:S04]  /*42780*/  IMAD.HI.U32 R33, R33, 0x7f000001, R20 ;  /* 0x7f00000121217827 */ /* 0x000fc800078e0014 */
[----:B------:R-:W-:-:S04]  /*42790*/  IMAD.HI.U32 R43, R43, 0x7f000001, R22 ;  /* 0x7f0000012b2b7827 */ /* 0x000fc800078e0016 */
[----:B------:R-:W-:-:S04]  /*427a0*/  IMAD.WIDE.U32 R20, R148, R88, RZ ;  /* 0x0000005894147225 */ /* 0x000fc800078e00ff */
[----:B------:R-:W-:Y:S02]  /*427b0*/  IMAD R22, R30, 0x7effffff, RZ ;  /* 0x7effffff1e167824 */ /* 0x000fe400078e02ff */
[----:B------:R-:W-:Y:S02]  /*427c0*/  IMAD R42, R20, 0x7effffff, RZ ;  /* 0x7effffff142a7824 */ /* 0x000fe400078e02ff */
[----:B------:R-:W-:-:S04]  /*427d0*/  IMAD.HI.U32 R30, R22, 0x7f000001, R30 ;  /* 0x7f000001161e7827 */ /* 0x000fc800078e001e */
[----:B------:R-:W-:-:S04]  /*427e0*/  IMAD.WIDE.U32 R22, R148, R11, RZ ;  /* 0x0000000b94167225 */ /* 0x000fc800078e00ff */
[----:B------:R-:W-:-:S04]  /*427f0*/  IMAD.HI.U32 R42, R42, 0x7f000001, R20 ;  /* 0x7f0000012a2a7827 */ /* 0x000fc800078e0014 */
[----:B------:R-:W-:-:S04]  /*42800*/  IMAD R20, R22, 0x7effffff, RZ ;  /* 0x7effffff16147824 */ /* 0x000fc800078e02ff */
[----:B------:R-:W-:Y:S02]  /*42810*/  IMAD.HI.U32 R22, R20, 0x7f000001, R22 ;  /* 0x7f00000114167827 */ /* 0x000fe400078e0016 */
[----:B------:R-:W0:Y:S02]  /*42820*/  LDC.64 R20, c[0x0][0x388] ;  /* 0x0000e200ff147b82 */ /* 0x000e240000000a00 */
[----:B0-----:R-:W2:Y:S01]  /*42830*/  LDG.E R133, desc[UR10][R20.64] ;  /* 0x0000000a14857981 */ /* 0x001ea2000c1e1900 */
[----:B------:R-:W-:Y:S01]  /*42840*/  IMAD R26, R24, 0x7effffff, RZ ;  /* 0x7effffff181a7824 */ /* 0x000fe200078e02ff */
[----:B------:R-:W-:Y:S01]  /*42850*/  ISETP.GE.U32.AND P0, PT, R32, 0x7f000001, PT ;  /* 0x7f0000012000780c */ /* 0x000fe20003f06070 */
[----:B------:R-:W-:Y:S01]  /*42860*/  ISETP.GE.U32.AND P1, PT, R27, 0x7f000001, PT ;  /* 0x7f0000011b00780c */ /* 0x000fe20003f26070 */
[----:B------:R-:W3:Y:S01]  /*42870*/  LDG.E R135, desc[UR10][R20.64+0x4] ;  /* 0x0000040a14877981 */ /* 0x000ee2000c1e1900 */
[----:B------:R-:W-:Y:S01]  /*42880*/  IMAD.HI.U32 R26, R26, 0x7f000001, R24 ;  /* 0x7f0000011a1a7827 */ /* 0x000fe200078e0018 */
[----:B------:R-:W-:Y:S01]  /*42890*/  ISETP.GE.U32.AND P3, PT, R33, 0x7f000001, PT ;  /* 0x7f0000012100780c */ /* 0x000fe20003f66070 */
[----:B------:R-:W-:Y:S01]  /*428a0*/  @P4 IADD3 R15, PT, PT, R15, -0x7f000001, RZ ;  /* 0x80ffffff0f0f4810 */ /* 0x000fe20007ffe0ff */
[----:B------:R-:W4:Y:S02]  /*428b0*/  LDG.E R132, desc[UR10][R20.64+0x8] ;  /* 0x0000080a14847981 */ /* 0x000f24000c1e1900 */
[----:B------:R-:W-:Y:S01]  /*428c0*/  ISETP.GE.U32.AND P2, PT, R26, 0x7f000001, PT ;  /* 0x7f0000011a00780c */ /* 0x000fe20003f46070 */
[----:B------:R-:W-:Y:S01]  /*428d0*/  IMAD R29, R44, 0x7effffff, RZ ;  /* 0x7effffff2c1d7824 */ /* 0x000fe200078e02ff */
[----:B------:R-:W2:Y:S03]  /*428e0*/  LDG.E R65, desc[UR10][R20.64+0x10] ;  /* 0x0000100a14417981 */ /* 0x000ea6000c1e1900 */
[----:B------:R-:W-:-:S02]  /*428f0*/  @P0 IADD3 R32, PT, PT, R32, -0x7f000001, RZ ;  /* 0x80ffffff20200810 */ /* 0x000fc40007ffe0ff */
[----:B------:R-:W-:Y:S01]  /*42900*/  @P1 IADD3 R27, PT, PT, R27, -0x7f000001, RZ ;  /* 0x80ffffff1b1b1810 */ /* 0x000fe20007ffe0ff */
[----:B------:R-:W-:Y:S01]  /*42910*/  IMAD.WIDE.U32 R38, R147, R11, RZ ;  /* 0x0000000b93267225 */ /* 0x000fe200078e00ff */
[----:B------:R-:W2:Y:S04]  /*42920*/  LDG.E R129, desc[UR10][R20.64+0xc] ;  /* 0x00000c0a14817981 */ /* 0x000ea8000c1e1900 */
[----:B------:R-:W2:Y:S01]  /*42930*/  LDG.E R68, desc[UR10][R20.64+0x18] ;  /* 0x0000180a14447981 */ /* 0x000ea2000c1e1900 */
[----:B------:R-:W-:Y:S02]  /*42940*/  @P2 IADD3 R26, PT, PT, R26, -0x7f000001, RZ ;  /* 0x80ffffff1a1a2810 */ /* 0x000fe40007ffe0ff */
[----:B------:R-:W-:Y:S01]  /*42950*/  IADD3 R8, PT, PT, R32, R8, RZ ;  /* 0x0000000820087210 */ /* 0x000fe20007ffe0ff */
[----:B------:R-:W2:Y:S01]  /*42960*/  LDG.E R67, desc[UR10][R20.64+0x1c] ;  /* 0x00001c0a14437981 */ /* 0x000ea2000c1e1900 */
[----:B------:R-:W-:Y:S01]  /*42970*/  IADD3 R5, PT, PT, R26, R5, RZ ;  /* 0x000000051a057210 */ /* 0x000fe20007ffe0ff */
[----:B------:R-:W-:Y:S01]  /*42980*/  IMAD.HI.U32 R44, R29, 0x7f000001, R44 ;  /* 0x7f0000011d2c7827 */ /* 0x000fe200078e002c */
[----:B------:R-:W-:Y:S01]  /*42990*/  IADD3 R27, PT, PT, R27, R17, RZ ;  /* 0x000000111b1b7210 */ /* 0x000fe20007ffe0ff */
[----:B------:R-:W-:-:S02]  /*429a0*/  ISETP.GE.U32.AND P0, PT, R8, 0x7f000001, PT ;  /* 0x7f0000010800780c */ /* 0x000fc40003f06070 */
[----:B------:R-:W-:Y:S01]  /*429b0*/  ISETP.GE.U32.AND P2, PT, R5, 0x7f000001, PT ;  /* 0x7f0000010500780c */ /* 0x000fe20003f46070 */
[----:B------:R-:W-:Y:S01]  /*429c0*/  IMAD.WIDE.U32 R28, R148, R12, RZ ;  /* 0x0000000c941c7225 */ /* 0x000fe200078e00ff */
[----:B------:R-:W-:-:S03]  /*429d0*/  ISETP.GE.U32.AND P1, PT, R27, 0x7f000001, PT ;  /* 0x7f0000011b00780c */ /* 0x000fc60003f26070 */
[----:B------:R-:W-:Y:S02]  /*429e0*/  IMAD R17, R28, 0x7effffff, RZ ;  /* 0x7effffff1c117824 */ /* 0x000fe400078e02ff */
[----:B------:R-:W-:Y:S01]  /*429f0*/  IMAD.WIDE.U32 R24, R149, R147, RZ ;  /* 0x0000009395187225 */ /* 0x000fe200078e00ff */
[----:B------:R-:W-:-:S03]  /*42a00*/  @P3 IADD3 R33, PT, PT, R33, -0x7f000001, RZ ;  /* 0x80ffffff21213810 */ /* 0x000fc60007ffe0ff */
[----:B------:R-:W-:Y:S01]  /*42a10*/  IMAD.HI.U32 R28, R17, 0x7f000001, R28 ;  /* 0x7f000001111c7827 */ /* 0x000fe200078e001c */
[----:B------:R0:W-:Y:S03]  /*42a20*/  STL [R1+0x110], R8 ;  /* 0x0001100801007387 */ /* 0x0001e60000100800 */
[----:B------:R-:W-:Y:S01]  /*42a30*/  IMAD R17, R24, 0x7effffff, RZ ;  /* 0x7effffff18117824 */ /* 0x000fe200078e02ff */
[----:B------:R1:W-:Y:S01]  /*42a40*/  STL [R1+0x118], R5 ;  /* 0x0001180501007387 */ /* 0x0003e20000100800 */
[----:B------:R-:W-:Y:S02]  /*42a50*/  IADD3 R6, PT, PT, R33, R6, RZ ;  /* 0x0000000621067210 */ /* 0x000fe40007ffe0ff */
[----:B------:R-:W-:Y:S01]  /*42a60*/  IMAD.HI.U32 R17, R17, 0x7f000001, R24 ;  /* 0x7f00000111117827 */ /* 0x000fe200078e0018 */
[----:B0-----:R-:W-:Y:S01]  /*42a70*/  @P0 IADD3 R8, PT, PT, R8, -0x7f000001, RZ ;  /* 0x80ffffff08080810 */ /* 0x001fe20007ffe0ff */
[----:B------:R-:W-:Y:S01]  /*42a80*/  ISETP.GE.U32.AND P0, PT, R15, 0x7f000001, PT ;  /* 0x7f0000010f00780c */ /* 0x000fe20003f06070 */
[----:B-1----:R-:W-:Y:S01]  /*42a90*/  @P2 IADD3 R5, PT, PT, R5, -0x7f000001, RZ ;  /* 0x80ffffff05052810 */ /* 0x002fe20007ffe0ff */
[----:B------:R-:W-:Y:S01]  /*42aa0*/  ISETP.GE.U32.AND P2, PT, R35, 0x7f000001, PT ;  /* 0x7f0000012300780c */ /* 0x000fe20003f46070 */
[----:B------:R-:W-:Y:S01]  /*42ab0*/  IMAD.WIDE.U32 R24, R148, R14, RZ ;  /* 0x0000000e94187225 */ /* 0x000fe200078e00ff */
[----:B------:R0:W-:Y:S01]  /*42ac0*/  STL [R1+0x114], R27 ;  /* 0x0001141b01007387 */ /* 0x0001e20000100800 */
[----:B------:R-:W-:-:S03]  /*42ad0*/  ISETP.GE.U32.AND P3, PT, R6, 0x7f000001, PT ;  /* 0x7f0000010600780c */ /* 0x000fc60003f66070 */
[----:B------:R1:W-:Y:S01]  /*42ae0*/  STL [R1+0x118], R5 ;  /* 0x0001180501007387 */ /* 0x0003e20000100800 */
[----:B0-----:R-:W-:Y:S01]  /*42af0*/  @P1 IADD3 R27, PT, PT, R27, -0x7f000001, RZ ;  /* 0x80ffffff1b1b1810 */ /* 0x001fe20007ffe0ff */
[----:B------:R-:W-:Y:S01]  /*42b00*/  ISETP.GE.U32.AND P1, PT, R17, 0x7f000001, PT ;  /* 0x7f0000011100780c */ /* 0x000fe20003f26070 */
[----:B-1----:R-:W-:-:S04]  /*42b10*/  IMAD R5, R24, 0x7effffff, RZ ;  /* 0x7effffff18057824 */ /* 0x002fc800078e02ff */
[----:B------:R-:W-:Y:S01]  /*42b20*/  @P2 IADD3 R35, PT, PT, R35, -0x7f000001, RZ ;  /* 0x80ffffff23232810 */ /* 0x000fe20007ffe0ff */
[----:B------:R-:W-:Y:S01]  /*42b30*/  IMAD.WIDE.U32 R32, R148, R16, RZ ;  /* 0x0000001094207225 */ /* 0x000fe200078e00ff */
[----:B------:R-:W-:-:S03]  /*42b40*/  @P0 IADD3 R15, PT, PT, R15, -0x7f000001, RZ ;  /* 0x80ffffff0f0f0810 */ /* 0x000fc60007ffe0ff */
[----:B------:R-:W-:Y:S01]  /*42b50*/  IMAD.HI.U32 R5, R5, 0x7f000001, R24 ;  /* 0x7f00000105057827 */ /* 0x000fe200078e0018 */
[----:B------:R0:W-:Y:S03]  /*42b60*/  STL [R1+0x114], R27 ;  /* 0x0001141b01007387 */ /* 0x0001e60000100800 */
[----:B------:R-:W-:Y:S01]  /*42b70*/  IMAD.WIDE.U32 R24, R147, R147, RZ ;  /* 0x0000009393187225 */ /* 0x000fe200078e00ff */
[----:B------:R1:W-:Y:S03]  /*42b80*/  STL [R1+0x11c], R6 ;  /* 0x00011c0601007387 */ /* 0x0003e60000100800 */
[----:B------:R-:W-:Y:S02]  /*42b90*/  IMAD R31, R24, 0x7effffff, RZ ;  /* 0x7effffff181f7824 */ /* 0x000fe400078e02ff */
[----:B------:R-:W-:-:S02]  /*42ba0*/  IMAD R29, R32, 0x7effffff, RZ ;  /* 0x7effffff201d7824 */ /* 0x000fc400078e02ff */
[----:B0-----:R-:W-:Y:S01]  /*42bb0*/  IMAD.WIDE.U32 R26, R147, R149, RZ ;  /* 0x00000095931a7225 */ /* 0x001fe200078e00ff */
[----:B------:R-:W-:Y:S02]  /*42bc0*/  IADD3 R23, PT, PT, R15, R35, RZ ;  /* 0x000000230f177210 */ /* 0x000fe40007ffe0ff */
[----:B------:R-:W-:Y:S02]  /*42bd0*/  @P1 IADD3 R17, PT, PT, R17, -0x7f000001, RZ ;  /* 0x80ffffff11111810 */ /* 0x000fe40007ffe0ff */
[----:B-1----:R-:W-:Y:S01]  /*42be0*/  @P3 IADD3 R6, PT, PT, R6, -0x7f000001, RZ ;  /* 0x80ffffff06063810 */ /* 0x002fe20007ffe0ff */
[----:B------:R-:W-:Y:S02]  /*42bf0*/  IMAD R143, R26, 0x7effffff, RZ ;  /* 0x7effffff1a8f7824 */ /* 0x000fe400078e02ff */
[----:B------:R-:W-:Y:S01]  /*42c00*/  IMAD.HI.U32 R15, R31, 0x7f000001, R24 ;  /* 0x7f0000011f0f7827 */ /* 0x000fe200078e0018 */
[----:B------:R0:W-:Y:S03]  /*42c10*/  STL [R1+0x110], R8 ;  /* 0x0001100801007387 */ /* 0x0001e60000100800 */
[----:B------:R-:W-:Y:S01]  /*42c20*/  IMAD.HI.U32 R29, R29, 0x7f000001, R32 ;  /* 0x7f0000011d1d7827 */ /* 0x000fe200078e0020 */
[----:B------:R1:W-:Y:S03]  /*42c30*/  STL [R1+0x11c], R6 ;  /* 0x00011c0601007387 */ /* 0x0003e60000100800 */
[----:B------:R-:W-:Y:S01]  /*42c40*/  IMAD.WIDE.U32 R24, R148, R147, RZ ;  /* 0x0000009394187225 */ /* 0x000fe200078e00ff */
[----:B------:R-:W-:Y:S01]  /*42c50*/  ISETP.GE.U32.AND P1, PT, R13, 0x7f000001, PT ;  /* 0x7f0000010d00780c */ /* 0x000fe20003f26070 */
[----:B------:R-:W-:Y:S01]  /*42c60*/  ISETP.GE.U32.AND P0, PT, R17, 0x7f000001, PT ;  /* 0x7f0000011100780c */ /* 0x000fe20003f06070 */
[----:B0-----:R-:W2:Y:S01]  /*42c70*/  LD.E R8, desc[UR10][R18.64+0x930] ;  /* 0x0009300a12087980 */ /* 0x001ea2000c101900 */
[----:B------:R-:W-:-:S03]  /*42c80*/  IMAD.WIDE.U32 R32, R147, R148, RZ ;  /* 0x0000009493207225 */ /* 0x000fc600078e00ff */
[----:B-1----:R-:W2:Y:S01]  /*42c90*/  LD.E R6, desc[UR10][R18.64+0x934] ;  /* 0x0009340a12067980 */ /* 0x002ea2000c101900 */
[----:B------:R-:W-:-:S03]  /*42ca0*/  IMAD.HI.U32 R143, R143, 0x7f000001, R26 ;  /* 0x7f0000018f8f7827 */ /* 0x000fc600078e001a */
[----:B------:R-:W2:Y:S01]  /*42cb0*/  LD.E R192, desc[UR10][R18.64+0x938] ;  /* 0x0009380a12c07980 */ /* 0x000ea2000c101900 */
[----:B------:R-:W-:-:S03]  /*42cc0*/  IMAD.WIDE.U32 R26, R147, R7, RZ ;  /* 0x00000007931a7225 */ /* 0x000fc600078e00ff */
[----:B------:R0:W2:Y:S01]  /*42cd0*/  LD.E R52, desc[UR10][R18.64+0x93c] ;  /* 0x00093c0a12347980 */ /* 0x0000a2000c101900 */
[----:B------:R-:W-:Y:S02]  /*42ce0*/  IMAD R35, R24, 0x7effffff, RZ ;  /* 0x7effffff18237824 */ /* 0x000fe400078e02ff */
[----:B------:R-:W-:Y:S02]  /*42cf0*/  IMAD R31, R32, 0x7effffff, RZ ;  /* 0x7effffff201f7824 */ /* 0x000fe400078e02ff */
[----:B------:R-:W-:-:S04]  /*42d00*/  IMAD.HI.U32 R35, R35, 0x7f000001, R24 ;  /* 0x7f00000123237827 */ /* 0x000fc800078e0018 */
[----:B0-----:R-:W-:-:S04]  /*42d10*/  IMAD.WIDE.U32 R18, R147, R80, RZ ;  /* 0x0000005093127225 */ /* 0x001fc800078e00ff */
[----:B------:R-:W-:Y:S02]  /*42d20*/  IMAD R37, R26, 0x7effffff, RZ ;  /* 0x7effffff1a257824 */ /* 0x000fe400078e02ff */
[----:B------:R-:W-:-:S04]  /*42d30*/  IMAD.HI.U32 R31, R31, 0x7f000001, R32 ;  /* 0x7f0000011f1f7827 */ /* 0x000fc800078e0020 */
[----:B------:R-:W-:Y:S02]  /*42d40*/  IMAD R36, R18, 0x7effffff, RZ ;  /* 0x7effffff12247824 */ /* 0x000fe400078e02ff */
[----:B------:R-:W-:-:S04]  /*42d50*/  IMAD.WIDE.U32 R24, R147, R9, RZ ;  /* 0x0000000993187225 */ /* 0x000fc800078e00ff */
[----:B------:R-:W-:-:S04]  /*42d60*/  IMAD.WIDE.U32 R32, R147, R88, RZ ;  /* 0x0000005893207225 */ /* 0x000fc800078e00ff */
[----:B------:R-:W-:Y:S01]  /*42d70*/  IMAD.HI.U32 R27, R37, 0x7f000001, R26 ;  /* 0x7f000001251b7827 */ /* 0x000fe200078e001a */
[----:B------:R-:W-:-:S03]  /*42d80*/  @P1 IADD3 R13, PT, PT, R13, -0x7f000001, RZ ;  /* 0x80ffffff0d0d1810 */ /* 0x000fc60007ffe0ff */
[----:B------:R-:W-:Y:S01]  /*42d90*/  IMAD.HI.U32 R18, R36, 0x7f000001, R18 ;  /* 0x7f00000124127827 */ /* 0x000fe200078e0012 */
[----:B------:R-:W-:-:S03]  /*42da0*/  @P0 IADD3 R17, PT, PT, R17, -0x7f000001, RZ ;  /* 0x80ffffff11110810 */ /* 0x000fc60007ffe0ff */
[----:B------:R-:W-:Y:S02]  /*42db0*/  IMAD R26, R24, 0x7effffff, RZ ;  /* 0x7effffff181a7824 */ /* 0x000fe400078e02ff */
[----:B------:R-:W-:Y:S01]  /*42dc0*/  IMAD R19, R32, 0x7effffff, RZ ;  /* 0x7effffff20137824 */ /* 0x000fe200078e02ff */
[----:B------:R-:W-:Y:S01]  /*42dd0*/  ISETP.GE.U32.AND P2, PT, R15, 0x7f000001, PT ;  /* 0x7f0000010f00780c */ /* 0x000fe20003f46070 */
[----:B------:R-:W-:Y:S01]  /*42de0*/  IMAD.HI.U32 R25, R26, 0x7f000001, R24 ;  /* 0x7f0000011a197827 */ /* 0x000fe200078e0018 */
[----:B------:R-:W-:-:S03]  /*42df0*/  IADD3 R40, PT, PT, R17, R13, RZ ;  /* 0x0000000d11287210 */ /* 0x000fc60007ffe0ff */
[----:B------:R-:W-:-:S04]  /*42e00*/  IMAD.HI.U32 R24, R19, 0x7f000001, R32 ;  /* 0x7f00000113187827 */ /* 0x000fc800078e0020 */
[----:B------:R-:W-:-:S04]  /*42e10*/  IMAD.WIDE.U32 R32, R147, R12, RZ ;  /* 0x0000000c93207225 */ /* 0x000fc800078e00ff */
[----:B------:R-:W-:Y:S01]  /*42e20*/  IMAD.WIDE.U32 R36, R147, R14, RZ ;  /* 0x0000000e93247225 */ /* 0x000fe200078e00ff */
[----:B------:R-:W-:-:S03]  /*42e30*/  ISETP.GE.U32.AND P1, PT, R143, 0x7f000001, PT ;  /* 0x7f0000018f00780c */ /* 0x000fc60003f26070 */
[----:B------:R-:W-:Y:S02]  /*42e40*/  IMAD R26, R32, 0x7effffff, RZ ;  /* 0x7effffff201a7824 */ /* 0x000fe400078e02ff */
[----:B------:R-:W-:Y:S01]  /*42e50*/  IMAD R13, R36, 0x7effffff, RZ ;  /* 0x7effffff240d7824 */ /* 0x000fe200078e02ff */
[----:B------:R-:W-:Y:S01]  /*42e60*/  ISETP.GE.U32.AND P0, PT, R40, 0x7f000001, PT ;  /* 0x7f0000012800780c */ /* 0x000fe20003f06070 */
[----:B------:R-:W-:Y:S01]  /*42e70*/  IMAD.HI.U32 R26, R26, 0x7f000001, R32 ;  /* 0x7f0000011a1a7827 */ /* 0x000fe200078e0020 */
[----:B------:R-:W-:-:S03]  /*42e80*/  @P2 IADD3 R15, PT, PT, R15, -0x7f000001, RZ ;  /* 0x80ffffff0f0f2810 */ /* 0x000fc60007ffe0ff */
[----:B------:R-:W-:-:S04]  /*42e90*/  IMAD.WIDE.U32 R32, R147, R16, RZ ;  /* 0x0000001093207225 */ /* 0x000fc800078e00ff */
[----:B------:R-:W-:-:S04]  /*42ea0*/  IMAD.HI.U32 R13, R13, 0x7f000001, R36 ;  /* 0x7f0000010d0d7827 */ /* 0x000fc800078e0024 */
[----:B------:R-:W-:-:S04]  /*42eb0*/  IMAD.WIDE.U32 R36, R149, R146, RZ ;  /* 0x0000009295247225 */ /* 0x000fc800078e00ff */
[----:B------:R-:W-:Y:S02]  /*42ec0*/  IMAD R17, R38, 0x7effffff, RZ ;  /* 0x7effffff26117824 */ /* 0x000fe400078e02ff */
[----:B------:R-:W-:Y:S02]  /*42ed0*/  IMAD R41, R32, 0x7effffff, RZ ;  /* 0x7effffff20297824 */ /* 0x000fe400078e02ff */
[----:B------:R-:W-:Y:S02]  /*42ee0*/  IMAD R58, R36, 0x7effffff, RZ ;  /* 0x7effffff243a7824 */ /* 0x000fe400078e02ff */
[----:B------:R-:W-:-:S04]  /*42ef0*/  IMAD.HI.U32 R17, R17, 0x7f000001, R38 ;  /* 0x7f00000111117827 */ /* 0x000fc800078e0026 */
[C---:B------:R-:W-:Y:S02]  /*42f00*/  IMAD R19, R15.reuse, 0x6, RZ ;  /* 0x000000060f137824 */ /* 0x040fe400078e02ff */
[----:B------:R-:W-:Y:S01]  /*42f10*/  IMAD.WIDE.U32 R38, R15, 0x5fffffa, RZ ;  /* 0x05fffffa0f267825 */ /* 0x000fe200078e00ff */
[----:B------:R-:W-:-:S03]  /*42f20*/  @P1 IADD3 R143, PT, PT, R143, -0x7f000001, RZ ;  /* 0x80ffffff8f8f1810 */ /* 0x000fc60007ffe0ff */
[----:B------:R-:W-:Y:S01]  /*42f30*/  IMAD.HI.U32 R15, R41, 0x7f000001, R32 ;  /* 0x7f000001290f7827 */ /* 0x000fe200078e0020 */
[----:B------:R-:W-:-:S03]  /*42f40*/  @P0 IADD3 R40, PT, PT, R40, -0x7f000001, RZ ;  /* 0x80ffffff28280810 */ /* 0x000fc60007ffe0ff */
[----:B------:R-:W-:-:S04]  /*42f50*/  IMAD.WIDE.U32 R32, R148, R146, RZ ;  /* 0x0000009294207225 */ /* 0x000fc800078e00ff */
[----:B------:R-:W-:-:S04]  /*42f60*/  IMAD.HI.U32 R58, R58, 0x7f000001, R36 ;  /* 0x7f0000013a3a7827 */ /* 0x000fc800078e0024 */
[----:B------:R-:W-:Y:S01]  /*42f70*/  IMAD.WIDE.U32 R36, R147, R146, RZ ;  /* 0x0000009293247225 */ /* 0x000fe200078e00ff */
[----:B------:R-:W-:-:S03]  /*42f80*/  IADD3 R143, PT, PT, R40, R143, RZ ;  /* 0x0000008f288f7210 */ /* 0x000fc60007ffe0ff */
[----:B------:R-:W-:Y:S02]  /*42f90*/  IMAD R60, R32, 0x7effffff, RZ ;  /* 0x7effffff203c7824 */ /* 0x000fe400078e02ff */
[----:B------:R-:W-:Y:S02]  /*42fa0*/  IMAD R59, R36, 0x7effffff, RZ ;  /* 0x7effffff243b7824 */ /* 0x000fe400078e02ff */
[----:B------:R-:W-:Y:S01]  /*42fb0*/  IMAD.WIDE.U32 R40, R146, R147, RZ ;  /* 0x0000009392287225 */ /* 0x000fe200078e00ff */
[----:B------:R-:W-:-:S03]  /*42fc0*/  ISETP.GE.U32.AND P0, PT, R58, 0x7f000001, PT ;  /* 0x7f0000013a00780c */ /* 0x000fc60003f06070 */
[----:B------:R-:W-:-:S04]  /*42fd0*/  IMAD.HI.U32 R60, R60, 0x7f000001, R32 ;  /* 0x7f0000013c3c7827 */ /* 0x000fc800078e0020 */
[----:B------:R-:W-:Y:S01]  /*42fe0*/  IMAD.HI.U32 R59, R59, 0x7f000001, R36 ;  /* 0x7f0000013b3b7827 */ /* 0x000fe200078e0024 */
[----:B------:R-:W-:-:S03]  /*42ff0*/  ISETP.GE.U32.AND P4, PT, R60, 0x7f000001, PT ;  /* 0x7f0000013c00780c */ /* 0x000fc60003f86070 */
[----:B------:R-:W-:Y:S01]  /*43000*/  IMAD R32, R40, 0x7effffff, RZ ;  /* 0x7effffff28207824 */ /* 0x000fe200078e02ff */
[----:B------:R-:W-:-:S03]  /*43010*/  ISETP.GE.U32.AND P5, PT, R59, 0x7f000001, PT ;  /* 0x7f0000013b00780c */ /* 0x000fc60003fa6070 */
[----:B------:R-:W-:Y:S01]  /*43020*/  IMAD.HI.U32 R40, R32, 0x7f000001, R40 ;  /* 0x7f00000120287827 */ /* 0x000fe200078e0028 */
[----:B------:R-:W-:-:S03]  /*43030*/  ISETP.GE.U32.AND P2, PT, R54, 0x7f000001, PT ;  /* 0x7f0000013600780c */ /* 0x000fc60003f46070 */
[----:B------:R-:W-:Y:S01]  /*43040*/  IMAD.WIDE.U32 R32, R146, R146, RZ ;  /* 0x0000009292207225 */ /* 0x000fe200078e00ff */
[----:B------:R-:W-:-:S03]  /*43050*/  @P0 IADD3 R58, PT, PT, R58, -0x7f000001, RZ ;  /* 0x80ffffff3a3a0810 */ /* 0x000fc60007ffe0ff */
[----:B------:R-:W-:Y:S02]  /*43060*/  IMAD R7, R32, 0x7effffff, RZ ;  /* 0x7effffff20077824 */ /* 0x000fe400078e02ff */
[----:B------:R-:W-:Y:S01]  /*43070*/  IMAD.WIDE.U32 R36, R146, R149, RZ ;  /* 0x0000009592247225 */ /* 0x000fe200078e00ff */
[----:B------:R-:W-:Y:S02]  /*43080*/  @P4 IADD3 R60, PT, PT, R60, -0x7f000001, RZ ;  /* 0x80ffffff3c3c4810 */ /* 0x000fe40007ffe0ff */
[----:B------:R-:W-:Y:S01]  /*43090*/  @P5 IADD3 R59, PT, PT, R59, -0x7f000001, RZ ;  /* 0x80ffffff3b3b5810 */ /* 0x000fe20007ffe0ff */
[----:B------:R-:W-:Y:S01]  /*430a0*/  IMAD.HI.U32 R7, R7, 0x7f000001, R32 ;  /* 0x7f00000107077827 */ /* 0x000fe200078e0020 */
[----:B------:R-:W-:-:S03]  /*430b0*/  ISETP.GE.U32.AND P1, PT, R35, 0x7f000001, PT ;  /* 0x7f0000012300780c */ /* 0x000fc60003f26070 */
[----:B------:R-:W-:Y:S01]  /*430c0*/  IMAD.HI.U32 R19, R19, 0x7f000001, R38 ;  /* 0x7f00000113137827 */ /* 0x000fe200078e0026 */
[----:B------:R-:W-:-:S03]  /*430d0*/  ISETP.GE.U32.AND P3, PT, R58, 0x7f000001, PT ;  /* 0x7f0000013a00780c */ /* 0x000fc60003f66070 */
[----:B------:R-:W-:Y:S02]  /*430e0*/  IMAD R32, R70, 0x7effffff, RZ ;  /* 0x7effffff46207824 */ /* 0x000fe400078e02ff */
[----:B------:R-:W-:Y:S01]  /*430f0*/  IMAD.WIDE.U32 R38, R146, R148, RZ ;  /* 0x0000009492267225 */ /* 0x000fe200078e00ff */
[----:B------:R-:W-:-:S03]  /*43100*/  ISETP.GE.U32.AND P4, PT, R40, 0x7f000001, PT ;  /* 0x7f0000012800780c */ /* 0x000fc60003f86070 */
[----:B------:R-:W-:Y:S01]  /*43110*/  IMAD R142, R36, 0x7effffff, RZ ;  /* 0x7effffff248e7824 */ /* 0x000fe200078e02ff */
[----:B------:R-:W-:Y:S01]  /*43120*/  ISETP.GE.U32.AND P0, PT, R7, 0x7f000001, PT ;  /* 0x7f0000010700780c */ /* 0x000fe20003f06070 */
[----:B------:R-:W-:Y:S01]  /*43130*/  IMAD.HI.U32 R70, R32, 0x7f000001, R70 ;  /* 0x7f00000120467827 */ /* 0x000fe200078e0046 */
[----:B------:R-:W-:-:S03]  /*43140*/  @P2 IADD3 R54, PT, PT, R54, -0x7f000001, RZ ;  /* 0x80ffffff36362810 */ /* 0x000fc60007ffe0ff */
[----:B------:R-:W-:Y:S02]  /*43150*/  IMAD R55, R38, 0x7effffff, RZ ;  /* 0x7effffff26377824 */ /* 0x000fe400078e02ff */
[----:B------:R-:W-:-:S04]  /*43160*/  IMAD.HI.U32 R142, R142, 0x7f000001, R36 ;  /* 0x7f0000018e8e7827 */ /* 0x000fc800078e0024 */
[----:B------:R-:W-:-:S04]  /*43170*/  IMAD.WIDE.U32 R32, R60, 0x5fffffa, RZ ;  /* 0x05fffffa3c207825 */ /* 0x000fc800078e00ff */
[----:B------:R-:W-:-:S04]  /*43180*/  IMAD.WIDE.U32 R36, R59, 0x5fffffa, RZ ;  /* 0x05fffffa3b247825 */ /* 0x000fc800078e00ff */
[----:B------:R-:W-:Y:S02]  /*43190*/  IMAD R41, R60, 0x6, RZ ;  /* 0x000000063c297824 */ /* 0x000fe400078e02ff */
[----:B------:R-:W-:Y:S02]  /*431a0*/  IMAD R59, R59, 0x6, RZ ;  /* 0x000000063b3b7824 */ /* 0x000fe400078e02ff */
[----:B------:R-:W-:Y:S01]  /*431b0*/  IMAD.HI.U32 R55, R55, 0x7f000001, R38 ;  /* 0x7f00000137377827 */ /* 0x000fe200078e0026 */
[----:B------:R-:W-:-:S03]  /*431c0*/  ISETP.GE.U32.AND P6, PT, R54, 0x7f000001, PT ;  /* 0x7f0000013600780c */ /* 0x000fc60003fc6070 */
[----:B------:R-:W-:-:S04]  /*431d0*/  IMAD.WIDE.U32 R38, R146, R9, RZ ;  /* 0x0000000992267225 */ /* 0x000fc800078e00ff */
[----:B------:R-:W-:-:S04]  /*431e0*/  IMAD.HI.U32 R9, R41, 0x7f000001, R32 ;  /* 0x7f00000129097827 */ /* 0x000fc800078e0020 */
[----:B------:R-:W-:Y:S01]  /*431f0*/  IMAD.HI.U32 R41, R59, 0x7f000001, R36 ;  /* 0x7f0000013b297827 */ /* 0x000fe200078e0024 */
[----:B------:R-:W-:Y:S02]  /*43200*/  @P1 IADD3 R35, PT, PT, R35, -0x7f000001, RZ ;  /* 0x80ffffff23231810 */ /* 0x000fe40007ffe0ff */
[----:B------:R-:W-:Y:S02]  /*43210*/  @P3 IADD3 R58, PT, PT, R58, -0x7f000001, RZ ;  /* 0x80ffffff3a3a3810 */ /* 0x000fe40007ffe0ff */
[----:B------:R-:W-:Y:S01]  /*43220*/  @P4 IADD3 R40, PT, PT, R40, -0x7f000001, RZ ;  /* 0x80ffffff28284810 */ /* 0x000fe20007ffe0ff */
[----:B------:R-:W-:Y:S01]  /*43230*/  ISETP.GE.U32.AND P3, PT, R23, 0x7f000001, PT ;  /* 0x7f0000011700780c */ /* 0x000fe20003f66070 */
[----:B------:R-:W-:Y:S01]  /*43240*/  ISETP.GE.U32.AND P4, PT, R41, 0x7f000001, PT ;  /* 0x7f0000012900780c */ /* 0x000fe20003f86070 */
[----:B------:R-:W-:Y:S01]  /*43250*/  @P0 IADD3 R7, PT, PT, R7, -0x7f000001, RZ ;  /* 0x80ffffff07070810 */ /* 0x000fe20007ffe0ff */
[----:B------:R-:W-:Y:S01]  /*43260*/  ISETP.GE.U32.AND P5, PT, R9, 0x7f000001, PT ;  /* 0x7f0000010900780c */ /* 0x000fe20003fa6070 */
[----:B------:R-:W-:Y:S01]  /*43270*/  ISETP.GE.U32.AND P2, PT, R31, 0x7f000001, PT ;  /* 0x7f0000011f00780c */ /* 0x000fe20003f46070 */
[----:B------:R-:W-:Y:S01]  /*43280*/  IADD3 R35, PT, PT, R58, R35, RZ ;  /* 0x000000233a237210 */ /* 0x000fe20007ffe0ff */
[----:B------:R-:W-:-:S02]  /*43290*/  IMAD R144, R40, 0x6, RZ ;  /* 0x0000000628907824 */ /* 0x000fc400078e02ff */
[----:B------:R-:W-:Y:S01]  /*432a0*/  IMAD.WIDE.U32 R36, R7, 0x5fffffa, RZ ;  /* 0x05fffffa07247825 */ /* 0x000fe200078e00ff */
[----:B------:R-:W-:-:S03]  /*432b0*/  @P6 IADD3 R54, PT, PT, R54, -0x7f000001, RZ ;  /* 0x80ffffff36366810 */ /* 0x000fc60007ffe0ff */
[----:B------:R-:W-:Y:S01]  /*432c0*/  IMAD.WIDE.U32 R32, R40, 0x5fffffa, RZ ;  /* 0x05fffffa28207825 */ /* 0x000fe200078e00ff */
[----:B------:R-:W-:-:S03]  /*432d0*/  ISETP.GE.U32.AND P6, PT, R35, 0x7f000001, PT ;  /* 0x7f0000012300780c */ /* 0x000fc60003fc6070 */
[----:B------:R-:W-:Y:S01]  /*432e0*/  IMAD R40, R7, 0x6, RZ ;  /* 0x0000000607287824 */ /* 0x000fe200078e02ff */
[----:B------:R-:W-:Y:S02]  /*432f0*/  @P4 IADD3 R41, PT, PT, R41, -0x7f000001, RZ ;  /* 0x80ffffff29294810 */ /* 0x000fe40007ffe0ff */
[----:B------:R-:W-:Y:S01]  /*43300*/  @P3 IADD3 R23, PT, PT, R23, -0x7f000001, RZ ;  /* 0x80ffffff17173810 */ /* 0x000fe20007ffe0ff */
[----:B------:R-:W-:Y:S01]  /*43310*/  IMAD.HI.U32 R7, R40, 0x7f000001, R36 ;  /* 0x7f00000128077827 */ /* 0x000fe200078e0024 */
[----:B------:R-:W-:Y:S02]  /*43320*/  @P5 IADD3 R9, PT, PT, R9, -0x7f000001, RZ ;  /* 0x80ffffff09095810 */ /* 0x000fe40007ffe0ff */
[----:B------:R-:W-:Y:S01]  /*43330*/  @P2 IADD3 R31, PT, PT, R31, -0x7f000001, RZ ;  /* 0x80ffffff1f1f2810 */ /* 0x000fe20007ffe0ff */
[----:B------:R-:W-:Y:S01]  /*43340*/  ISETP.GE.U32.AND P2, PT, R143, 0x7f000001, PT ;  /* 0x7f0000018f00780c */ /* 0x000fe20003f46070 */
[----:B------:R-:W-:Y:S01]  /*43350*/  ISETP.GE.U32.AND P3, PT, R7, 0x7f000001, PT ;  /* 0x7f0000010700780c */ /* 0x000fe20003f66070 */
[----:B------:R-:W-:Y:S01]  /*43360*/  IMAD.HI.U32 R144, R144, 0x7f000001, R32 ;  /* 0x7f00000190907827 */ /* 0x000fe200078e0020 */
[----:B------:R-:W-:Y:S01]  /*43370*/  IADD3 R23, PT, PT, R23, R41, RZ ;  /* 0x0000002917177210 */ /* 0x000fe20007ffe0ff */
[----:B------:R-:W-:Y:S01]  /*43380*/  ISETP.GE.U32.AND P1, PT, R55, 0x7f000001, PT ;  /* 0x7f0000013700780c */ /* 0x000fe20003f26070 */
[----:B------:R-:W-:Y:S01]  /*43390*/  ISETP.GE.U32.AND P0, PT, R19, 0x7f000001, PT ;  /* 0x7f0000011300780c */ /* 0x000fe20003f06070 */
[----:B------:R-:W-:-:S02]  /*433a0*/  IADD3 R9, PT, PT, R54, R9, RZ ;  /* 0x0000000936097210 */ /* 0x000fc40007ffe0ff */
[----:B------:R-:W-:Y:S01]  /*433b0*/  @P6 IADD3 R35, PT, PT, R35, -0x7f000001, RZ ;  /* 0x80ffffff23236810 */ /* 0x000fe20007ffe0ff */
[----:B------:R-:W-:Y:S01]  /*433c0*/  ISETP.GE.U32.AND P6, PT, R144, 0x7f000001, PT ;  /* 0x7f0000019000780c */ /* 0x000fe20003fc6070 */
[----:B------:R-:W-:Y:S01]  /*433d0*/  ISETP.GE.U32.AND P5, PT, R23, 0x7f000001, PT ;  /* 0x7f0000011700780c */ /* 0x000fe20003fa6070 */
[----:B------:R-:W-:Y:S01]  /*433e0*/  ISETP.GE.U32.AND P4, PT, R9, 0x7f000001, PT ;  /* 0x7f0000010900780c */ /* 0x000fe20003f86070 */
[----:B------:R-:W-:Y:S02]  /*433f0*/  IADD3 R31, PT, PT, R35, R31, RZ ;  /* 0x0000001f231f7210 */ /* 0x000fe40007ffe0ff */
[----:B------:R-:W-:Y:S02]  /*43400*/  @P2 IADD3 R143, PT, PT, R143, -0x7f000001, RZ ;  /* 0x80ffffff8f8f2810 */ /* 0x000fe40007ffe0ff */
[----:B------:R-:W-:Y:S02]  /*43410*/  @P3 IADD3 R7, PT, PT, R7, -0x7f000001, RZ ;  /* 0x80ffffff07073810 */ /* 0x000fe40007ffe0ff */
[----:B------:R-:W-:-:S02]  /*43420*/  @P1 IADD3 R55, PT, PT, R55, -0x7f000001, RZ ;  /* 0x80ffffff37371810 */ /* 0x000fc40007ffe0ff */
[----:B------:R-:W-:Y:S01]  /*43430*/  @P0 IADD3 R19, PT, PT, R19, -0x7f000001, RZ ;  /* 0x80ffffff13130810 */ /* 0x000fe20007ffe0ff */
[----:B------:R-:W-:Y:S01]  /*43440*/  ISETP.GE.U32.AND P1, PT, R142, 0x7f000001, PT ;  /* 0x7f0000018e00780c */ /* 0x000fe20003f26070 */
[----:B------:R-:W-:Y:S01]  /*43450*/  ISETP.GE.U32.AND P0, PT, R31, 0x7f000001, PT ;  /* 0x7f0000011f00780c */ /* 0x000fe20003f06070 */
[----:B------:R-:W-:Y:S02]  /*43460*/  IADD3 R143, PT, PT, R143, R7, RZ ;  /* 0x000000078f8f7210 */ /* 0x000fe40007ffe0ff */
[----:B------:R-:W-:Y:S02]  /*43470*/  @P6 IADD3 R144, PT, PT, R144, -0x7f000001, RZ ;  /* 0x80ffffff90906810 */ /* 0x000fe40007ffe0ff */
[----:B------:R-:W-:Y:S02]  /*43480*/  @P5 IADD3 R23, PT, PT, R23, -0x7f000001, RZ ;  /* 0x80ffffff17175810 */ /* 0x000fe40007ffe0ff */
[----:B------:R-:W-:Y:S01]  /*43490*/  @P4 IADD3 R9, PT, PT, R9, -0x7f000001, RZ ;  /* 0x80ffffff09094810 */ /* 0x000fe20007ffe0ff */
[----:B------:R-:W-:Y:S01]  /*434a0*/  IMAD.WIDE.U32 R36, R146, R11, RZ ;  /* 0x0000000b92247225 */ /* 0x000fe200078e00ff */
[----:B------:R-:W-:Y:S01]  /*434b0*/  ISETP.GE.U32.AND P4, PT, R143, 0x7f000001, PT ;  /* 0x7f0000018f00780c */ /* 0x000fe20003f86070 */
[----:B------:R-:W-:-:S02]  /*434c0*/  IADD3 R144, PT, PT, R23, R144, RZ ;  /* 0x0000009017907210 */ /* 0x000fc40007ffe0ff */
[----:B------:R-:W-:Y:S01]  /*434d0*/  IMAD R63, R36, 0x7effffff, RZ ;  /* 0x7effffff243f7824 */ /* 0x000fe200078e02ff */
[----:B------:R-:W-:Y:S02]  /*434e0*/  @P1 IADD3 R142, PT, PT, R142, -0x7f000001, RZ ;  /* 0x80ffffff8e8e1810 */ /* 0x000fe40007ffe0ff */
[----:B------:R-:W-:Y:S01]  /*434f0*/  ISETP.GE.U32.AND P3, PT, R144, 0x7f000001, PT ;  /* 0x7f0000019000780c */ /* 0x000fe20003f66070 */
[----:B------:R-:W-:Y:S01]  /*43500*/  @P0 IADD3 R31, PT, PT, R31, -0x7f000001, RZ ;  /* 0x80ffffff1f1f0810 */ /* 0x000fe20007ffe0ff */
[----:B------:R-:W-:-:S04]  /*43510*/  IMAD.HI.U32 R63, R63, 0x7f000001, R36 ;  /* 0x7f0000013f3f7827 */ /* 0x000fc800078e0024 */
[----:B------:R-:W-:Y:S01]  /*43520*/  IMAD.WIDE.U32 R32, R55, 0x5fffffa, RZ ;  /* 0x05fffffa37207825 */ /* 0x000fe200078e00ff */
[----:B------:R-:W-:-:S03]  /*43530*/  IADD3 R142, PT, PT, R31, R142, RZ ;  /* 0x0000008e1f8e7210 */ /* 0x000fc60007ffe0ff */
[----:B------:R-:W-:Y:S01]  /*43540*/  IMAD.WIDE.U32 R36, R146, R14, RZ ;  /* 0x0000000e92247225 */ /* 0x000fe200078e00ff */
[----:B------:R-:W-:-:S03]  /*43550*/  @P4 IADD3 R143, PT, PT, R143, -0x7f000001, RZ ;  /* 0x80ffffff8f8f4810 */ /* 0x000fc60007ffe0ff */
[----:B------:R-:W-:Y:S02]  /*43560*/  IMAD R145, R55, 0x6, RZ ;  /* 0x0000000637917824 */ /* 0x000fe400078e02ff */
[----:B------:R-:W-:Y:S02]  /*43570*/  IMAD R23, R36, 0x7effffff, RZ ;  /* 0x7effffff24177824 */ /* 0x000fe400078e02ff */
[----:B------:R-:W-:Y:S02]  /*43580*/  IMAD R83, R38, 0x7effffff, RZ ;  /* 0x7effffff26537824 */ /* 0x000fe400078e02ff */
[----:B------:R-:W-:Y:S01]  /*43590*/  IMAD.HI.U32 R145, R145, 0x7f000001, R32 ;  /* 0x7f00000191917827 */ /* 0x000fe200078e0020 */
[----:B------:R-:W-:Y:S01]  /*435a0*/  IADD3 R9, PT, PT, R9, R19, RZ ;  /* 0x0000001309097210 */ /* 0x000fe20007ffe0ff */
[----:B------:R-:W-:Y:S02]  /*435b0*/  ISETP.GE.U32.AND P1, PT, R142, 0x7f000001, PT ;  /* 0x7f0000018e00780c */ /* 0x000fe40003f26070 */
[----:B------:R-:W-:Y:S01]  /*435c0*/  IMAD.WIDE.U32 R32, R146, R12, RZ ;  /* 0x0000000c92207225 */ /* 0x000fe200078e00ff */
[----:B------:R-:W-:-:S03]  /*435d0*/  @P3 IADD3 R144, PT, PT, R144, -0x7f000001, RZ ;  /* 0x80ffffff90903810 */ /* 0x000fc60007ffe0ff */
[----:B------:R-:W-:-:S04]  /*435e0*/  IMAD.HI.U32 R23, R23, 0x7f000001, R36 ;  /* 0x7f00000117177827 */ /* 0x000fc800078e0024 */
[----:B------:R-:W-:-:S04]  /*435f0*/  IMAD.HI.U32 R83, R83, 0x7f000001, R38 ;  /* 0x7f00000153537827 */ /* 0x000fc800078e0026 */
[----:B------:R-:W-:Y:S01]  /*43600*/  IMAD.WIDE.U32 R36, R143, R4, RZ ;  /* 0x000000048f247225 */ /* 0x000fe200078e00ff */
[----:B------:R-:W-:-:S03]  /*43610*/  ISETP.GE.U32.AND P2, PT, R145, 0x7f000001, PT ;  /* 0x7f0000019100780c */ /* 0x000fc60003f46070 */
[----:B------:R-:W-:Y:S01]  /*43620*/  IMAD.WIDE.U32 R38, R146, R16, RZ ;  /* 0x0000001092267225 */ /* 0x000fe200078e00ff */
[----:B------:R-:W-:-:S03]  /*43630*/  ISETP.GE.U32.AND P0, PT, R9, 0x7f000001, PT ;  /* 0x7f0000010900780c */ /* 0x000fc60003f06070 */
[----:B------:R-:W-:Y:S02]  /*43640*/  IMAD R31, R32, 0x7effffff, RZ ;  /* 0x7effffff201f7824 */ /* 0x000fe400078e02ff */
[----:B------:R-:W-:Y:S02]  /*43650*/  IMAD R12, R36, 0x7effffff, RZ ;  /* 0x7effffff240c7824 */ /* 0x000fe400078e02ff */
[----:B------:R-:W-:Y:S02]  /*43660*/  IMAD R11, R38, 0x7effffff, RZ ;  /* 0x7effffff260b7824 */ /* 0x000fe400078e02ff */
[----:B------:R-:W-:-:S04]  /*43670*/  IMAD.HI.U32 R31, R31, 0x7f000001, R32 ;  /* 0x7f0000011f1f7827 */ /* 0x000fc800078e0020 */
[----:B------:R-:W-:-:S04]  /*43680*/  IMAD.WIDE.U32 R32, R144, R4, RZ ;  /* 0x0000000490207225 */ /* 0x000fc800078e00ff */
[----:B------:R-:W-:Y:S01]  /*43690*/  IMAD.HI.U32 R12, R12, 0x7f000001, R36 ;  /* 0x7f0000010c0c7827 */ /* 0x000fe200078e0024 */
[----:B------:R-:W-:-:S03]  /*436a0*/  @P1 IADD3 R142, PT, PT, R142, -0x7f000001, RZ ;  /* 0x80ffffff8e8e1810 */ /* 0x000fc60007ffe0ff */
[----:B------:R-:W-:-:S04]  /*436b0*/  IMAD.HI.U32 R11, R11, 0x7f000001, R38 ;  /* 0x7f0000010b0b7827 */ /* 0x000fc800078e0026 */
[----:B------:R-:W-:-:S04]  /*436c0*/  IMAD.WIDE.U32 R36, R143, R85, RZ ;  /* 0x000000558f247225 */ /* 0x000fc800078e00ff */
[----:B------:R-:W-:-:S04]  /*436d0*/  IMAD.WIDE.U32 R38, R143, R86, RZ ;  /* 0x000000568f267225 */ /* 0x000fc800078e00ff */
[----:B------:R-:W-:Y:S02]  /*436e0*/  IMAD R58, R32, 0x7effffff, RZ ;  /* 0x7effffff203a7824 */ /* 0x000fe400078e02ff */
[----:B------:R-:W-:Y:S02]  /*436f0*/  IMAD R60, R36, 0x7effffff, RZ ;  /* 0x7effffff243c7824 */ /* 0x000fe400078e02ff */
[----:B------:R-:W-:Y:S02]  /*43700*/  IMAD R14, R38, 0x7effffff, RZ ;  /* 0x7effffff260e7824 */ /* 0x000fe400078e02ff */
[----:B------:R-:W-:Y:S01]  /*43710*/  IMAD.HI.U32 R58, R58, 0x7f000001, R32 ;  /* 0x7f0000013a3a7827 */ /* 0x000fe200078e0020 */
[----:B------:R-:W-:Y:S02]  /*43720*/  @P2 IADD3 R145, PT, PT, R145, -0x7f000001, RZ ;  /* 0x80ffffff91912810 */ /* 0x000fe40007ffe0ff */
[----:B------:R-:W-:Y:S01]  /*43730*/  @P0 IADD3 R9, PT, PT, R9, -0x7f000001, RZ ;  /* 0x80ffffff09090810 */ /* 0x000fe20007ffe0ff */
[----:B------:R-:W-:-:S04]  /*43740*/  IMAD.WIDE.U32 R32, R144, R86, RZ ;  /* 0x0000005690207225 */ /* 0x000fc800078e00ff */
[----:B------:R-:W-:-:S04]  /*43750*/  IMAD.WIDE.U32 R96, R142, R4, RZ ;  /* 0x000000048e607225 */ /* 0x000fc800078e00ff */
[----:B------:R-:W-:-:S04]  /*43760*/  IMAD.HI.U32 R60, R60, 0x7f000001, R36 ;  /* 0x7f0000013c3c7827 */ /* 0x000fc800078e0024 */
[----:B------:R-:W-:-:S04]  /*43770*/  IMAD.HI.U32 R14, R14, 0x7f000001, R38 ;  /* 0x7f0000010e0e7827 */ /* 0x000fc800078e0026 */
[----:B------:R-:W-:Y:S01]  /*43780*/  IMAD.WIDE.U32 R36, R144, R84, RZ ;  /* 0x0000005490247225 */ /* 0x000fe200078e00ff */
[----:B------:R-:W-:-:S03]  /*43790*/  IADD3 R145, PT, PT, R9, R145, RZ ;  /* 0x0000009109917210 */ /* 0x000fc60007ffe0ff */
[----:B------:R-:W-:-:S04]  /*437a0*/  IMAD.WIDE.U32 R38, R143, R84, RZ ;  /* 0x000000548f267225 */ /* 0x000fc800078e00ff */
[----:B------:R-:W-:Y:S02]  /*437b0*/  IMAD R59, R32, 0x7effffff, RZ ;  /* 0x7effffff203b7824 */ /* 0x000fe400078e02ff */
[----:B------:R-:W-:Y:S02]  /*437c0*/  IMAD R7, R96, 0x7effffff, RZ ;  /* 0x7effffff60077824 */ /* 0x000fe400078e02ff */
[----:B------:R-:W-:-:S04]  /*437d0*/  IMAD.WIDE.U32 R94, R142, R86, RZ ;  /* 0x000000568e5e7225 */ /* 0x000fc800078e00ff */
[----:B------:R-:W-:-:S04]  /*437e0*/  IMAD.WIDE.U32 R92, R142, R85, RZ ;  /* 0x000000558e5c7225 */ /* 0x000fc800078e00ff */
[----:B------:R-:W-:Y:S02]  /*437f0*/  IMAD R71, R36, 0x7effffff, RZ ;  /* 0x7effffff24477824 */ /* 0x000fe400078e02ff */
[----:B------:R-:W-:Y:S02]  /*43800*/  IMAD R61, R38, 0x7effffff, RZ ;  /* 0x7effffff263d7824 */ /* 0x000fe400078e02ff */
[----:B------:R-:W-:Y:S01]  /*43810*/  IMAD.HI.U32 R59, R59, 0x7f000001, R32 ;  /* 0x7f0000013b3b7827 */ /* 0x000fe200078e0020 */
[----:B------:R-:W-:-:S03]  /*43820*/  ISETP.GE.U32.AND P0, PT, R145, 0x7f000001, PT ;  /* 0x7f0000019100780c */ /* 0x000fc60003f06070 */
[----:B------:R-:W-:-:S04]  /*43830*/  IMAD.HI.U32 R96, R7, 0x7f000001, R96 ;  /* 0x7f00000107607827 */ /* 0x000fc800078e0060 */
[----:B------:R-:W-:-:S04]  /*43840*/  IMAD.WIDE.U32 R32, R144, R85, RZ ;  /* 0x0000005590207225 */ /* 0x000fc800078e00ff */
[----:B------:R-:W-:Y:S02]  /*43850*/  IMAD R9, R94, 0x7effffff, RZ ;  /* 0x7effffff5e097824 */ /* 0x000fe400078e02ff */
[----:B------:R-:W-:-:S04]  /*43860*/  IMAD.WIDE.U32 R88, R146, R88, RZ ;  /* 0x0000005892587225 */ /* 0x000fc800078e00ff */
[----:B------:R-:W-:Y:S02]  /*43870*/  IMAD R7, R92, 0x7effffff, RZ ;  /* 0x7effffff5c077824 */ /* 0x000fe400078e02ff */
[----:B------:R-:W-:-:S04]  /*43880*/  IMAD.HI.U32 R71, R71, 0x7f000001, R36 ;  /* 0x7f00000147477827 */ /* 0x000fc800078e0024 */
[----:B------:R-:W-:-:S04]  /*43890*/  IMAD.WIDE.U32 R54, R142, R79, RZ ;  /* 0x0000004f8e367225 */ /* 0x000fc800078e00ff */
[----:B------:R-:W-:-:S04]  /*438a0*/  IMAD.HI.U32 R61, R61, 0x7f000001, R38 ;  /* 0x7f0000013d3d7827 */ /* 0x000fc800078e0026 */
[----:B------:R-:W-:-:S04]  /*438b0*/  IMAD.WIDE.U32 R36, R143, R252, RZ ;  /* 0x000000fc8f247225 */ /* 0x000fc800078e00ff */
[----:B------:R-:W-:-:S04]  /*438c0*/  IMAD.WIDE.U32 R38, R143, R79, RZ ;  /* 0x0000004f8f267225 */ /* 0x000fc800078e00ff */
[----:B------:R-:W-:Y:S02]  /*438d0*/  IMAD R62, R32, 0x7effffff, RZ ;  /* 0x7effffff203e7824 */ /* 0x000fe400078e02ff */
[----:B------:R-:W-:-:S04]  /*438e0*/  IMAD.HI.U32 R94, R9, 0x7f000001, R94 ;  /* 0x7f000001095e7827 */ /* 0x000fc800078e005e */
[----:B------:R-:W-:Y:S02]  /*438f0*/  IMAD R69, R88, 0x7effffff, RZ ;  /* 0x7effffff58457824 */ /* 0x000fe400078e02ff */
[----:B------:R-:W-:-:S04]  /*43900*/  IMAD.HI.U32 R92, R7, 0x7f000001, R92 ;  /* 0x7f000001075c7827 */ /* 0x000fc800078e005c */
[----:B------:R-:W-:Y:S02]  /*43910*/  IMAD R9, R54, 0x7effffff, RZ ;  /* 0x7effffff36097824 */ /* 0x000fe400078e02ff */
[----:B------:R-:W-:-:S04]  /*43920*/  IMAD.WIDE.U32 R40, R142, R84, RZ ;  /* 0x000000548e287225 */ /* 0x000fc800078e00ff */
[----:B------:R-:W-:Y:S02]  /*43930*/  IMAD R7, R36, 0x7effffff, RZ ;  /* 0x7effffff24077824 */ /* 0x000fe400078e02ff */
[----:B------:R-:W-:Y:S02]  /*43940*/  IMAD R64, R38, 0x7effffff, RZ ;  /* 0x7effffff26407824 */ /* 0x000fe400078e02ff */
[----:B------:R-:W-:-:S04]  /*43950*/  IMAD.HI.U32 R62, R62, 0x7f000001, R32 ;  /* 0x7f0000013e3e7827 */ /* 0x000fc800078e0020 */
[----:B------:R-:W-:-:S04]  /*43960*/  IMAD.HI.U32 R69, R69, 0x7f000001, R88 ;  /* 0x7f00000145457827 */ /* 0x000fc800078e0058 */
[----:B------:R-:W-:-:S04]  /*43970*/  IMAD.WIDE.U32 R32, R144, R79, RZ ;  /* 0x0000004f90207225 */ /* 0x000fc800078e00ff */
[----:B------:R-:W-:-:S04]  /*43980*/  IMAD.HI.U32 R54, R9, 0x7f000001, R54 ;  /* 0x7f00000109367827 */ /* 0x000fc800078e0036 */
[----:B------:R-:W-:Y:S02]  /*43990*/  IMAD R89, R40, 0x7effffff, RZ ;  /* 0x7effffff28597824 */ /* 0x000fe400078e02ff */
[----:B------:R-:W-:Y:S01]  /*439a0*/  IMAD.HI.U32 R55, R7, 0x7f000001, R36 ;  /* 0x7f00000107377827 */ /* 0x000fe200078e0024 */
[----:B------:R-:W-:-:S03]  /*439b0*/  IADD3 R7, PT, PT, R57, R56, RZ ;  /* 0x0000003839077210 */ /* 0x000fc60007ffe0ff */
[----:B------:R-:W-:Y:S01]  /*439c0*/  IMAD.HI.U32 R64, R64, 0x7f000001, R38 ;  /* 0x7f00000140407827 */ /* 0x000fe200078e0026 */
[----:B------:R-:W-:-:S03]  /*439d0*/  @P0 IADD3 R145, PT, PT, R145, -0x7f000001, RZ ;  /* 0x80ffffff91910810 */ /* 0x000fc60007ffe0ff */
[----:B------:R-:W-:Y:S01]  /*439e0*/  IMAD.WIDE.U32 R38, R142, R3, RZ ;  /* 0x000000038e267225 */ /* 0x000fe200078e00ff */
[----:B------:R-:W-:-:S03]  /*439f0*/  ISETP.GE.U32.AND P0, PT, R7, 0x7f000001, PT ;  /* 0x7f0000010700780c */ /* 0x000fc60003f06070 */
[----:B------:R-:W-:Y:S02]  /*43a00*/  IMAD R72, R32, 0x7effffff, RZ ;  /* 0x7effffff20487824 */ /* 0x000fe400078e02ff */
[----:B------:R-:W-:-:S04]  /*43a10*/  IMAD.HI.U32 R89, R89, 0x7f000001, R40 ;  /* 0x7f00000159597827 */ /* 0x000fc800078e0028 */
[----:B------:R-:W-:-:S04]  /*43a20*/  IMAD.WIDE.U32 R40, R142, R252, RZ ;  /* 0x000000fc8e287225 */ /* 0x000fc800078e00ff */
[----:B------:R-:W-:Y:S02]  /*43a30*/  IMAD R19, R38, 0x7effffff, RZ ;  /* 0x7effffff26137824 */ /* 0x000fe400078e02ff */
[----:B------:R-:W-:-:S04]  /*43a40*/  IMAD.HI.U32 R72, R72, 0x7f000001, R32 ;  /* 0x7f00000148487827 */ /* 0x000fc800078e0020 */
[----:B------:R-:W-:-:S04]  /*43a50*/  IMAD.WIDE.U32 R32, R144, R252, RZ ;  /* 0x000000fc90207225 */ /* 0x000fc800078e00ff */
[----:B------:R-:W-:Y:S02]  /*43a60*/  IMAD R35, R40, 0x7effffff, RZ ;  /* 0x7effffff28237824 */ /* 0x000fe400078e02ff */
[----:B------:R-:W-:-:S04]  /*43a70*/  IMAD.HI.U32 R19, R19, 0x7f000001, R38 ;  /* 0x7f00000113137827 */ /* 0x000fc800078e0026 */
[----:B------:R-:W-:Y:S01]  /*43a80*/  IMAD.WIDE.U32 R38, R142, R0, RZ ;  /* 0x000000008e267225 */ /* 0x000fe200078e00ff */
[----:B--2---:R-:W-:-:S03]  /*43a90*/  IADD3 R141, PT, PT, R141, R133, RZ ;  /* 0x000000858d8d7210 */ /* 0x004fc60007ffe0ff */
[----:B------:R-:W-:Y:S02]  /*43aa0*/  IMAD R74, R32, 0x7effffff, RZ ;  /* 0x7effffff204a7824 */ /* 0x000fe400078e02ff */
[----:B------:R-:W-:-:S04]  /*43ab0*/  IMAD.HI.U32 R35, R35, 0x7f000001, R40 ;  /* 0x7f00000123237827 */ /* 0x000fc800078e0028 */
[----:B------:R-:W-:-:S04]  /*43ac0*/  IMAD.WIDE.U32 R40, R145, R4, RZ ;  /* 0x0000000491287225 */ /* 0x000fc800078e00ff */
[----:B------:R-:W-:Y:S02]  /*43ad0*/  IMAD R16, R38, 0x7effffff, RZ ;  /* 0x7effffff26107824 */ /* 0x000fe400078e02ff */
[----:B------:R-:W-:Y:S01]  /*43ae0*/  IMAD.HI.U32 R74, R74, 0x7f000001, R32 ;  /* 0x7f0000014a4a7827 */ /* 0x000fe200078e0020 */
[----:B------:R-:W-:-:S03]  /*43af0*/  @P0 IADD3 R7, PT, PT, R7, -0x7f000001, RZ ;  /* 0x80ffffff07070810 */ /* 0x000fc60007ffe0ff */
[----:B------:R-:W-:Y:S01]  /*43b00*/  IMAD.WIDE.U32 R32, R144, R3, RZ ;  /* 0x0000000390207225 */ /* 0x000fe200078e00ff */
[----:B------:R-:W-:-:S03]  /*43b10*/  ISETP.GE.U32.AND P0, PT, R141, 0x7f000001, PT ;  /* 0x7f0000018d00780c */ /* 0x000fc60003f06070 */
[----:B------:R-:W-:Y:S02]  /*43b20*/  IMAD R57, R40, 0x7effffff, RZ ;  /* 0x7effffff28397824 */ /* 0x000fe400078e02ff */
[----:B------:R-:W-:-:S04]  /*43b30*/  IMAD.HI.U32 R16, R16, 0x7f000001, R38 ;  /* 0x7f00000110107827 */ /* 0x000fc800078e0026 */
[----:B------:R-:W-:-:S04]  /*43b40*/  IMAD.WIDE.U32 R36, R143, R3, RZ ;  /* 0x000000038f247225 */ /* 0x000fc800078e00ff */
[----:B------:R-:W-:-:S04]  /*43b50*/  IMAD.WIDE.U32 R38, R145, R84, RZ ;  /* 0x0000005491267225 */ /* 0x000fc800078e00ff */
[----:B------:R-:W-:Y:S02]  /*43b60*/  IMAD R75, R32, 0x7effffff, RZ ;  /* 0x7effffff204b7824 */ /* 0x000fe400078e02ff */
[----:B------:R-:W-:-:S04]  /*43b70*/  IMAD.HI.U32 R57, R57, 0x7f000001, R40 ;  /* 0x7f00000139397827 */ /* 0x000fc800078e0028 */
[----:B------:R-:W-:-:S04]  /*43b80*/  IMAD.WIDE.U32 R40, R145, R79, RZ ;  /* 0x0000004f91287225 */ /* 0x000fc800078e00ff */
[----:B------:R-:W-:Y:S02]  /*43b90*/  IMAD R73, R36, 0x7effffff, RZ ;  /* 0x7effffff24497824 */ /* 0x000fe400078e02ff */
[----:B------:R-:W-:Y:S02]  /*43ba0*/  IMAD R79, R38, 0x7effffff, RZ ;  /* 0x7effffff264f7824 */ /* 0x000fe400078e02ff */
[----:B------:R-:W-:Y:S01]  /*43bb0*/  IMAD.HI.U32 R75, R75, 0x7f000001, R32 ;  /* 0x7f0000014b4b7827 */ /* 0x000fe200078e0020 */
[----:B------:R-:W-:-:S03]  /*43bc0*/  ISETP.GE.U32.AND P2, PT, R7, R66, PT ;  /* 0x000000420700720c */ /* 0x000fc60003f46070 */
[----:B------:R-:W-:-:S04]  /*43bd0*/  IMAD.WIDE.U32 R32, R144, R0, RZ ;  /* 0x0000000090207225 */ /* 0x000fc800078e00ff */
[----:B------:R-:W-:-:S04]  /*43be0*/  IMAD.HI.U32 R73, R73, 0x7f000001, R36 ;  /* 0x7f00000149497827 */ /* 0x000fc800078e0024 */
[----:B------:R-:W-:-:S04]  /*43bf0*/  IMAD.HI.U32 R79, R79, 0x7f000001, R38 ;  /* 0x7f0000014f4f7827 */ /* 0x000fc800078e0026 */
[----:B------:R-:W-:-:S04]  /*43c00*/  IMAD.WIDE.U32 R36, R143, R0, RZ ;  /* 0x000000008f247225 */ /* 0x000fc800078e00ff */
[----:B------:R-:W-:Y:S01]  /*43c10*/  IMAD.WIDE.U32 R38, R145, R0, RZ ;  /* 0x0000000091267225 */ /* 0x000fe200078e00ff */
[----:B------:R-:W-:Y:S02]  /*43c20*/  IADD3 R0, PT, PT, -R66, R7, RZ ;  /* 0x0000000742007210 */ /* 0x000fe40007ffe1ff */
[----:B------:R0:W2:Y:S01]  /*43c30*/  LDG.E R66, desc[UR10][R20.64+0x14] ;  /* 0x0000140a14427981 */ /* 0x0000a2000c1e1900 */
[----:B------:R-:W-:Y:S01]  /*43c40*/  IMAD R56, R32, 0x7effffff, RZ ;  /* 0x7effffff20387824 */ /* 0x000fe200078e02ff */
[----:B------:R-:W-:Y:S01]  /*43c50*/  @P0 IADD3 R141, PT, PT, R141, -0x7f000001, RZ ;  /* 0x80ffffff8d8d0810 */ /* 0x000fe20007ffe0ff */
[----:B------:R-:W-:Y:S01]  /*43c60*/  ISETP.GE.U32.AND P1, PT, R53, 0x7f000001, PT ;  /* 0x7f0000013500780c */ /* 0x000fe20003f26070 */
[----:B------:R-:W-:Y:S01]  /*43c70*/  ISETP.GE.U32.AND P5, PT, R51, 0x7f000001, PT ;  /* 0x7f0000013300780c */ /* 0x000fe20003fa6070 */
[----:B------:R-:W-:Y:S01]  /*43c80*/  IMAD.HI.U32 R56, R56, 0x7f000001, R32 ;  /* 0x7f00000138387827 */ /* 0x000fe200078e0020 */
[----:B------:R-:W-:-:S03]  /*43c90*/  ISETP.GE.U32.AND P0, PT, R50, 0x7f000001, PT ;  /* 0x7f0000013200780c */ /* 0x000fc60003f06070 */
[----:B------:R-:W-:Y:S02]  /*43ca0*/  IMAD R9, R36, 0x7effffff, RZ ;  /* 0x7effffff24097824 */ /* 0x000fe400078e02ff */
[----:B------:R-:W-:Y:S01]  /*43cb0*/  IMAD.WIDE.U32 R32, R145, R86, RZ ;  /* 0x0000005691207225 */ /* 0x000fe200078e00ff */
[----:B------:R-:W-:-:S03]  /*43cc0*/  ISETP.GE.U32.AND P3, PT, R48, 0x7f000001, PT ;  /* 0x7f0000013000780c */ /* 0x000fc60003f66070 */
[----:B------:R-:W-:Y:S01]  /*43cd0*/  IMAD.HI.U32 R4, R9, 0x7f000001, R36 ;  /* 0x7f00000109047827 */ /* 0x000fe200078e0024 */
[----:B------:R-:W-:-:S03]  /*43ce0*/  @!P2 IADD3 R0, PT, PT, R0, 0x7f000001, RZ ;  /* 0x7f0000010000a810 */ /* 0x000fc60007ffe0ff */
[----:B------:R-:W-:Y:S02]  /*43cf0*/  IMAD R76, R32, 0x7effffff, RZ ;  /* 0x7effffff204c7824 */ /* 0x000fe400078e02ff */
[----:B------:R-:W-:Y:S01]  /*43d00*/  IMAD.WIDE.U32 R36, R145, R85, RZ ;  /* 0x0000005591247225 */ /* 0x000fe200078e00ff */
[----:B------:R-:W-:-:S03]  /*43d10*/  ISETP.GE.U32.AND P2, PT, R57, 0x7f000001, PT ;  /* 0x7f0000013900780c */ /* 0x000fc60003f46070 */
[----:B------:R-:W-:Y:S01]  /*43d20*/  IMAD.HI.U32 R76, R76, 0x7f000001, R32 ;  /* 0x7f0000014c4c7827 */ /* 0x000fe200078e0020 */
[----:B------:R-:W-:-:S03]  /*43d30*/  @P1 IADD3 R53, PT, PT, R53, -0x7f000001, RZ ;  /* 0x80ffffff35351810 */ /* 0x000fc60007ffe0ff */
[----:B------:R-:W-:Y:S01]  /*43d40*/  IMAD R77, R36, 0x7effffff, RZ ;  /* 0x7effffff244d7824 */ /* 0x000fe200078e02ff */
[----:B------:R-:W-:Y:S02]  /*43d50*/  @P5 IADD3 R51, PT, PT, R51, -0x7f000001, RZ ;  /* 0x80ffffff33335810 */ /* 0x000fe40007ffe0ff */
[----:B------:R-:W-:Y:S01]  /*43d60*/  @P0 IADD3 R50, PT, PT, R50, -0x7f000001, RZ ;  /* 0x80ffffff32320810 */ /* 0x000fe20007ffe0ff */
[----:B------:R-:W-:Y:S01]  /*43d70*/  ISETP.GE.U32.AND P1, PT, R49, 0x7f000001, PT ;  /* 0x7f0000013100780c */ /* 0x000fe20003f26070 */
[----:B------:R-:W-:Y:S01]  /*43d80*/  IMAD.HI.U32 R77, R77, 0x7f000001, R36 ;  /* 0x7f0000014d4d7827 */ /* 0x000fe200078e0024 */
[----:B------:R-:W-:Y:S01]  /*43d90*/  ISETP.GE.U32.AND P0, PT, R76, 0x7f000001, PT ;  /* 0x7f0000014c00780c */ /* 0x000fe20003f06070 */
[----:B------:R-:W-:Y:S02]  /*43da0*/  IADD3 R51, PT, PT, R141, R51, RZ ;  /* 0x000000338d337210 */ /* 0x000fe40007ffe0ff */
[----:B------:R-:W-:Y:S01]  /*43db0*/  @P3 IADD3 R48, PT, PT, R48, -0x7f000001, RZ ;  /* 0x80ffffff30303810 */ /* 0x000fe20007ffe0ff */
[----:B------:R-:W-:Y:S01]  /*43dc0*/  ISETP.GE.U32.AND P3, PT, R77, 0x7f000001, PT ;  /* 0x7f0000014d00780c */ /* 0x000fe20003f66070 */
[----:B------:R-:W-:Y:S01]  /*43dd0*/  @P2 IADD3 R57, PT, PT, R57, -0x7f000001, RZ ;  /* 0x80ffffff39392810 */ /* 0x000fe20007ffe0ff */
[----:B------:R-:W-:Y:S01]  /*43de0*/  IMAD R9, R40, 0x7effffff, RZ ;  /* 0x7effffff28097824 */ /* 0x000fe200078e02ff */
[----:B------:R-:W-:Y:S01]  /*43df0*/  IADD3 R53, PT, PT, R141, R53, RZ ;  /* 0x000000358d357210 */ /* 0x000fe20007ffe0ff */
[----:B------:R-:W-:Y:S01]  /*43e00*/  ISETP.GE.U32.AND P2, PT, R51, 0x7f000001, PT ;  /* 0x7f0000013300780c */ /* 0x000fe20003f46070 */
[----:B------:R-:W-:Y:S01]  /*43e10*/  IADD3 R48, PT, PT, R141, R48, RZ ;  /* 0x000000308d307210 */ /* 0x000fe20007ffe0ff */
[----:B------:R-:W-:Y:S01]  /*43e20*/  IMAD.WIDE.U32 R32, R145, R252, RZ ;  /* 0x000000fc91207225 */ /* 0x000fe200078e00ff */
[----:B------:R-:W-:Y:S01]  /*43e30*/  @P1 IADD3 R49, PT, PT, R49, -0x7f000001, RZ ;  /* 0x80ffffff31311810 */ /* 0x000fe20007ffe0ff */
[----:B------:R-:W-:Y:S01]  /*43e40*/  ISETP.GE.U32.AND P4, PT, R53, 0x7f000001, PT ;  /* 0x7f0000013500780c */ /* 0x000fe20003f86070 */
[----:B------:R-:W-:Y:S01]  /*43e50*/  @P0 IADD3 R76, PT, PT, R76, -0x7f000001, RZ ;  /* 0x80ffffff4c4c0810 */ /* 0x000fe20007ffe0ff */
[----:B------:R-:W-:Y:S01]  /*43e60*/  IMAD.HI.U32 R40, R9, 0x7f000001, R40 ;  /* 0x7f00000109287827 */ /* 0x000fe200078e0028 */
[----:B------:R-:W-:Y:S01]  /*43e70*/  ISETP.GE.U32.AND P1, PT, R79, 0x7f000001, PT ;  /* 0x7f0000014f00780c */ /* 0x000fe20003f26070 */
[----:B------:R-:W-:Y:S01]  /*43e80*/  ISETP.GE.U32.AND P0, PT, R48, 0x7f000001, PT ;  /* 0x7f0000013000780c */ /* 0x000fe20003f06070 */
[----:B------:R-:W-:Y:S01]  /*43e90*/  ISETP.GE.U32.AND P5, PT, R47, 0x7f000001, PT ;  /* 0x7f0000012f00780c */ /* 0x000fe20003fa6070 */
[----:B------:R-:W-:Y:S01]  /*43ea0*/  IMAD R9, R32, 0x7effffff, RZ ;  /* 0x7effffff20097824 */ /* 0x000fe200078e02ff */
[----:B------:R-:W-:Y:S01]  /*43eb0*/  @P3 IADD3 R77, PT, PT, R77, -0x7f000001, RZ ;  /* 0x80ffffff4d4d3810 */ /* 0x000fe20007ffe0ff */
[----:B------:R-:W-:Y:S01]  /*43ec0*/  ISETP.GE.U32.AND P3, PT, R46, 0x7f000001, PT ;  /* 0x7f0000012e00780c */ /* 0x000fe20003f66070 */
[----:B------:R-:W-:Y:S01]  /*43ed0*/  @P2 IADD3 R51, PT, PT, R51, -0x7f000001, RZ ;  /* 0x80ffffff33332810 */ /* 0x000fe20007ffe0ff */
[----:B------:R-:W-:Y:S01]  /*43ee0*/  IMAD.HI.U32 R32, R9, 0x7f000001, R32 ;  /* 0x7f00000109207827 */ /* 0x000fe200078e0020 */
[----:B------:R-:W-:-:S02]  /*43ef0*/  IADD3 R50, PT, PT, R141, R50, RZ ;  /* 0x000000328d327210 */ /* 0x000fc40007ffe0ff */
[----:B---3--:R-:W-:Y:S02]  /*43f00*/  IADD3 R140, PT, PT, R78, R135, RZ ;  /* 0x000000874e8c7210 */ /* 0x008fe40007ffe0ff */
[----:B----4-:R-:W-:Y:S01]  /*43f10*/  IADD3 R139, PT, PT, R139, R132, RZ ;  /* 0x000000848b8b7210 */ /* 0x010fe20007ffe0ff */
[----:B------:R-:W-:Y:S01]  /*43f20*/  IMAD.WIDE.U32 R36, R145, R3, RZ ;  /* 0x0000000391247225 */ /* 0x000fe200078e00ff */
[----:B------:R-:W-:Y:S01]  /*43f30*/  ISETP.GE.U32.AND P2, PT, R32, 0x7f000001, PT ;  /* 0x7f0000012000780c */ /* 0x000fe20003f46070 */
[----:B------:R-:W-:Y:S02]  /*43f40*/  @P4 IADD3 R53, PT, PT, R53, -0x7f000001, RZ ;  /* 0x80ffffff35354810 */ /* 0x000fe40007ffe0ff */
[----:B------:R-:W-:Y:S02]  /*43f50*/  @P0 IADD3 R48, PT, PT, R48, -0x7f000001, RZ ;  /* 0x80ffffff30300810 */ /* 0x000fe40007ffe0ff */
[----:B------:R-:W-:Y:S01]  /*43f60*/  @P1 IADD3 R79, PT, PT, R79, -0x7f000001, RZ ;  /* 0x80ffffff4f4f1810 */ /* 0x000fe20007ffe0ff */
[----:B------:R-:W-:Y:S01]  /*43f70*/  ISETP.GE.U32.AND P4, PT, R50, 0x7f000001, PT ;  /* 0x7f0000013200780c */ /* 0x000fe20003f86070 */
[----:B------:R-:W-:Y:S01]  /*43f80*/  @P5 IADD3 R47, PT, PT, R47, -0x7f000001, RZ ;  /* 0x80ffffff2f2f5810 */ /* 0x000fe20007ffe0ff */
[----:B------:R-:W-:Y:S01]  /*43f90*/  ISETP.GE.U32.AND P0, PT, R34, 0x7f000001, PT ;  /* 0x7f0000012200780c */ /* 0x000fe20003f06070 */
[----:B------:R-:W-:Y:S01]  /*43fa0*/  ISETP.GE.U32.AND P1, PT, R44, 0x7f000001, PT ;  /* 0x7f0000012c00780c */ /* 0x000fe20003f26070 */
[----:B------:R-:W-:Y:S01]  /*43fb0*/  ISETP.GE.U32.AND P5, PT, R40, 0x7f000001, PT ;  /* 0x7f0000012800780c */ /* 0x000fe20003fa6070 */
[----:B------:R-:W-:Y:S01]  /*43fc0*/  IMAD R7, R36, 0x7effffff, RZ ;  /* 0x7effffff24077824 */ /* 0x000fe200078e02ff */
[----:B------:R-:W-:Y:S01]  /*43fd0*/  @P3 IADD3 R46, PT, PT, R46, -0x7f000001, RZ ;  /* 0x80ffffff2e2e3810 */ /* 0x000fe20007ffe0ff */
[----:B------:R-:W-:Y:S01]  /*43fe0*/  ISETP.GE.U32.AND P3, PT, R140, 0x7f000001, PT ;  /* 0x7f0000018c00780c */ /* 0x000fe20003f66070 */
[----:B------:R-:W-:Y:S01]  /*43ff0*/  IMAD.WIDE.U32 R192, R192, R0, RZ ;  /* 0x00000000c0c07225 */ /* 0x000fe200078e00ff */
[----:B------:R-:W-:Y:S01]  /*44000*/  @P2 IADD3 R32, PT, PT, R32, -0x7f000001, RZ ;  /* 0x80ffffff20202810 */ /* 0x000fe20007ffe0ff */
[----:B------:R-:W-:Y:S01]  /*44010*/  ISETP.GE.U32.AND P2, PT, R30, 0x7f000001, PT ;  /* 0x7f0000011e00780c */ /* 0x000fe20003f46070 */
[----:B0-----:R-:W-:Y:S01]  /*44020*/  IADD3 R21, PT, PT, R141, R46, RZ ;  /* 0x0000002e8d157210 */ /* 0x001fe20007ffe0ff */
[----:B------:R-:W-:Y:S01]  /*44030*/  IMAD.HI.U32 R37, R7, 0x7f000001, R36 ;  /* 0x7f00000107257827 */ /* 0x000fe200078e0024 */
[----:B------:R-:W-:-:S02]  /*44040*/  IADD3 R36, PT, PT, R141, R47, RZ ;  /* 0x0000002f8d247210 */ /* 0x000fc40007ffe0ff */
[----:B------:R-:W-:Y:S02]  /*44050*/  @P4 IADD3 R50, PT, PT, R50, -0x7f000001, RZ ;  /* 0x80ffffff32324810 */ /* 0x000fe40007ffe0ff */
[----:B------:R-:W-:Y:S02]  /*44060*/  @P0 IADD3 R34, PT, PT, R34, -0x7f000001, RZ ;  /* 0x80ffffff22220810 */ /* 0x000fe40007ffe0ff */
[----:B------:R-:W-:Y:S02]  /*44070*/  @P1 IADD3 R44, PT, PT, R44, -0x7f000001, RZ ;  /* 0x80ffffff2c2c1810 */ /* 0x000fe40007ffe0ff */
[----:B------:R-:W-:Y:S01]  /*44080*/  @P5 IADD3 R40, PT, PT, R40, -0x7f000001, RZ ;  /* 0x80ffffff28285810 */ /* 0x000fe20007ffe0ff */
[----:B------:R-:W-:Y:S01]  /*44090*/  ISETP.GE.U32.AND P4, PT, R36, 0x7f000001, PT ;  /* 0x7f0000012400780c */ /* 0x000fe20003f86070 */
[----:B------:R-:W-:Y:S01]  /*440a0*/  ISETP.GE.U32.AND P1, PT, R21, 0x7f000001, PT ;  /* 0x7f0000011500780c */ /* 0x000fe20003f26070 */
[----:B------:R-:W-:Y:S01]  /*440b0*/  ISETP.GE.U32.AND P5, PT, R43, 0x7f000001, PT ;  /* 0x7f0000012b00780c */ /* 0x000fe20003fa6070 */
[----:B------:R-:W-:-:S02]  /*440c0*/  IADD3 R20, PT, PT, R141, R34, RZ ;  /* 0x000000228d147210 */ /* 0x000fc40007ffe0ff */
[----:B------:R-:W-:Y:S02]  /*440d0*/  @P3 IADD3 R140, PT, PT, R140, -0x7f000001, RZ ;  /* 0x80ffffff8c8c3810 */ /* 0x000fe40007ffe0ff */
[----:B------:R-:W-:Y:S01]  /*440e0*/  @P2 IADD3 R30, PT, PT, R30, -0x7f000001, RZ ;  /* 0x80ffffff1e1e2810 */ /* 0x000fe20007ffe0ff */
[----:B------:R-:W-:Y:S01]  /*440f0*/  IMAD.WIDE.U32 R80, R146, R80, RZ ;  /* 0x0000005092507225 */ /* 0x000fe200078e00ff */
[----:B------:R-:W3:Y:S01]  /*44100*/  LDL.LU R252, [R1+0x304] ;  /* 0x0003040001fc7983 */ /* 0x000ee20000300800 */
[----:B------:R-:W-:Y:S01]  /*44110*/  ISETP.GE.U32.AND P2, PT, R20, 0x7f000001, PT ;  /* 0x7f0000011400780c */ /* 0x000fe20003f46070 */
[----:B------:R-:W-:Y:S01]  /*44120*/  IADD3 R44, PT, PT, R140, R44, RZ ;  /* 0x0000002c8c2c7210 */ /* 0x000fe20007ffe0ff */
[----:B------:R-:W-:Y:S01]  /*44130*/  ISETP.GE.U32.AND P0, PT, R37, 0x7f000001, PT ;  /* 0x7f0000012500780c */ /* 0x000fe20003f06070 */
[----:B------:R-:W-:Y:S02]  /*44140*/  @P4 IADD3 R36, PT, PT, R36, -0x7f000001, RZ ;  /* 0x80ffffff24244810 */ /* 0x000fe40007ffe0ff */
[----:B------:R-:W-:Y:S01]  /*44150*/  @P1 IADD3 R21, PT, PT, R21, -0x7f000001, RZ ;  /* 0x80ffffff15151810 */ /* 0x000fe20007ffe0ff */
[----:B------:R-:W-:Y:S01]  /*44160*/  ISETP.GE.U32.AND P4, PT, R42, 0x7f000001, PT ;  /* 0x7f0000012a00780c */ /* 0x000fe20003f86070 */
[----:B------:R-:W-:Y:S01]  /*44170*/  @P5 IADD3 R43, PT, PT, R43, -0x7f000001, RZ ;  /* 0x80ffffff2b2b5810 */ /* 0x000fe20007ffe0ff */
[----:B------:R-:W-:Y:S01]  /*44180*/  ISETP.GE.U32.AND P1, PT, R44, 0x7f000001, PT ;  /* 0x7f0000012c00780c */ /* 0x000fe20003f26070 */
[----:B------:R-:W-:-:S04]  /*44190*/  ISETP.GE.U32.AND P5, PT, R59, 0x7f000001, PT ;  /* 0x7f0000013b00780c */ /* 0x000fc80003fa6070 */
[----:B------:R-:W-:Y:S02]  /*441a0*/  @P2 IADD3 R20, PT, PT, R20, -0x7f000001, RZ ;  /* 0x80ffffff14142810 */ /* 0x000fe40007ffe0ff */
[----:B------:R-:W-:Y:S01]  /*441b0*/  IADD3 R43, PT, PT, R140, R43, RZ ;  /* 0x0000002b8c2b7210 */ /* 0x000fe20007ffe0ff */
[----:B------:R-:W-:Y:S01]  /*441c0*/  ISETP.GE.U32.AND P2, PT, R71, 0x7f000001, PT ;  /* 0x7f0000014700780c */ /* 0x000fe20003f46070 */
[----:B------:R-:W-:Y:S02]  /*441d0*/  @P0 IADD3 R37, PT, PT, R37, -0x7f000001, RZ ;  /* 0x80ffffff25250810 */ /* 0x000fe40007ffe0ff */
[----:B------:R-:W-:Y:S01]  /*441e0*/  IADD3 R49, PT, PT, R141, R49, RZ ;  /* 0x000000318d317210 */ /* 0x000fe20007ffe0ff */
[----:B------:R-:W-:Y:S01]  /*441f0*/  ISETP.GE.U32.AND P3, PT, R58, 0x7f000001, PT ;  /* 0x7f0000013a00780c */ /* 0x000fe20003f66070 */
[----:B------:R-:W-:Y:S01]  /*44200*/  ISETP.GE.U32.AND P0, PT, R43, 0x7f000001, PT ;  /* 0x7f0000012b00780c */ /* 0x000fe20003f06070 */
[----:B------:R-:W-:Y:S01]  /*44210*/  @P4 IADD3 R42, PT, PT, R42, -0x7f000001, RZ ;  /* 0x80ffffff2a2a4810 */ /* 0x000fe20007ffe0ff */
[----:B------:R-:W-:Y:S01]  /*44220*/  ISETP.GE.U32.AND P4, PT, R62, 0x7f000001, PT ;  /* 0x7f0000013e00780c */ /* 0x000fe20003f86070 */
[----:B------:R-:W-:Y:S01]  /*44230*/  @P1 IADD3 R44, PT, PT, R44, -0x7f000001, RZ ;  /* 0x80ffffff2c2c1810 */ /* 0x000fe20007ffe0ff */
[----:B------:R-:W-:Y:S01]  /*44240*/  ISETP.GE.U32.AND P1, PT, R22, 0x7f000001, PT ;  /* 0x7f0000011600780c */ /* 0x000fe20003f26070 */
[----:B------:R-:W-:Y:S01]  /*44250*/  @P5 IADD3 R59, PT, PT, R59, -0x7f000001, RZ ;  /* 0x80ffffff3b3b5810 */ /* 0x000fe20007ffe0ff */
[----:B------:R-:W-:Y:S01]  /*44260*/  ISETP.GE.U32.AND P5, PT, R5, 0x7f000001, PT ;  /* 0x7f0000010500780c */ /* 0x000fe20003fa6070 */
[----:B------:R-:W-:Y:S01]  /*44270*/  ISETP.GE.U32.AND P6, PT, R49, 0x7f000001, PT ;  /* 0x7f0000013100780c */ /* 0x000fe20003fc6070 */
[----:B------:R-:W-:-:S02]  /*44280*/  IADD3 R30, PT, PT, R140, R30, RZ ;  /* 0x0000001e8c1e7210 */ /* 0x000fc40007ffe0ff */
[----:B------:R-:W-:Y:S01]  /*44290*/  @P2 IADD3 R71, PT, PT, R71, -0x7f000001, RZ ;  /* 0x80ffffff47472810 */ /* 0x000fe20007ffe0ff */
[----:B------:R-:W-:Y:S01]  /*442a0*/  ISETP.GE.U32.AND P2, PT, R18, 0x7f000001, PT ;  /* 0x7f0000011200780c */ /* 0x000fe20003f46070 */
[----:B------:R-:W-:Y:S01]  /*442b0*/  IMAD R3, R38, 0x7effffff, RZ ;  /* 0x7effffff26037824 */ /* 0x000fe200078e02ff */
[----:B------:R-:W-:Y:S02]  /*442c0*/  @P3 IADD3 R58, PT, PT, R58, -0x7f000001, RZ ;  /* 0x80ffffff3a3a3810 */ /* 0x000fe40007ffe0ff */
[----:B------:R-:W-:Y:S01]  /*442d0*/  @P0 IADD3 R43, PT, PT, R43, -0x7f000001, RZ ;  /* 0x80ffffff2b2b0810 */ /* 0x000fe20007ffe0ff */
[----:B------:R-:W-:Y:S01]  /*442e0*/  ISETP.GE.U32.AND P3, PT, R30, 0x7f000001, PT ;  /* 0x7f0000011e00780c */ /* 0x000fe20003f66070 */
[----:B------:R-:W-:Y:S01]  /*442f0*/  @P4 IADD3 R62, PT, PT, R62, -0x7f000001, RZ ;  /* 0x80ffffff3e3e4810 */ /* 0x000fe20007ffe0ff */
[----:B------:R-:W-:Y:S01]  /*44300*/  IMAD.HI.U32 R38, R3, 0x7f000001, R38 ;  /* 0x7f00000103267827 */ /* 0x000fe200078e0026 */
[----:B------:R-:W-:Y:S01]  /*44310*/  @P1 IADD3 R22, PT, PT, R22, -0x7f000001, RZ ;  /* 0x80ffffff16161810 */ /* 0x000fe20007ffe0ff */
[----:B------:R-:W-:Y:S01]  /*44320*/  ISETP.GE.U32.AND P0, PT, R28, 0x7f000001, PT ;  /* 0x7f0000011c00780c */ /* 0x000fe20003f06070 */
[----:B------:R-:W-:Y:S01]  /*44330*/  ISETP.GE.U32.AND P4, PT, R29, 0x7f000001, PT ;  /* 0x7f0000011d00780c */ /* 0x000fe20003f86070 */
[----:B------:R-:W-:-:S02]  /*44340*/  @P5 IADD3 R5, PT, PT, R5, -0x7f000001, RZ ;  /* 0x80ffffff05055810 */ /* 0x000fc40007ffe0ff */
[----:B------:R-:W-:Y:S02]  /*44350*/  @P6 IADD3 R49, PT, PT, R49, -0x7f000001, RZ ;  /* 0x80ffffff31316810 */ /* 0x000fe40007ffe0ff */
[----:B------:R-:W-:Y:S01]  /*44360*/  IADD3 R22, PT, PT, R140, R22, RZ ;  /* 0x000000168c167210 */ /* 0x000fe20007ffe0ff */
[----:B------:R-:W-:Y:S01]  /*44370*/  ISETP.GE.U32.AND P6, PT, R38, 0x7f000001, PT ;  /* 0x7f0000012600780c */ /* 0x000fe20003fc6070 */
[----:B------:R-:W-:Y:S02]  /*44380*/  IADD3 R5, PT, PT, R140, R5, RZ ;  /* 0x000000058c057210 */ /* 0x000fe40007ffe0ff */
[----:B------:R-:W-:Y:S01]  /*44390*/  @P2 IADD3 R18, PT, PT, R18, -0x7f000001, RZ ;  /* 0x80ffffff12122810 */ /* 0x000fe20007ffe0ff */
[----:B------:R-:W-:Y:S01]  /*443a0*/  ISETP.GE.U32.AND P1, PT, R72, 0x7f000001, PT ;  /* 0x7f0000014800780c */ /* 0x000fe20003f26070 */
[----:B------:R-:W-:Y:S01]  /*443b0*/  ISETP.GE.U32.AND P2, PT, R22, 0x7f000001, PT ;  /* 0x7f0000011600780c */ /* 0x000fe20003f46070 */
[----:B------:R-:W-:Y:S01]  /*443c0*/  ISETP.GE.U32.AND P5, PT, R5, 0x7f000001, PT ;  /* 0x7f0000010500780c */ /* 0x000fe20003fa6070 */
[----:B------:R-:W-:-:S02]  /*443d0*/  @P3 IADD3 R30, PT, PT, R30, -0x7f000001, RZ ;  /* 0x80ffffff1e1e3810 */ /* 0x000fc40007ffe0ff */
[----:B------:R-:W-:Y:S02]  /*443e0*/  @P0 IADD3 R28, PT, PT, R28, -0x7f000001, RZ ;  /* 0x80ffffff1c1c0810 */ /* 0x000fe40007ffe0ff */
[----:B------:R-:W-:Y:S02]  /*443f0*/  @P4 IADD3 R29, PT, PT, R29, -0x7f000001, RZ ;  /* 0x80ffffff1d1d4810 */ /* 0x000fe40007ffe0ff */
[----:B------:R-:W-:Y:S01]  /*44400*/  IADD3 R33, PT, PT, R140, R42, RZ ;  /* 0x0000002a8c217210 */ /* 0x000fe20007ffe0ff */
[----:B------:R-:W-:Y:S01]  /*44410*/  ISETP.GE.U32.AND P3, PT, R27, 0x7f000001, PT ;  /* 0x7f0000011b00780c */ /* 0x000fe20003f66070 */
[----:B------:R-:W-:Y:S01]  /*44420*/  ISETP.GE.U32.AND P0, PT, R74, 0x7f000001, PT ;  /* 0x7f0000014a00780c */ /* 0x000fe20003f06070 */
[----:B------:R-:W-:Y:S01]  /*44430*/  ISETP.GE.U32.AND P4, PT, R139, 0x7f000001, PT ;  /* 0x7f0000018b00780c */ /* 0x000fe20003f86070 */
[----:B------:R-:W-:Y:S02]  /*44440*/  @P6 IADD3 R38, PT, PT, R38, -0x7f000001, RZ ;  /* 0x80ffffff26266810 */ /* 0x000fe40007ffe0ff */
[----:B------:R-:W-:-:S02]  /*44450*/  IADD3 R28, PT, PT, R140, R28, RZ ;  /* 0x0000001c8c1c7210 */ /* 0x000fc40007ffe0ff */
[----:B------:R-:W-:Y:S02]  /*44460*/  IADD3 R29, PT, PT, R140, R29, RZ ;  /* 0x0000001d8c1d7210 */ /* 0x000fe40007ffe0ff */
[----:B------:R-:W-:Y:S01]  /*44470*/  IADD3 R57, PT, PT, R53, R57, RZ ;  /* 0x0000003935397210 */ /* 0x000fe20007ffe0ff */
[----:B------:R-:W-:Y:S01]  /*44480*/  ISETP.GE.U32.AND P6, PT, R33, 0x7f000001, PT ;  /* 0x7f0000012100780c */ /* 0x000fe20003fc6070 */
[----:B------:R-:W-:Y:S02]  /*44490*/  @P1 IADD3 R72, PT, PT, R72, -0x7f000001, RZ ;  /* 0x80ffffff48481810 */ /* 0x000fe40007ffe0ff */
[----:B------:R-:W-:Y:S01]  /*444a0*/  @P2 IADD3 R22, PT, PT, R22, -0x7f000001, RZ ;  /* 0x80ffffff16162810 */ /* 0x000fe20007ffe0ff */
[----:B------:R-:W-:Y:S01]  /*444b0*/  ISETP.GE.U32.AND P1, PT, R28, 0x7f000001, PT ;  /* 0x7f0000011c00780c */ /* 0x000fe20003f26070 */
[----:B------:R-:W-:Y:S01]  /*444c0*/  ISETP.GE.U32.AND P2, PT, R29, 0x7f000001, PT ;  /* 0x7f0000011d00780c */ /* 0x000fe20003f46070 */
[----:B------:R-:W-:Y:S01]  /*444d0*/  @P5 IADD3 R5, PT, PT, R5, -0x7f000001, RZ ;  /* 0x80ffffff05055810 */ /* 0x000fe20007ffe0ff */
[----:B------:R-:W-:Y:S01]  /*444e0*/  ISETP.GE.U32.AND P5, PT, R57, 0x7f000001, PT ;  /* 0x7f0000013900780c */ /* 0x000fe20003fa6070 */
[----:B------:R-:W-:-:S02]  /*444f0*/  @P3 IADD3 R27, PT, PT, R27, -0x7f000001, RZ ;  /* 0x80ffffff1b1b3810 */ /* 0x000fc40007ffe0ff */
[----:B------:R-:W-:Y:S02]  /*44500*/  @P0 IADD3 R74, PT, PT, R74, -0x7f000001, RZ ;  /* 0x80ffffff4a4a0810 */ /* 0x000fe40007ffe0ff */
[----:B------:R-:W-:Y:S01]  /*44510*/  @P4 IADD3 R139, PT, PT, R139, -0x7f000001, RZ ;  /* 0x80ffffff8b8b4810 */ /* 0x000fe20007ffe0ff */
[----:B------:R-:W-:Y:S01]  /*44520*/  ISETP.GE.U32.AND P0, PT, R12, 0x7f000001, PT ;  /* 0x7f0000010c00780c */ /* 0x000fe20003f06070 */
[----:B------:R-:W-:Y:S01]  /*44530*/  ISETP.GE.U32.AND P4, PT, R14, 0x7f000001, PT ;  /* 0x7f0000010e00780c */ /* 0x000fe20003f86070 */
[----:B------:R-:W-:Y:S01]  /*44540*/  IMAD.WIDE.U32 R6, R6, R0, RZ ;  /* 0x0000000006067225 */ /* 0x000fe200078e00ff */
[----:B------:R-:W-:Y:S01]  /*44550*/  @P6 IADD3 R33, PT, PT, R33, -0x7f000001, RZ ;  /* 0x80ffffff21216810 */ /* 0x000fe20007ffe0ff */
[----:B------:R-:W-:Y:S01]  /*44560*/  ISETP.GE.U32.AND P3, PT, R75, 0x7f000001, PT ;  /* 0x7f0000014b00780c */ /* 0x000fe20003f66070 */
[----:B------:R-:W-:Y:S01]  /*44570*/  IADD3 R27, PT, PT, R139, R27, RZ ;  /* 0x0000001b8b1b7210 */ /* 0x000fe20007ffe0ff */
[----:B------:R-:W-:Y:S01]  /*44580*/  ISETP.GE.U32.AND P6, PT, R56, 0x7f000001, PT ;  /* 0x7f0000013800780c */ /* 0x000fe20003fc6070 */
[----:B------:R-:W-:Y:S01]  /*44590*/  IMAD R191, R6, 0x7effffff, RZ ;  /* 0x7effffff06bf7824 */ /* 0x000fe200078e02ff */
[----:B------:R-:W-:-:S02]  /*445a0*/  @P1 IADD3 R28, PT, PT, R28, -0x7f000001, RZ ;  /* 0x80ffffff1c1c1810 */ /* 0x000fc40007ffe0ff */
[----:B------:R-:W-:Y:S01]  /*445b0*/  @P2 IADD3 R29, PT, PT, R29, -0x7f000001, RZ ;  /* 0x80ffffff1d1d2810 */ /* 0x000fe20007ffe0ff */
[----:B------:R-:W-:Y:S01]  /*445c0*/  ISETP.GE.U32.AND P1, PT, R27, 0x7f000001, PT ;  /* 0x7f0000011b00780c */ /* 0x000fe20003f26070 */
[----:B------:R-:W-:Y:S01]  /*445d0*/  ISETP.GE.U32.AND P2, PT, R17, 0x7f000001, PT ;  /* 0x7f0000011100780c */ /* 0x000fe20003f46070 */
[----:B------:R-:W-:Y:S01]  /*445e0*/  @P5 IADD3 R57, PT, PT, R57, -0x7f000001, RZ ;  /* 0x80ffffff39395810 */ /* 0x000fe20007ffe0ff */
[----:B------:R-:W-:Y:S01]  /*445f0*/  IMAD.HI.U32 R191, R191, 0x7f000001, R6 ;  /* 0x7f000001bfbf7827 */ /* 0x000fe200078e0006 */
[----:B------:R-:W-:Y:S02]  /*44600*/  @P0 IADD3 R12, PT, PT, R12, -0x7f000001, RZ ;  /* 0x80ffffff0c0c0810 */ /* 0x000fe40007ffe0ff */
[----:B------:R-:W-:Y:S01]  /*44610*/  @P4 IADD3 R14, PT, PT, R14, -0x7f000001, RZ ;  /* 0x80ffffff0e0e4810 */ /* 0x000fe20007ffe0ff */
[----:B------:R-:W-:Y:S01]  /*44620*/  IMAD.WIDE.U32 R8, R8, R0, RZ ;  /* 0x0000000008087225 */ /* 0x000fe200078e00ff */
[----:B------:R-:W-:Y:S01]  /*44630*/  ISETP.GE.U32.AND P0, PT, R25, 0x7f000001, PT ;  /* 0x7f0000011900780c */ /* 0x000fe20003f06070 */
[----:B------:R-:W-:-:S02]  /*44640*/  ISETP.GE.U32.AND P4, PT, R24, 0x7f000001, PT ;  /* 0x7f0000011800780c */ /* 0x000fc40003f86070 */
[----:B------:R-:W-:Y:S01]  /*44650*/  IMAD.WIDE.U32 R6, R52, R0, RZ ;  /* 0x0000000034067225 */ /* 0x000fe200078e00ff */
        /* <DEDUP_REMOVED lines=8> */
[----:B------:R-:W-:Y:S01]  /*446e0*/  IADD3 R76, PT, PT, R51, R76, RZ ;  /* 0x0000004c334c7210 */ /* 0x000fe20007ffe0ff */
[----:B------:R-:W-:Y:S01]  /*446f0*/  ISETP.GE.U32.AND P1, PT, R60, 0x7f000001, PT ;  /* 0x7f0000013c00780c */ /* 0x000fe20003f26070 */
[----:B------:R-:W-:Y:S01]  /*44700*/  ISETP.GE.U32.AND P2, PT, R61, 0x7f000001, PT ;  /* 0x7f0000013d00780c */ /* 0x000fe20003f46070 */
[----:B------:R-:W-:Y:S02]  /*44710*/  @P0 IADD3 R25, PT, PT, R25, -0x7f000001, RZ ;  /* 0x80ffffff19190810 */ /* 0x000fe40007ffe0ff */
[----:B------:R-:W-:Y:S01]  /*44720*/  @P4 IADD3 R24, PT, PT, R24, -0x7f000001, RZ ;  /* 0x80ffffff18184810 */ /* 0x000fe20007ffe0ff */
[----:B------:R-:W-:Y:S01]  /*44730*/  ISETP.GE.U32.AND P4, PT, R76, 0x7f000001, PT ;  /* 0x7f0000014c00780c */ /* 0x000fe20003f86070 */
[----:B------:R-:W-:Y:S02]  /*44740*/  IADD3 R36, PT, PT, R36, R32, RZ ;  /* 0x0000002024247210 */ /* 0x000fe40007ffe0ff */
[----:B------:R-:W-:-:S02]  /*44750*/  IADD3 R32, PT, PT, R28, R74, RZ ;  /* 0x0000004a1c207210 */ /* 0x000fc40007ffe0ff */
[----:B------:R-:W-:Y:S02]  /*44760*/  IADD3 R28, PT, PT, R27, R12, RZ ;  /* 0x0000000c1b1c7210 */ /* 0x000fe40007ffe0ff */
[----:B------:R-:W-:Y:S01]  /*44770*/  @P3 IADD3 R0, PT, PT, R0, -0x7f000001, RZ ;  /* 0x80ffffff00003810 */ /* 0x000fe20007ffe0ff */
[----:B------:R-:W-:Y:S01]  /*44780*/  ISETP.GE.U32.AND P3, PT, R13, 0x7f000001, PT ;  /* 0x7f0000010d00780c */ /* 0x000fe20003f66070 */
[----:B------:R-:W-:Y:S02]  /*44790*/  IADD3 R25, PT, PT, R139, R25, RZ ;  /* 0x000000198b197210 */ /* 0x000fe40007ffe0ff */
[----:B------:R-:W-:Y:S02]  /*447a0*/  @P6 IADD3 R57, PT, PT, R57, -0x7f000001, RZ ;  /* 0x80ffffff39396810 */ /* 0x000fe40007ffe0ff */
[----:B------:R-:W-:Y:S02]  /*447b0*/  IADD3 R12, PT, PT, R139, R17, RZ ;  /* 0x000000118b0c7210 */ /* 0x000fe40007ffe0ff */
[----:B------:R-:W-:-:S02]  /*447c0*/  @P1 IADD3 R60, PT, PT, R60, -0x7f000001, RZ ;  /* 0x80ffffff3c3c1810 */ /* 0x000fc40007ffe0ff */
[----:B------:R-:W-:Y:S02]  /*447d0*/  @P2 IADD3 R61, PT, PT, R61, -0x7f000001, RZ ;  /* 0x80ffffff3d3d2810 */ /* 0x000fe40007ffe0ff */
[----:B------:R-:W-:Y:S01]  /*447e0*/  IADD3 R77, PT, PT, R50, R77, RZ ;  /* 0x0000004d324d7210 */ /* 0x000fe20007ffe0ff */
[----:B------:R-:W-:Y:S01]  /*447f0*/  ISETP.GE.U32.AND P1, PT, R25, 0x7f000001, PT ;  /* 0x7f0000011900780c */ /* 0x000fe20003f26070 */
[----:B------:R-:W-:Y:S01]  /*44800*/  IADD3 R57, PT, PT, R65, R57, RZ ;  /* 0x0000003941397210 */ /* 0x000fe20007ffe0ff */
[----:B------:R-:W-:Y:S01]  /*44810*/  ISETP.GE.U32.AND P2, PT, R12, 0x7f000001, PT ;  /* 0x7f0000010c00780c */ /* 0x000fe20003f46070 */
[----:B------:R-:W-:Y:S01]  /*44820*/  ISETP.GE.U32.AND P0, PT, R15, 0x7f000001, PT ;  /* 0x7f0000010f00780c */ /* 0x000fe20003f06070 */
[----:B------:R-:W-:Y:S01]  /*44830*/  @P4 IADD3 R76, PT, PT, R76, -0x7f000001, RZ ;  /* 0x80ffffff4c4c4810 */ /* 0x000fe20007ffe0ff */
[----:B------:R-:W-:Y:S01]  /*44840*/  ISETP.GE.U32.AND P4, PT, R77, 0x7f000001, PT ;  /* 0x7f0000014d00780c */ /* 0x000fe20003f86070 */
[----:B------:R-:W-:Y:S01]  /*44850*/  ISETP.GE.U32.AND P6, PT, R57, 0x7f000001, PT ;  /* 0x7f0000013900780c */ /* 0x000fe20003fc6070 */
[----:B------:R-:W-:-:S02]  /*44860*/  @P3 IADD3 R13, PT, PT, R13, -0x7f000001, RZ ;  /* 0x80ffffff0d0d3810 */ /* 0x000fc40007ffe0ff */
[----:B------:R-:W-:Y:S01]  /*44870*/  IADD3 R79, PT, PT, R48, R79, RZ ;  /* 0x0000004f304f7210 */ /* 0x000fe20007ffe0ff */
[----:B------:R-:W-:Y:S01]  /*44880*/  ISETP.GE.U32.AND P5, PT, R26, 0x7f000001, PT ;  /* 0x7f0000011a00780c */ /* 0x000fe20003fa6070 */
[----:B------:R-:W-:Y:S01]  /*44890*/  ISETP.GE.U32.AND P3, PT, R64, 0x7f000001, PT ;  /* 0x7f0000014000780c */ /* 0x000fe20003f66070 */
        /* <DEDUP_REMOVED lines=8> */
[----:B------:R-:W-:Y:S02]  /*44920*/  IADD3 R34, PT, PT, R22, R72, RZ ;  /* 0x0000004816227210 */ /* 0x000fe40007ffe0ff */
[----:B------:R-:W-:Y:S02]  /*44930*/  IADD3 R22, PT, PT, R0, R14, RZ ;  /* 0x0000000e00167210 */ /* 0x000fe40007ffe0ff */
[----:B------:R-:W-:Y:S02]  /*44940*/  @P5 IADD3 R26, PT, PT, R26, -0x7f000001, RZ ;  /* 0x80ffffff1a1a5810 */ /* 0x000fe40007ffe0ff */
[----:B------:R-:W-:-:S02]  /*44950*/  @P3 IADD3 R64, PT, PT, R64, -0x7f000001, RZ ;  /* 0x80ffffff40403810 */ /* 0x000fc40007ffe0ff */
[----:B------:R-:W-:Y:S01]  /*44960*/  IADD3 R0, PT, PT, R139, R15, RZ ;  /* 0x0000000f8b007210 */ /* 0x000fe20007ffe0ff */
[----:B------:R-:W-:Y:S01]  /*44970*/  ISETP.GE.U32.AND P3, PT, R55, 0x7f000001, PT ;  /* 0x7f0000013700780c */ /* 0x000fe20003f66070 */
[C---:B------:R-:W-:Y:S02]  /*44980*/  IADD3 R14, PT, PT, R65.reuse, R77, RZ ;  /* 0x0000004d410e7210 */ /* 0x040fe40007ffe0ff */
[----:B------:R-:W-:Y:S01]  /*44990*/  IADD3 R15, PT, PT, R65, R57, RZ ;  /* 0x00000039410f7210 */ /* 0x000fe20007ffe0ff */
[----:B------:R-:W-:Y:S01]  /*449a0*/  IMAD R3, R192, 0x7effffff, RZ ;  /* 0x7effffffc0037824 */ /* 0x000fe200078e02ff */
[----:B------:R-:W-:Y:S02]  /*449b0*/  IADD3 R17, PT, PT, R139, R26, RZ ;  /* 0x0000001a8b117210 */ /* 0x000fe40007ffe0ff */
[----:B------:R-:W-:Y:S02]  /*449c0*/  @P1 IADD3 R76, PT, PT, R76, -0x7f000001, RZ ;  /* 0x80ffffff4c4c1810 */ /* 0x000fe40007ffe0ff */
[----:B------:R-:W-:Y:S01]  /*449d0*/  @P2 IADD3 R79, PT, PT, R79, -0x7f000001, RZ ;  /* 0x80ffffff4f4f2810 */ /* 0x000fe20007ffe0ff */
[----:B------:R-:W-:Y:S01]  /*449e0*/  ISETP.GE.U32.AND P6, PT, R14, 0x7f000001, PT ;  /* 0x7f0000010e00780c */ /* 0x000fe20003fc6070 */
[----:B------:R-:W-:Y:S01]  /*449f0*/  ISETP.GE.U32.AND P2, PT, R15, 0x7f000001, PT ;  /* 0x7f0000010f00780c */ /* 0x000fe20003f46070 */
[----:B------:R-:W-:Y:S01]  /*44a00*/  IMAD.HI.U32 R192, R3, 0x7f000001, R192 ;  /* 0x7f00000103c07827 */ /* 0x000fe200078e00c0 */
[----:B------:R-:W-:Y:S01]  /*44a10*/  ISETP.GE.U32.AND P0, PT, R17, 0x7f000001, PT ;  /* 0x7f0000011100780c */ /* 0x000fe20003f06070 */
[----:B------:R-:W-:-:S02]  /*44a20*/  IADD3 R3, PT, PT, R139, R13, RZ ;  /* 0x0000000d8b037210 */ /* 0x000fc40007ffe0ff */
[----:B------:R-:W-:Y:S02]  /*44a30*/  IADD3 R108, PT, PT, R65, R76, RZ ;  /* 0x0000004c416c7210 */ /* 0x000fe40007ffe0ff */
[----:B------:R-:W-:Y:S02]  /*44a40*/  IADD3 R33, PT, PT, R33, R71, RZ ;  /* 0x0000004721217210 */ /* 0x000fe40007ffe0ff */
[----:B------:R-:W-:Y:S02]  /*44a50*/  @P3 IADD3 R55, PT, PT, R55, -0x7f000001, RZ ;  /* 0x80ffffff37373810 */ /* 0x000fe40007ffe0ff */
[----:B------:R-:W-:Y:S01]  /*44a60*/  IADD3 R71, PT, PT, R65, R79, RZ ;  /* 0x0000004f41477210 */ /* 0x000fe20007ffe0ff */
[----:B------:R-:W-:Y:S01]  /*44a70*/  ISETP.GE.U32.AND P1, PT, R3, 0x7f000001, PT ;  /* 0x7f0000010300780c */ /* 0x000fe20003f26070 */
[----:B------:R-:W-:Y:S01]  /*44a80*/  ISETP.GE.U32.AND P3, PT, R108, 0x7f000001, PT ;  /* 0x7f0000016c00780c */ /* 0x000fe20003f66070 */
[----:B------:R-:W-:Y:S02]  /*44a90*/  @P6 IADD3 R14, PT, PT, R14, -0x7f000001, RZ ;  /* 0x80ffffff0e0e6810 */ /* 0x000fe40007ffe0ff */
[----:B------:R-:W-:Y:S01]  /*44aa0*/  @P2 IADD3 R15, PT, PT, R15, -0x7f000001, RZ ;  /* 0x80ffffff0f0f2810 */ /* 0x000fe20007ffe0ff */
[----:B------:R-:W-:Y:S01]  /*44ab0*/  ISETP.GE.U32.AND P2, PT, R71, 0x7f000001, PT ;  /* 0x7f0000014700780c */ /* 0x000fe20003f46070 */
[----:B------:R-:W-:-:S02]  /*44ac0*/  @P0 IADD3 R17, PT, PT, R17, -0x7f000001, RZ ;  /* 0x80ffffff11110810 */ /* 0x000fc40007ffe0ff */
[----:B------:R-:W-:Y:S01]  /*44ad0*/  IADD3 R40, PT, PT, R49, R40, RZ ;  /* 0x0000002831287210 */ /* 0x000fe20007ffe0ff */
[----:B------:R-:W-:Y:S01]  /*44ae0*/  ISETP.GE.U32.AND P0, PT, R0, 0x7f000001, PT ;  /* 0x7f0000010000780c */ /* 0x000fe20003f06070 */
[----:B------:R-:W-:-:S03]  /*44af0*/  IADD3 R14, PT, PT, R65, R14, RZ ;  /* 0x0000000e410e7210 */ /* 0x000fc60007ffe0ff */
[----:B------:R-:W-:Y:S02]  /*44b00*/  @P1 IADD3 R3, PT, PT, R3, -0x7f000001, RZ ;  /* 0x80ffffff03031810 */ /* 0x000fe40007ffe0ff */
[----:B------:R-:W-:Y:S01]  /*44b10*/  @P3 IADD3 R108, PT, PT, R108, -0x7f000001, RZ ;  /* 0x80ffffff6c6c3810 */ /* 0x000fe20007ffe0ff */
[----:B------:R-:W-:Y:S01]  /*44b20*/  ISETP.GE.U32.AND P3, PT, R40, 0x7f000001, PT ;  /* 0x7f0000012800780c */ /* 0x000fe20003f66070 */
[----:B------:R-:W-:Y:S02]  /*44b30*/  ISETP.GE.U32.AND P1, PT, R14, 0x7f000001, PT ;  /* 0x7f0000010e00780c */ /* 0x000fe40003f26070 */
[----:B------:R-:W-:Y:S02]  /*44b40*/  IADD3 R108, PT, PT, R65, R108, RZ ;  /* 0x0000006c416c7210 */ /* 0x000fe40007ffe0ff */
[----:B------:R-:W-:Y:S02]  /*44b50*/  @P2 IADD3 R71, PT, PT, R71, -0x7f000001, RZ ;  /* 0x80ffffff47472810 */ /* 0x000fe40007ffe0ff */
[----:B------:R-:W-:-:S02]  /*44b60*/  IADD3 R24, PT, PT, R139, R24, RZ ;  /* 0x000000188b187210 */ /* 0x000fc40007ffe0ff */
[----:B------:R-:W-:Y:S01]  /*44b70*/  @P0 IADD3 R0, PT, PT, R0, -0x7f000001, RZ ;  /* 0x80ffffff00000810 */ /* 0x000fe20007ffe0ff */
[----:B------:R-:W-:Y:S01]  /*44b80*/  ISETP.GE.U32.AND P0, PT, R108, 0x7f000001, PT ;  /* 0x7f0000016c00780c */ /* 0x000fe20003f06070 */
[----:B------:R-:W-:Y:S01]  /*44b90*/  IADD3 R71, PT, PT, R65, R71, RZ ;  /* 0x0000004741477210 */ /* 0x000fe20007ffe0ff */
[----:B------:R-:W-:Y:S01]  /*44ba0*/  ISETP.GE.U32.AND P5, PT, R24, 0x7f000001, PT ;  /* 0x7f0000011800780c */ /* 0x000fe20003fa6070 */
[----:B------:R-:W-:Y:S02]  /*44bb0*/  @P3 IADD3 R40, PT, PT, R40, -0x7f000001, RZ ;  /* 0x80ffffff28283810 */ /* 0x000fe40007ffe0ff */
[----:B------:R-:W-:Y:S01]  /*44bc0*/  @P1 IADD3 R14, PT, PT, R14, -0x7f000001, RZ ;  /* 0x80ffffff0e0e1810 */ /* 0x000fe20007ffe0ff */
[----:B------:R-:W-:Y:S01]  /*44bd0*/  ISETP.GE.U32.AND P3, PT, R36, 0x7f000001, PT ;  /* 0x7f0000012400780c */ /* 0x000fe20003f66070 */
[----:B------:R-:W-:Y:S02]  /*44be0*/  ISETP.GE.U32.AND P1, PT, R71, 0x7f000001, PT ;  /* 0x7f0000014700780c */ /* 0x000fe40003f26070 */
[----:B------:R-:W-:-:S02]  /*44bf0*/  IADD3 R14, PT, PT, R65, R14, RZ ;  /* 0x0000000e410e7210 */ /* 0x000fc40007ffe0ff */
[----:B------:R-:W-:Y:S02]  /*44c00*/  IADD3 R21, PT, PT, R21, R37, RZ ;  /* 0x0000002515157210 */ /* 0x000fe40007ffe0ff */
[----:B------:R-:W-:Y:S01]  /*44c10*/  @P0 IADD3 R108, PT, PT, R108, -0x7f000001, RZ ;  /* 0x80ffffff6c6c0810 */ /* 0x000fe20007ffe0ff */
[----:B------:R-:W-:Y:S01]  /*44c20*/  ISETP.GE.U32.AND P0, PT, R14, 0x7f000001, PT ;  /* 0x7f0000010e00780c */ /* 0x000fe20003f06070 */
[----:B------:R-:W-:Y:S01]  /*44c30*/  @P5 IADD3 R24, PT, PT, R24, -0x7f000001, RZ ;  /* 0x80ffffff18185810 */ /* 0x000fe20007ffe0ff */
[----:B------:R-:W-:Y:S01]  /*44c40*/  ISETP.GE.U32.AND P5, PT, R4, 0x7f000001, PT ;  /* 0x7f0000010400780c */ /* 0x000fe20003fa6070 */
[----:B------:R-:W-:Y:S02]  /*44c50*/  IMAD R190, R8, 0x7effffff, RZ ;  /* 0x7effffff08be7824 */ /* 0x000fe400078e02ff */
[----:B------:R-:W-:Y:S02]  /*44c60*/  @P3 IADD3 R36, PT, PT, R36, -0x7f000001, RZ ;  /* 0x80ffffff24243810 */ /* 0x000fe40007ffe0ff */
[----:B------:R-:W-:-:S02]  /*44c70*/  @P1 IADD3 R71, PT, PT, R71, -0x7f000001, RZ ;  /* 0x80ffffff47471810 */ /* 0x000fc40007ffe0ff */
[----:B------:R-:W-:Y:S01]  /*44c80*/  IADD3 R40, PT, PT, R65, R40, RZ ;  /* 0x0000002841287210 */ /* 0x000fe20007ffe0ff */
[----:B------:R-:W-:Y:S01]  /*44c90*/  ISETP.GE.U32.AND P3, PT, R21, 0x7f000001, PT ;  /* 0x7f0000011500780c */ /* 0x000fe20003f66070 */
[----:B------:R-:W-:Y:S01]  /*44ca0*/  IMAD.HI.U32 R190, R190, 0x7f000001, R8 ;  /* 0x7f000001bebe7827 */ /* 0x000fe200078e0008 */
[----:B------:R-:W-:Y:S02]  /*44cb0*/  IADD3 R71, PT, PT, R65, R71, RZ ;  /* 0x0000004741477210 */ /* 0x000fe40007ffe0ff */
[----:B------:R-:W-:Y:S01]  /*44cc0*/  ISETP.GE.U32.AND P2, PT, R40, 0x7f000001, PT ;  /* 0x7f0000012800780c */ /* 0x000fe20003f46070 */
[----:B------:R-:W-:Y:S01]  /*44cd0*/  IMAD.WIDE.U32 R8, R133, R15, RZ ;  /* 0x0000000f85087225 */ /* 0x000fe200078e00ff */
[----:B------:R-:W-:Y:S01]  /*44ce0*/  @P0 IADD3 R14, PT, PT, R14, -0x7f000001, RZ ;  /* 0x80ffffff0e0e0810 */ /* 0x000fe20007ffe0ff */
[----:B------:R-:W-:Y:S02]  /*44cf0*/  ISETP.GE.U32.AND P0, PT, R71, 0x7f000001, PT ;  /* 0x7f0000014700780c */ /* 0x000fe40003f06070 */
[----:B------:R-:W-:Y:S01]  /*44d00*/  IMAD R13, R8, 0x7effffff, RZ ;  /* 0x7effffff080d7824 */ /* 0x000fe200078e02ff */
[----:B------:R-:W-:Y:S01]  /*44d10*/  @P5 IADD3 R4, PT, PT, R4, -0x7f000001, RZ ;  /* 0x80ffffff04045810 */ /* 0x000fe20007ffe0ff */
[----:B------:R-:W-:-:S02]  /*44d20*/  IMAD R193, R6, 0x7effffff, RZ ;  /* 0x7effffff06c17824 */ /* 0x000fc400078e02ff */
[----:B------:R-:W-:Y:S01]  /*44d30*/  IMAD.HI.U32 R13, R13, 0x7f000001, R8 ;  /* 0x7f0000010d0d7827 */ /* 0x000fe200078e0008 */
[----:B------:R-:W-:Y:S02]  /*44d40*/  @P3 IADD3 R21, PT, PT, R21, -0x7f000001, RZ ;  /* 0x80ffffff15153810 */ /* 0x000fe40007ffe0ff */
[----:B------:R-:W-:Y:S01]  /*44d50*/  IADD3 R20, PT, PT, R20, R38, RZ ;  /* 0x0000002614147210 */ /* 0x000fe20007ffe0ff */
[----:B------:R-:W-:Y:S01]  /*44d60*/  IMAD.WIDE.U32 R8, R129, R15, RZ ;  /* 0x0000000f81087225 */ /* 0x000fe200078e00ff */
[----:B------:R-:W-:Y:S02]  /*44d70*/  IADD3 R38, PT, PT, R30, R62, RZ ;  /* 0x0000003e1e267210 */ /* 0x000fe40007ffe0ff */
[----:B------:R-:W-:Y:S02]  /*44d80*/  IADD3 R30, PT, PT, R5, R75, RZ ;  /* 0x0000004b051e7210 */ /* 0x000fe40007ffe0ff */
[----:B------:R-:W-:Y:S01]  /*44d90*/  IADD3 R0, PT, PT, R0, R4, RZ ;  /* 0x0000000400007210 */ /* 0x000fe20007ffe0ff */
[----:B------:R-:W-:Y:S01]  /*44da0*/  IMAD.HI.U32 R193, R193, 0x7f000001, R6 ;  /* 0x7f000001c1c17827 */ /* 0x000fe200078e0006 */
[----:B------:R-:W-:-:S02]  /*44db0*/  @P2 IADD3 R40, PT, PT, R40, -0x7f000001, RZ ;  /* 0x80ffffff28282810 */ /* 0x000fc40007ffe0ff */
[----:B------:R-:W-:Y:S01]  /*44dc0*/  IADD3 R21, PT, PT, R65, R21, RZ ;  /* 0x0000001541157210 */ /* 0x000fe20007ffe0ff */
[----:B------:R-:W-:-:S04]  /*44dd0*/  IMAD.WIDE.U32 R6, R132, R15, RZ ;  /* 0x0000000f84067225 */ /* 0x000fc800078e00ff */
[----:B------:R-:W-:-:S04]  /*44de0*/  IMAD.WIDE.U32 R4, R135, R15, RZ ;  /* 0x0000000f87047225 */ /* 0x000fc800078e00ff */
[----:B------:R-:W-:Y:S01]  /*44df0*/  IMAD R115, R8, 0x7effffff, RZ ;  /* 0x7effffff08737824 */ /* 0x000fe200078e02ff */
[----:B------:R-:W-:Y:S01]  /*44e00*/  @P0 IADD3 R71, PT, PT, R71, -0x7f000001, RZ ;  /* 0x80ffffff47470810 */ /* 0x000fe20007ffe0ff */
[----:B------:R-:W-:Y:S01]  /*44e10*/  IMAD R39, R6, 0x7effffff, RZ ;  /* 0x7effffff06277824 */ /* 0x000fe200078e02ff */
[----:B------:R-:W-:Y:S01]  /*44e20*/  ISETP.GE.U32.AND P0, PT, R21, 0x7f000001, PT ;  /* 0x7f0000011500780c */ /* 0x000fe20003f06070 */
[----:B------:R-:W-:Y:S02]  /*44e30*/  IMAD R121, R4, 0x7effffff, RZ ;  /* 0x7effffff04797824 */ /* 0x000fe400078e02ff */
[----:B------:R-:W-:Y:S01]  /*44e40*/  IMAD.HI.U32 R115, R115, 0x7f000001, R8 ;  /* 0x7f00000173737827 */ /* 0x000fe200078e0008 */
[C---:B------:R-:W-:Y:S02]  /*44e50*/  IADD3 R8, PT, PT, R65.reuse, R40, RZ ;  /* 0x0000002841087210 */ /* 0x040fe40007ffe0ff */
[----:B------:R-:W-:Y:S01]  /*44e60*/  IADD3 R9, PT, PT, R65, R36, RZ ;  /* 0x0000002441097210 */ /* 0x000fe20007ffe0ff */
[----:B------:R-:W-:-:S02]  /*44e70*/  IMAD.HI.U32 R39, R39, 0x7f000001, R6 ;  /* 0x7f00000127277827 */ /* 0x000fc400078e0006 */
[----:B------:R-:W-:Y:S02]  /*44e80*/  ISETP.GE.U32.AND P1, PT, R8, 0x7f000001, PT ;  /* 0x7f0000010800780c */ /* 0x000fe40003f26070 */
[----:B------:R-:W-:-:S04]  /*44e90*/  IMAD.HI.U32 R121, R121, 0x7f000001, R4 ;  /* 0x7f00000179797827 */ /* 0x000fc800078e0004 */
[----:B------:R-:W-:-:S04]  /*44ea0*/  IMAD.WIDE.U32 R6, R133, R108, RZ ;  /* 0x0000006c85067225 */ /* 0x000fc800078e00ff */
[----:B------:R-:W-:Y:S01]  /*44eb0*/  IMAD.WIDE.U32 R4, R129, R108, RZ ;  /* 0x0000006c81047225 */ /* 0x000fe200078e00ff */
[----:B------:R-:W-:Y:S01]  /*44ec0*/  IADD3 R58, PT, PT, R44, R58, RZ ;  /* 0x0000003a2c3a7210 */ /* 0x000fe20007ffe0ff */
[----:B------:R-:W-:Y:S01]  /*44ed0*/  ISETP.GE.U32.AND P2, PT, R9, 0x7f000001, PT ;  /* 0x7f0000010900780c */ /* 0x000fe20003f46070 */
[----:B------:R-:W-:Y:S01]  /*44ee0*/  ISETP.GE.U32.AND P3, PT, R20, 0x7f000001, PT ;  /* 0x7f0000011400780c */ /* 0x000fe20003f66070 */
[----:B------:R-:W-:Y:S02]  /*44ef0*/  IMAD R95, R6, 0x7effffff, RZ ;  /* 0x7effffff065f7824 */ /* 0x000fe400078e02ff */
[----:B------:R-:W-:Y:S02]  /*44f00*/  IMAD R107, R4, 0x7effffff, RZ ;  /* 0x7effffff046b7824 */ /* 0x000fe400078e02ff */
[----:B------:R-:W-:-:S04]  /*44f10*/  IMAD.WIDE.U32 R84, R133, R14, RZ ;  /* 0x0000000e85547225 */ /* 0x000fc800078e00ff */
[----:B------:R-:W-:Y:S01]  /*44f20*/  IMAD.WIDE.U32 R102, R132, R14, RZ ;  /* 0x0000000e84667225 */ /* 0x000fe200078e00ff */
[----:B------:R-:W-:Y:S01]  /*44f30*/  @P0 IADD3 R21, PT, PT, R21, -0x7f000001, RZ ;  /* 0x80ffffff15150810 */ /* 0x000fe20007ffe0ff */
[----:B------:R-:W-:Y:S02]  /*44f40*/  ISETP.GE.U32.AND P0, PT, R58, 0x7f000001, PT ;  /* 0x7f0000013a00780c */ /* 0x000fe40003f06070 */
[----:B------:R-:W-:-:S04]  /*44f50*/  IMAD.HI.U32 R95, R95, 0x7f000001, R6 ;  /* 0x7f0000015f5f7827 */ /* 0x000fc800078e0006 */
[----:B------:R-:W-:-:S04]  /*44f60*/  IMAD.HI.U32 R107, R107, 0x7f000001, R4 ;  /* 0x7f0000016b6b7827 */ /* 0x000fc800078e0004 */
[----:B------:R-:W-:-:S04]  /*44f70*/  IMAD.WIDE.U32 R4, R135, R108, RZ ;  /* 0x0000006c87047225 */ /* 0x000fc800078e00ff */
[----:B------:R-:W-:Y:S02]  /*44f80*/  IMAD R7, R84, 0x7effffff, RZ ;  /* 0x7effffff54077824 */ /* 0x000fe400078e02ff */
[----:B------:R-:W-:Y:S02]  /*44f90*/  IMAD R6, R102, 0x7effffff, RZ ;  /* 0x7effffff66067824 */ /* 0x000fe400078e02ff */
[----:B------:R-:W-:Y:S01]  /*44fa0*/  IMAD.WIDE.U32 R110, R132, R108, RZ ;  /* 0x0000006c846e7225 */ /* 0x000fe200078e00ff */
[----:B------:R-:W-:Y:S02]  /*44fb0*/  @P1 IADD3 R8, PT, PT, R8, -0x7f000001, RZ ;  /* 0x80ffffff08081810 */ /* 0x000fe40007ffe0ff */
[----:B------:R-:W-:Y:S01]  /*44fc0*/  IADD3 R26, PT, PT, R65, R21, RZ ;  /* 0x00000015411a7210 */ /* 0x000fe20007ffe0ff */
[----:B------:R-:W-:Y:S02]  /*44fd0*/  IMAD R114, R4, 0x7effffff, RZ ;  /* 0x7effffff04727824 */ /* 0x000fe400078e02ff */
[----:B------:R-:W-:-:S04]  /*44fe0*/  IMAD.HI.U32 R84, R7, 0x7f000001, R84 ;  /* 0x7f00000107547827 */ /* 0x000fc800078e0054 */
[----:B------:R-:W-:Y:S01]  /*44ff0*/  IMAD.HI.U32 R102, R6, 0x7f000001, R102 ;  /* 0x7f00000106667827 */ /* 0x000fe200078e0066 */
[----:B------:R-:W-:-:S03]  /*45000*/  IADD3 R12, PT, PT, R12, R64, RZ ;  /* 0x000000400c0c7210 */ /* 0x000fc60007ffe0ff */
[----:B------:R-:W-:Y:S02]  /*45010*/  IMAD R15, R110, 0x7effffff, RZ ;  /* 0x7effffff6e0f7824 */ /* 0x000fe400078e02ff */
[----:B------:R-:W-:Y:S01]  /*45020*/  IMAD.WIDE.U32 R6, R129, R14, RZ ;  /* 0x0000000e81067225 */ /* 0x000fe200078e00ff */
[----:B------:R-:W-:Y:S02]  /*45030*/  @P2 IADD3 R9, PT, PT, R9, -0x7f000001, RZ ;  /* 0x80ffffff09092810 */ /* 0x000fe40007ffe0ff */
[----:B------:R-:W-:Y:S01]  /*45040*/  @P3 IADD3 R20, PT, PT, R20, -0x7f000001, RZ ;  /* 0x80ffffff14143810 */ /* 0x000fe20007ffe0ff */
[----:B------:R-:W-:Y:S01]  /*45050*/  IMAD.HI.U32 R114, R114, 0x7f000001, R4 ;  /* 0x7f00000172727827 */ /* 0x000fe200078e0004 */
[----:B------:R-:W-:Y:S01]  /*45060*/  IADD3 R8, PT, PT, R65, R8, RZ ;  /* 0x0000000841087210 */ /* 0x000fe20007ffe0ff */
[----:B------:R-:W-:Y:S02]  /*45070*/  ISETP.GE.U32.AND P3, PT, R26, 0x7f000001, PT ;  /* 0x7f0000011a00780c */ /* 0x000fe40003f66070 */
[----:B------:R-:W-:-:S04]  /*45080*/  IMAD.HI.U32 R110, R15, 0x7f000001, R110 ;  /* 0x7f0000010f6e7827 */ /* 0x000fc800078e006e */
[----:B------:R-:W-:-:S04]  /*45090*/  IMAD.WIDE.U32 R4, R135, R14, RZ ;  /* 0x0000000e87047225 */ /* 0x000fc800078e00ff */
[----:B------:R-:W-:Y:S02]  /*450a0*/  IMAD R64, R6, 0x7effffff, RZ ;  /* 0x7effffff06407824 */ /* 0x000fe400078e02ff */
[----:B------:R-:W-:Y:S01]  /*450b0*/  IMAD.WIDE.U32 R14, R132, R71, RZ ;  /* 0x00000047840e7225 */ /* 0x000fe200078e00ff */
[----:B------:R-:W-:Y:S02]  /*450c0*/  IADD3 R9, PT, PT, R65, R9, RZ ;  /* 0x0000000941097210 */ /* 0x000fe40007ffe0ff */
[----:B------:R-:W-:Y:S01]  /*450d0*/  @P0 IADD3 R58, PT, PT, R58, -0x7f000001, RZ ;  /* 0x80ffffff3a3a0810 */ /* 0x000fe20007ffe0ff */
[----:B------:R-:W-:Y:S01]  /*450e0*/  IMAD.HI.U32 R64, R64, 0x7f000001, R6 ;  /* 0x7f00000140407827 */ /* 0x000fe200078e0006 */
[----:B------:R-:W-:-:S03]  /*450f0*/  ISETP.GE.U32.AND P1, PT, R8, 0x7f000001, PT ;  /* 0x7f0000010800780c */ /* 0x000fc60003f26070 */
[----:B------:R-:W-:Y:S01]  /*45100*/  IMAD R6, R14, 0x7effffff, RZ ;  /* 0x7effffff0e067824 */ /* 0x000fe200078e02ff */
[----:B------:R-:W-:Y:S01]  /*45110*/  ISETP.GE.U32.AND P2, PT, R9, 0x7f000001, PT ;  /* 0x7f0000010900780c */ /* 0x000fe20003f46070 */
[----:B------:R-:W-:Y:S02]  /*45120*/  IMAD R105, R4, 0x7effffff, RZ ;  /* 0x7effffff04697824 */ /* 0x000fe400078e02ff */
[----:B------:R-:W-:Y:S01]  /*45130*/  IMAD.HI.U32 R14, R6, 0x7f000001, R14 ;  /* 0x7f000001060e7827 */ /* 0x000fe200078e000e */
[----:B--2---:R-:W-:Y:S02]  /*45140*/  IADD3 R15, PT, PT, R58, R66, RZ ;  /* 0x000000423a0f7210 */ /* 0x004fe40007ffe0ff */
[----:B------:R-:W-:Y:S01]  /*45150*/  @P3 IADD3 R26, PT, PT, R26, -0x7f000001, RZ ;  /* 0x80ffffff1a1a3810 */ /* 0x000fe20007ffe0ff */
[----:B------:R-:W-:Y:S01]  /*45160*/  IMAD.HI.U32 R105, R105, 0x7f000001, R4 ;  /* 0x7f00000169697827 */ /* 0x000fe200078e0004 */
[----:B------:R-:W-:Y:S01]  /*45170*/  ISETP.GE.U32.AND P4, PT, R73, 0x7f000001, PT ;  /* 0x7f0000014900780c */ /* 0x000fe20003f86070 */
[----:B------:R-:W-:-:S02]  /*45180*/  ISETP.GE.U32.AND P0, PT, R15, 0x7f000001, PT ;  /* 0x7f0000010f00780c */ /* 0x000fc40003f06070 */
[----:B------:R-:W-:Y:S01]  /*45190*/  IMAD.WIDE.U32 R4, R133, R71, RZ ;  /* 0x0000004785047225 */ /* 0x000fe200078e00ff */
[----:B------:R-:W-:-:S03]  /*451a0*/  IADD3 R24, PT, PT, R24, R61, RZ ;  /* 0x0000003d18187210 */ /* 0x000fc60007ffe0ff */
[-C--:B------:R-:W-:Y:S01]  /*451b0*/  IMAD.WIDE.U32 R6, R135, R71.reuse, RZ ;  /* 0x0000004787067225 */ /* 0x080fe200078e00ff */
[----:B------:R-:W-:Y:S02]  /*451c0*/  @P1 IADD3 R8, PT, PT, R8, -0x7f000001, RZ ;  /* 0x80ffffff08081810 */ /* 0x000fe40007ffe0ff */
[----:B------:R-:W-:Y:S01]  /*451d0*/  IADD3 R26, PT, PT, R65, R26, RZ ;  /* 0x0000001a411a7210 */ /* 0x000fe20007ffe0ff */
[----:B------:R-:W-:Y:S02]  /*451e0*/  IMAD R61, R4, 0x7effffff, RZ ;  /* 0x7effffff043d7824 */ /* 0x000fe400078e02ff */
[----:B------:R-:W-:-:S04]  /*451f0*/  IMAD.WIDE.U32 R136, R129, R71, RZ ;  /* 0x0000004781887225 */ /* 0x000fc800078e00ff */
[----:B------:R-:W-:Y:S01]  /*45200*/  IMAD R79, R6, 0x7effffff, RZ ;  /* 0x7effffff064f7824 */ /* 0x000fe200078e02ff */
[----:B------:R-:W-:Y:S01]  /*45210*/  @P2 IADD3 R9, PT, PT, R9, -0x7f000001, RZ ;  /* 0x80ffffff09092810 */ /* 0x000fe20007ffe0ff */
[----:B------:R-:W-:Y:S01]  /*45220*/  IMAD.HI.U32 R61, R61, 0x7f000001, R4 ;  /* 0x7f0000013d3d7827 */ /* 0x000fe200078e0004 */
[----:B------:R-:W-:Y:S01]  /*45230*/  IADD3 R20, PT, PT, R65, R20, RZ ;  /* 0x0000001441147210 */ /* 0x000fe20007ffe0ff */
[----:B------:R-:W-:Y:S02]  /*45240*/  ISETP.GE.U32.AND P3, PT, R26, 0x7f000001, PT ;  /* 0x7f0000011a00780c */ /* 0x000fe40003f66070 */
[----:B------:R-:W-:Y:S02]  /*45250*/  IMAD R4, R136, 0x7effffff, RZ ;  /* 0x7effffff88047824 */ /* 0x000fe400078e02ff */
[----:B------:R-:W-:-:S04]  /*45260*/  IMAD.HI.U32 R79, R79, 0x7f000001, R6 ;  /* 0x7f0000014f4f7827 */ /* 0x000fc800078e0006 */
[----:B------:R-:W-:Y:S01]  /*45270*/  IMAD.WIDE.U32 R6, R133, R8, RZ ;  /* 0x0000000885067225 */ /* 0x000fe200078e00ff */
[----:B------:R-:W-:Y:S02]  /*45280*/  @P4 IADD3 R73, PT, PT, R73, -0x7f000001, RZ ;  /* 0x80ffffff49494810 */ /* 0x000fe40007ffe0ff */
[----:B------:R-:W-:Y:S01]  /*45290*/  @P0 IADD3 R15, PT, PT, R15, -0x7f000001, RZ ;  /* 0x80ffffff0f0f0810 */ /* 0x000fe20007ffe0ff */
[----:B------:R-:W-:Y:S01]  /*452a0*/  IMAD.HI.U32 R136, R4, 0x7f000001, R136 ;  /* 0x7f00000104887827 */ /* 0x000fe200078e0088 */
[----:B------:R-:W-:Y:S01]  /*452b0*/  IADD3 R4, PT, PT, R65, R9, RZ ;  /* 0x0000000941047210 */ /* 0x000fe20007ffe0ff */
[----:B------:R-:W-:Y:S02]  /*452c0*/  ISETP.GE.U32.AND P4, PT, R20, 0x7f000001, PT ;  /* 0x7f0000011400780c */ /* 0x000fe40003f86070 */
[----:B------:R-:W-:Y:S01]  /*452d0*/  IMAD R5, R6, 0x7effffff, RZ ;  /* 0x7effffff06057824 */ /* 0x000fe200078e02ff */
[----:B------:R-:W-:Y:S01]  /*452e0*/  IADD3 R59, PT, PT, R43, R59, RZ ;  /* 0x0000003b2b3b7210 */ /* 0x000fe20007ffe0ff */
[----:B------:R-:W-:Y:S01]  /*452f0*/  ISETP.GE.U32.AND P2, PT, R4, 0x7f000001, PT ;  /* 0x7f0000010400780c */ /* 0x000fe20003f46070 */
[----:B------:R-:W-:Y:S01]  /*45300*/  IADD3 R15, PT, PT, R66, R15, RZ ;  /* 0x0000000f420f7210 */ /* 0x000fe20007ffe0ff */
[----:B------:R-:W-:-:S04]  /*45310*/  IMAD.HI.U32 R5, R5, 0x7f000001, R6 ;  /* 0x7f00000105057827 */ /* 0x000fc800078e0006 */
[----:B------:R-:W-:Y:S01]  /*45320*/  IMAD.WIDE.U32 R6, R129, R8, RZ ;  /* 0x0000000881067225 */ /* 0x000fe200078e00ff */
[----:B------:R-:W-:Y:S01]  /*45330*/  @P3 IADD3 R26, PT, PT, R26, -0x7f000001, RZ ;  /* 0x80ffffff1a1a3810 */ /* 0x000fe20007ffe0ff */
[----:B------:R-:W-:Y:S01]  /*45340*/  ISETP.GE.U32.AND P1, PT, R59, 0x7f000001, PT ;  /* 0x7f0000013b00780c */ /* 0x000fe20003f26070 */
[----:B------:R-:W-:Y:S01]  /*45350*/  ISETP.GE.U32.AND P0, PT, R15, 0x7f000001, PT ;  /* 0x7f0000010f00780c */ /* 0x000fe20003f06070 */
[----:B------:R-:W-:Y:S01]  /*45360*/  IMAD R44, R6, 0x7effffff, RZ ;  /* 0x7effffff062c7824 */ /* 0x000fe200078e02ff */
[----:B------:R-:W-:-:S03]  /*45370*/  @P4 IADD3 R20, PT, PT, R20, -0x7f000001, RZ ;  /* 0x80ffffff14144810 */ /* 0x000fc60007ffe0ff */
[----:B------:R-:W-:-:S04]  /*45380*/  IMAD.HI.U32 R44, R44, 0x7f000001, R6 ;  /* 0x7f0000012c2c7827 */ /* 0x000fc800078e0006 */
[----:B------:R-:W-:Y:S01]  /*45390*/  IMAD.WIDE.U32 R6, R133, R26, RZ ;  /* 0x0000001a85067225 */ /* 0x000fe200078e00ff */
[----:B------:R-:W-:Y:S02]  /*453a0*/  @P2 IADD3 R4, PT, PT, R4, -0x7f000001, RZ ;  /* 0x80ffffff04042810 */ /* 0x000fe40007ffe0ff */
[----:B------:R-:W-:Y:S01]  /*453b0*/  IADD3 R40, PT, PT, R65, R20, RZ ;  /* 0x0000001441287210 */ /* 0x000fe20007ffe0ff */
[----:B------:R-:W-:Y:S01]  /*453c0*/  ISETP.GE.U32.AND P2, PT, R38, 0x7f000001, PT ;  /* 0x7f0000012600780c */ /* 0x000fe20003f46070 */
[----:B------:R-:W-:Y:S02]  /*453d0*/  IMAD R41, R6, 0x7effffff, RZ ;  /* 0x7effffff06297824 */ /* 0x000fe400078e02ff */
[----:B------:R-:W-:Y:S01]  /*453e0*/  IMAD.WIDE.U32 R36, R135, R26, RZ ;  /* 0x0000001a87247225 */ /* 0x000fe200078e00ff */
[----:B------:R-:W-:Y:S02]  /*453f0*/  @P1 IADD3 R59, PT, PT, R59, -0x7f000001, RZ ;  /* 0x80ffffff3b3b1810 */ /* 0x000fe40007ffe0ff */
[----:B------:R-:W-:Y:S01]  /*45400*/  @P0 IADD3 R15, PT, PT, R15, -0x7f000001, RZ ;  /* 0x80ffffff0f0f0810 */ /* 0x000fe20007ffe0ff */
[----:B------:R-:W-:Y:S01]  /*45410*/  IMAD.HI.U32 R41, R41, 0x7f000001, R6 ;  /* 0x7f00000129297827 */ /* 0x000fe200078e0006 */
[----:B------:R-:W-:-:S03]  /*45420*/  ISETP.GE.U32.AND P4, PT, R40, 0x7f000001, PT ;  /* 0x7f0000012800780c */ /* 0x000fc60003f86070 */
[----:B------:R-:W-:Y:S01]  /*45430*/  IMAD R6, R36, 0x7effffff, RZ ;  /* 0x7effffff24067824 */ /* 0x000fe200078e02ff */
[----:B------:R-:W-:-:S03]  /*45440*/  IADD3 R59, PT, PT, R66, R59, RZ ;  /* 0x0000003b423b7210 */ /* 0x000fc60007ffe0ff */
[----:B------:R-:W-:Y:S01]  /*45450*/  IMAD.HI.U32 R36, R6, 0x7f000001, R36 ;  /* 0x7f00000106247827 */ /* 0x000fe200078e0024 */
[----:B------:R-:W-:Y:S02]  /*45460*/  IADD3 R37, PT, PT, R66, R15, RZ ;  /* 0x0000000f42257210 */ /* 0x000fe40007ffe0ff */
[----:B------:R-:W-:Y:S01]  /*45470*/  @P2 IADD3 R38, PT, PT, R38, -0x7f000001, RZ ;  /* 0x80ffffff26262810 */ /* 0x000fe20007ffe0ff */
[----:B------:R-:W-:Y:S01]  /*45480*/  ISETP.GE.U32.AND P1, PT, R59, 0x7f000001, PT ;  /* 0x7f0000013b00780c */ /* 0x000fe20003f26070 */
[----:B------:R-:W-:Y:S01]  /*45490*/  ISETP.GE.U32.AND P3, PT, R33, 0x7f000001, PT ;  /* 0x7f0000012100780c */ /* 0x000fe20003f66070 */
[----:B------:R-:W-:Y:S01]  /*454a0*/  ISETP.GE.U32.AND P0, PT, R37, 0x7f000001, PT ;  /* 0x7f0000012500780c */ /* 0x000fe20003f06070 */
[----:B------:R-:W-:Y:S02]  /*454b0*/  @P4 IADD3 R40, PT, PT, R40, -0x7f000001, RZ ;  /* 0x80ffffff28284810 */ /* 0x000fe40007ffe0ff */
[----:B------:R-:W-:Y:S01]  /*454c0*/  IADD3 R38, PT, PT, R66, R38, RZ ;  /* 0x0000002642267210 */ /* 0x000fe20007ffe0ff */
[----:B------:R-:W-:Y:S01]  /*454d0*/  IMAD.WIDE.U32 R130, R132, R4, RZ ;  /* 0x0000000484827225 */ /* 0x000fe200078e00ff */
[----:B------:R-:W-:-:S03]  /*454e0*/  IADD3 R40, PT, PT, R65, R40, RZ ;  /* 0x0000002841287210 */ /* 0x000fc60007ffe0ff */
[----:B------:R-:W-:Y:S01]  /*454f0*/  ISETP.GE.U32.AND P2, PT, R38, 0x7f000001, PT ;  /* 0x7f0000012600780c */ /* 0x000fe20003f46070 */
[----:B------:R-:W-:Y:S02]  /*45500*/  IMAD R27, R130, 0x7effffff, RZ ;  /* 0x7effffff821b7824 */ /* 0x000fe400078e02ff */
[----:B------:R-:W-:Y:S02]  /*45510*/  @P1 IADD3 R59, PT, PT, R59, -0x7f000001, RZ ;  /* 0x80ffffff3b3b1810 */ /* 0x000fe40007ffe0ff */
[----:B------:R-:W-:Y:S01]  /*45520*/  @P3 IADD3 R33, PT, PT, R33, -0x7f000001, RZ ;  /* 0x80ffffff21213810 */ /* 0x000fe20007ffe0ff */
[----:B------:R-:W-:Y:S01]  /*45530*/  ISETP.GE.U32.AND P4, PT, R40, 0x7f000001, PT ;  /* 0x7f0000012800780c */ /* 0x000fe20003f86070 */
[----:B------:R-:W-:Y:S01]  /*45540*/  @P0 IADD3 R37, PT, PT, R37, -0x7f000001, RZ ;  /* 0x80ffffff25250810 */ /* 0x000fe20007ffe0ff */
[----:B------:R-:W-:Y:S01]  /*45550*/  ISETP.GE.U32.AND P0, PT, R34, 0x7f000001, PT ;  /* 0x7f0000012200780c */ /* 0x000fe20003f06070 */
[----:B------:R-:W-:Y:S01]  /*45560*/  IMAD.HI.U32 R130, R27, 0x7f000001, R130 ;  /* 0x7f0000011b827827 */ /* 0x000fe200078e0082 */
[----:B------:R-:W-:-:S02]  /*45570*/  IADD3 R77, PT, PT, R66, R59, RZ ;  /* 0x0000003b424d7210 */ /* 0x000fc40007ffe0ff */
[----:B------:R-:W-:Y:S01]  /*45580*/  IADD3 R51, PT, PT, R66, R33, RZ ;  /* 0x0000002142337210 */ /* 0x000fe20007ffe0ff */
[----:B------:R-:W-:-:S04]  /*45590*/  IMAD.WIDE.U32 R122, R132, R26, RZ ;  /* 0x0000001a847a7225 */ /* 0x000fc800078e00ff */
[----:B------:R-:W-:Y:S01]  /*455a0*/  IMAD.WIDE.U32 R26, R129, R26, RZ ;  /* 0x0000001a811a7225 */ /* 0x000fe200078e00ff */
[----:B------:R-:W-:Y:S01]  /*455b0*/  @P2 IADD3 R38, PT, PT, R38, -0x7f000001, RZ ;  /* 0x80ffffff26262810 */ /* 0x000fe20007ffe0ff */
[----:B------:R-:W-:Y:S01]  /*455c0*/  ISETP.GE.U32.AND P1, PT, R77, 0x7f000001, PT ;  /* 0x7f0000014d00780c */ /* 0x000fe20003f26070 */
[----:B------:R-:W-:Y:S01]  /*455d0*/  ISETP.GE.U32.AND P3, PT, R51, 0x7f000001, PT ;  /* 0x7f0000013300780c */ /* 0x000fe20003f66070 */
[----:B------:R-:W-:Y:S01]  /*455e0*/  IMAD R43, R26, 0x7effffff, RZ ;  /* 0x7effffff1a2b7824 */ /* 0x000fe200078e02ff */
[----:B------:R-:W-:Y:S02]  /*455f0*/  @P4 IADD3 R40, PT, PT, R40, -0x7f000001, RZ ;  /* 0x80ffffff28284810 */ /* 0x000fe40007ffe0ff */
[----:B------:R-:W-:Y:S01]  /*45600*/  @P0 IADD3 R34, PT, PT, R34, -0x7f000001, RZ ;  /* 0x80ffffff22220810 */ /* 0x000fe20007ffe0ff */
[----:B------:R-:W-:Y:S01]  /*45610*/  IMAD.HI.U32 R43, R43, 0x7f000001, R26 ;  /* 0x7f0000012b2b7827 */ /* 0x000fe200078e001a */
[----:B------:R-:W-:Y:S01]  /*45620*/  IADD3 R27, PT, PT, R66, R38, RZ ;  /* 0x00000026421b7210 */ /* 0x000fe20007ffe0ff */
[----:B------:R-:W-:Y:S01]  /*45630*/  ISETP.GE.U32.AND P4, PT, R32, 0x7f000001, PT ;  /* 0x7f0000012000780c */ /* 0x000fe20003f86070 */
[----:B------:R-:W-:-:S03]  /*45640*/  IADD3 R26, PT, PT, R66, R34, RZ ;  /* 0x00000022421a7210 */ /* 0x000fc60007ffe0ff */
[----:B------:R-:W-:Y:S01]  /*45650*/  ISETP.GE.U32.AND P2, PT, R27, 0x7f000001, PT ;  /* 0x7f0000011b00780c */ /* 0x000fe20003f46070 */
[----:B------:R-:W-:Y:S02]  /*45660*/  @P1 IADD3 R77, PT, PT, R77, -0x7f000001, RZ ;  /* 0x80ffffff4d4d1810 */ /* 0x000fe40007ffe0ff */
[----:B------:R-:W-:Y:S01]  /*45670*/  @P3 IADD3 R51, PT, PT, R51, -0x7f000001, RZ ;  /* 0x80ffffff33333810 */ /* 0x000fe20007ffe0ff */
[----:B------:R-:W-:Y:S01]  /*45680*/  ISETP.GE.U32.AND P3, PT, R26, 0x7f000001, PT ;  /* 0x7f0000011a00780c */ /* 0x000fe20003f66070 */
[----:B------:R-:W-:Y:S02]  /*45690*/  IMAD R7, R122, 0x7effffff, RZ ;  /* 0x7effffff7a077824 */ /* 0x000fe400078e02ff */
[----:B------:R-:W-:Y:S01]  /*456a0*/  IMAD.WIDE.U32 R152, R132, R8, RZ ;  /* 0x0000000884987225 */ /* 0x000fe200078e00ff */
[C---:B------:R-:W-:Y:S02]  /*456b0*/  IADD3 R77, PT, PT, R66.reuse, R77, RZ ;  /* 0x0000004d424d7210 */ /* 0x040fe40007ffe0ff */
[----:B------:R-:W-:-:S02]  /*456c0*/  IADD3 R51, PT, PT, R66, R51, RZ ;  /* 0x0000003342337210 */ /* 0x000fc40007ffe0ff */
[----:B------:R-:W-:Y:S01]  /*456d0*/  @P4 IADD3 R32, PT, PT, R32, -0x7f000001, RZ ;  /* 0x80ffffff20204810 */ /* 0x000fe20007ffe0ff */
[----:B------:R-:W-:Y:S01]  /*456e0*/  IMAD.HI.U32 R122, R7, 0x7f000001, R122 ;  /* 0x7f000001077a7827 */ /* 0x000fe200078e007a */
[----:B------:R-:W-:-:S03]  /*456f0*/  ISETP.GE.U32.AND P4, PT, R30, 0x7f000001, PT ;  /* 0x7f0000011e00780c */ /* 0x000fc60003f86070 */
[----:B------:R-:W-:Y:S01]  /*45700*/  IMAD.WIDE.U32 R6, R129, R40, RZ ;  /* 0x0000002881067225 */ /* 0x000fe200078e00ff */
[----:B------:R-:W-:Y:S02]  /*45710*/  @P2 IADD3 R27, PT, PT, R27, -0x7f000001, RZ ;  /* 0x80ffffff1b1b2810 */ /* 0x000fe40007ffe0ff */
[----:B------:R-:W-:Y:S01]  /*45720*/  IADD3 R18, PT, PT, R29, R56, RZ ;  /* 0x000000381d127210 */ /* 0x000fe20007ffe0ff */
[----:B------:R-:W-:Y:S01]  /*45730*/  ISETP.GE.U32.AND P1, PT, R77, 0x7f000001, PT ;  /* 0x7f0000014d00780c */ /* 0x000fe20003f26070 */
[----:B------:R-:W-:Y:S01]  /*45740*/  IMAD R9, R152, 0x7effffff, RZ ;  /* 0x7effffff98097824 */ /* 0x000fe200078e02ff */
[----:B------:R-:W-:Y:S01]  /*45750*/  ISETP.GE.U32.AND P2, PT, R51, 0x7f000001, PT ;  /* 0x7f0000013300780c */ /* 0x000fe20003f46070 */
[----:B------:R-:W-:Y:S01]  /*45760*/  IMAD.WIDE.U32 R150, R135, R8, RZ ;  /* 0x0000000887967225 */ /* 0x000fe200078e00ff */
[----:B------:R-:W-:-:S03]  /*45770*/  IADD3 R32, PT, PT, R66, R32, RZ ;  /* 0x0000002042207210 */ /* 0x000fc60007ffe0ff */
[----:B------:R-:W-:Y:S01]  /*45780*/  IMAD.WIDE.U32 R46, R133, R4, RZ ;  /* 0x00000004852e7225 */ /* 0x000fe200078e00ff */
[----:B------:R-:W-:-:S03]  /*45790*/  @P3 IADD3 R26, PT, PT, R26, -0x7f000001, RZ ;  /* 0x80ffffff1a1a3810 */ /* 0x000fc60007ffe0ff */
[----:B------:R-:W-:Y:S02]  /*457a0*/  IMAD R29, R6, 0x7effffff, RZ ;  /* 0x7effffff061d7824 */ /* 0x000fe400078e02ff */
[----:B------:R-:W-:Y:S01]  /*457b0*/  IMAD.HI.U32 R152, R9, 0x7f000001, R152 ;  /* 0x7f00000109987827 */ /* 0x000fe200078e0098 */
[----:B------:R-:W-:-:S03]  /*457c0*/  ISETP.GE.U32.AND P3, PT, R32, 0x7f000001, PT ;  /* 0x7f0000012000780c */ /* 0x000fc60003f66070 */
[----:B------:R-:W-:Y:S02]  /*457d0*/  IMAD R9, R150, 0x7effffff, RZ ;  /* 0x7effffff96097824 */ /* 0x000fe400078e02ff */
[----:B------:R-:W-:Y:S02]  /*457e0*/  IMAD R8, R46, 0x7effffff, RZ ;  /* 0x7effffff2e087824 */ /* 0x000fe400078e02ff */
[----:B------:R-:W-:Y:S01]  /*457f0*/  IMAD.HI.U32 R29, R29, 0x7f000001, R6 ;  /* 0x7f0000011d1d7827 */ /* 0x000fe200078e0006 */
[----:B------:R-:W-:-:S03]  /*45800*/  IADD3 R27, PT, PT, R66, R27, RZ ;  /* 0x0000001b421b7210 */ /* 0x000fc60007ffe0ff */
[----:B------:R-:W-:Y:S01]  /*45810*/  IMAD.WIDE.U32 R6, R135, R37, RZ ;  /* 0x0000002587067225 */ /* 0x000fe200078e00ff */
[----:B------:R-:W-:Y:S02]  /*45820*/  IADD3 R26, PT, PT, R66, R26, RZ ;  /* 0x0000001a421a7210 */ /* 0x000fe40007ffe0ff */
[----:B------:R-:W-:Y:S01]  /*45830*/  @P4 IADD3 R30, PT, PT, R30, -0x7f000001, RZ ;  /* 0x80ffffff1e1e4810 */ /* 0x000fe20007ffe0ff */
[----:B------:R-:W-:-:S04]  /*45840*/  IMAD.HI.U32 R150, R9, 0x7f000001, R150 ;  /* 0x7f00000109967827 */ /* 0x000fc800078e0096 */
[----:B------:R-:W-:-:S04]  /*45850*/  IMAD.HI.U32 R46, R8, 0x7f000001, R46 ;  /* 0x7f000001082e7827 */ /* 0x000fc800078e002e */
[----:B------:R-:W-:Y:S01]  /*45860*/  IMAD.WIDE.U32 R8, R135, R4, RZ ;  /* 0x0000000487087225 */ /* 0x000fe200078e00ff */
[----:B------:R-:W-:-:S03]  /*45870*/  @P1 IADD3 R77, PT, PT, R77, -0x7f000001, RZ ;  /* 0x80ffffff4d4d1810 */ /* 0x000fc60007ffe0ff */
[----:B------:R-:W-:Y:S01]  /*45880*/  IMAD R120, R6, 0x7effffff, RZ ;  /* 0x7effffff06787824 */ /* 0x000fe200078e02ff */
[----:B------:R-:W-:Y:S01]  /*45890*/  @P2 IADD3 R51, PT, PT, R51, -0x7f000001, RZ ;  /* 0x80ffffff33332810 */ /* 0x000fe20007ffe0ff */
[----:B------:R-:W-:Y:S01]  /*458a0*/  IMAD R47, R8, 0x7effffff, RZ ;  /* 0x7effffff082f7824 */ /* 0x000fe200078e02ff */
[----:B------:R-:W-:Y:S01]  /*458b0*/  ISETP.GE.U32.AND P1, PT, R27, 0x7f000001, PT ;  /* 0x7f0000011b00780c */ /* 0x000fe20003f26070 */
[----:B------:R-:W-:Y:S01]  /*458c0*/  IMAD.HI.U32 R120, R120, 0x7f000001, R6 ;  /* 0x7f00000178787827 */ /* 0x000fe200078e0006 */
[----:B------:R-:W-:Y:S01]  /*458d0*/  ISETP.GE.U32.AND P2, PT, R26, 0x7f000001, PT ;  /* 0x7f0000011a00780c */ /* 0x000fe20003f46070 */
[----:B------:R-:W-:Y:S01]  /*458e0*/  IADD3 R30, PT, PT, R66, R30, RZ ;  /* 0x0000001e421e7210 */ /* 0x000fe20007ffe0ff */
[----:B------:R-:W-:Y:S01]  /*458f0*/  ISETP.GE.U32.AND P0, PT, R18, 0x7f000001, PT ;  /* 0x7f0000011200780c */ /* 0x000fe20003f06070 */
[----:B------:R-:W-:Y:S01]  /*45900*/  IMAD.WIDE.U32 R6, R129, R37, RZ ;  /* 0x0000002581067225 */ /* 0x000fe200078e00ff */
[----:B------:R-:W-:-:S03]  /*45910*/  @P3 IADD3 R32, PT, PT, R32, -0x7f000001, RZ ;  /* 0x80ffffff20203810 */ /* 0x000fc60007ffe0ff */
[----:B------:R-:W-:Y:S01]  /*45920*/  IMAD.HI.U32 R47, R47, 0x7f000001, R8 ;  /* 0x7f0000012f2f7827 */ /* 0x000fe200078e0008 */
[----:B------:R-:W-:-:S03]  /*45930*/  ISETP.GE.U32.AND P3, PT, R30, 0x7f000001, PT ;  /* 0x7f0000011e00780c */ /* 0x000fc60003f66070 */
[----:B------:R-:W-:-:S04]  /*45940*/  IMAD.WIDE.U32 R20, R129, R4, RZ ;  /* 0x0000000481147225 */ /* 0x000fc800078e00ff */
[----:B------:R-:W-:-:S04]  /*45950*/  IMAD.WIDE.U32 R8, R132, R40, RZ ;  /* 0x0000002884087225 */ /* 0x000fc800078e00ff */
[----:B------:R-:W-:Y:S01]  /*45960*/  IMAD R33, R6, 0x7effffff, RZ ;  /* 0x7effffff06217824 */ /* 0x000fe200078e02ff */
[----:B------:R-:W-:Y:S01]  /*45970*/  IADD3 R51, PT, PT, R66, R51, RZ ;  /* 0x0000003342337210 */ /* 0x000fe20007ffe0ff */
[----:B------:R-:W-:Y:S01]  /*45980*/  IMAD R128, R20, 0x7effffff, RZ ;  /* 0x7effffff14807824 */ /* 0x000fe200078e02ff */
[----:B------:R-:W-:Y:S01]  /*45990*/  IADD3 R34, PT, PT, R66, R32, RZ ;  /* 0x0000002042227210 */ /* 0x000fe20007ffe0ff */
[----:B------:R-:W-:Y:S02]  /*459a0*/  IMAD R42, R8, 0x7effffff, RZ ;  /* 0x7effffff082a7824 */ /* 0x000fe400078e02ff */
[----:B------:R-:W-:Y:S01]  /*459b0*/  IMAD.HI.U32 R33, R33, 0x7f000001, R6 ;  /* 0x7f00000121217827 */ /* 0x000fe200078e0006 */
[----:B------:R-:W-:-:S03]  /*459c0*/  @P1 IADD3 R27, PT, PT, R27, -0x7f000001, RZ ;  /* 0x80ffffff1b1b1810 */ /* 0x000fc60007ffe0ff */
[----:B------:R-:W-:Y:S01]  /*459d0*/  IMAD.WIDE.U32 R6, R132, R77, RZ ;  /* 0x0000004d84067225 */ /* 0x000fe200078e00ff */
[----:B------:R-:W-:Y:S01]  /*459e0*/  @P2 IADD3 R26, PT, PT, R26, -0x7f000001, RZ ;  /* 0x80ffffff1a1a2810 */ /* 0x000fe20007ffe0ff */
[----:B------:R-:W-:Y:S02]  /*459f0*/  ISETP.GE.U32.AND P1, PT, R51, 0x7f000001, PT ;  /* 0x7f0000013300780c */ /* 0x000fe40003f26070 */
[----:B------:R-:W-:Y:S01]  /*45a00*/  IMAD.HI.U32 R128, R128, 0x7f000001, R20 ;  /* 0x7f00000180807827 */ /* 0x000fe200078e0014 */
[----:B------:R-:W-:Y:S01]  /*45a10*/  @P0 IADD3 R18, PT, PT, R18, -0x7f000001, RZ ;  /* 0x80ffffff12120810 */ /* 0x000fe20007ffe0ff */
[----:B------:R-:W-:Y:S02]  /*45a20*/  ISETP.GE.U32.AND P2, PT, R34, 0x7f000001, PT ;  /* 0x7f0000012200780c */ /* 0x000fe40003f46070 */
[----:B------:R-:W-:-:S04]  /*45a30*/  IMAD.HI.U32 R42, R42, 0x7f000001, R8 ;  /* 0x7f0000012a2a7827 */ /* 0x000fc800078e0008 */
[----:B------:R-:W-:-:S04]  /*45a40*/  IMAD.WIDE.U32 R20, R133, R40, RZ ;  /* 0x0000002885147225 */ /* 0x000fc800078e00ff */
[----:B------:R-:W-:-:S04]  /*45a50*/  IMAD.WIDE.U32 R8, R135, R40, RZ ;  /* 0x0000002887087225 */ /* 0x000fc800078e00ff */
[----:B------:R-:W-:Y:S01]  /*45a60*/  IMAD R49, R6, 0x7effffff, RZ ;  /* 0x7effffff06317824 */ /* 0x000fe200078e02ff */
[----:B------:R-:W-:Y:S01]  /*45a70*/  IADD3 R26, PT, PT, R66, R26, RZ ;  /* 0x0000001a421a7210 */ /* 0x000fe20007ffe0ff */
[----:B------:R-:W-:Y:S01]  /*45a80*/  IMAD R15, R20, 0x7effffff, RZ ;  /* 0x7effffff140f7824 */ /* 0x000fe200078e02ff */
[----:B------:R-:W-:Y:S01]  /*45a90*/  @P3 IADD3 R30, PT, PT, R30, -0x7f000001, RZ ;  /* 0x80ffffff1e1e3810 */ /* 0x000fe20007ffe0ff */
[----:B------:R-:W-:Y:S01]  /*45aa0*/  IMAD R101, R8, 0x7effffff, RZ ;  /* 0x7effffff08657824 */ /* 0x000fe200078e02ff */
[----:B------:R-:W-:Y:S01]  /*45ab0*/  IADD3 R18, PT, PT, R66, R18, RZ ;  /* 0x0000001242127210 */ /* 0x000fe20007ffe0ff */
[----:B------:R-:W-:-:S04]  /*45ac0*/  IMAD.HI.U32 R49, R49, 0x7f000001, R6 ;  /* 0x7f00000131317827 */ /* 0x000fc800078e0006 */
[----:B------:R-:W-:Y:S01]  /*45ad0*/  IMAD.WIDE.U32 R6, R135, R27, RZ ;  /* 0x0000001b87067225 */ /* 0x000fe200078e00ff */
[----:B------:R-:W-:-:S03]  /*45ae0*/  ISETP.GE.U32.AND P0, PT, R26, 0x7f000001, PT ;  /* 0x7f0000011a00780c */ /* 0x000fc60003f06070 */
[----:B------:R-:W-:Y:S01]  /*45af0*/  IMAD.HI.U32 R15, R15, 0x7f000001, R20 ;  /* 0x7f0000010f0f7827 */ /* 0x000fe200078e0014 */
[----:B------:R-:W-:-:S03]  /*45b00*/  ISETP.GE.U32.AND P3, PT, R18, 0x7f000001, PT ;  /* 0x7f0000011200780c */ /* 0x000fc60003f66070 */
[----:B------:R-:W-:-:S04]  /*45b10*/  IMAD.HI.U32 R101, R101, 0x7f000001, R8 ;  /* 0x7f00000165657827 */ /* 0x000fc800078e0008 */
[----:B------:R-:W-:-:S04]  /*45b20*/  IMAD.WIDE.U32 R20, R132, R37, RZ ;  /* 0x0000002584147225 */ /* 0x000fc800078e00ff */
[----:B------:R-:W-:Y:S01]  /*45b30*/  IMAD.WIDE.U32 R8, R133, R37, RZ ;  /* 0x0000002585087225 */ /* 0x000fe200078e00ff */
[----:B------:R-:W-:-:S03]  /*45b40*/  IADD3 R37, PT, PT, R66, R30, RZ ;  /* 0x0000001e42257210 */ /* 0x000fc60007ffe0ff */
[----:B------:R-:W-:Y:S01]  /*45b50*/  IMAD R103, R6, 0x7effffff, RZ ;  /* 0x7effffff06677824 */ /* 0x000fe200078e02ff */
[----:B------:R-:W-:Y:S02]  /*45b60*/  @P1 IADD3 R51, PT, PT, R51, -0x7f000001, RZ ;  /* 0x80ffffff33331810 */ /* 0x000fe40007ffe0ff */
[----:B------:R-:W-:Y:S01]  /*45b70*/  @P2 IADD3 R34, PT, PT, R34, -0x7f000001, RZ ;  /* 0x80ffffff22222810 */ /* 0x000fe20007ffe0ff */
[----:B------:R-:W-:Y:S01]  /*45b80*/  ISETP.GE.U32.AND P1, PT, R37, 0x7f000001, PT ;  /* 0x7f0000012500780c */ /* 0x000fe20003f26070 */
[----:B------:R-:W-:-:S04]  /*45b90*/  IMAD.HI.U32 R103, R103, 0x7f000001, R6 ;  /* 0x7f00000167677827 */ /* 0x000fc800078e0006 */
[----:B------:R-:W-:Y:S01]  /*45ba0*/  IMAD.WIDE.U32 R6, R133, R27, RZ ;  /* 0x0000001b85067225 */ /* 0x000fe200078e00ff */
[----:B------:R-:W-:-:S03]  /*45bb0*/  IADD3 R34, PT, PT, R66, R34, RZ ;  /* 0x0000002242227210 */ /* 0x000fc60007ffe0ff */
[----:B------:R-:W-:Y:S02]  /*45bc0*/  IMAD R117, R20, 0x7effffff, RZ ;  /* 0x7effffff14757824 */ /* 0x000fe400078e02ff */
[----:B------:R-:W-:Y:S02]  /*45bd0*/  IMAD R111, R8, 0x7effffff, RZ ;  /* 0x7effffff086f7824 */ /* 0x000fe400078e02ff */
[----:B------:R-:W-:Y:S01]  /*45be0*/  IMAD R106, R6, 0x7effffff, RZ ;  /* 0x7effffff066a7824 */ /* 0x000fe200078e02ff */
[----:B------:R-:W-:Y:S01]  /*45bf0*/  @P0 IADD3 R26, PT, PT, R26, -0x7f000001, RZ ;  /* 0x80ffffff1a1a0810 */ /* 0x000fe20007ffe0ff */
[----:B------:R-:W-:Y:S01]  /*45c00*/  IMAD.HI.U32 R117, R117, 0x7f000001, R20 ;  /* 0x7f00000175757827 */ /* 0x000fe200078e0014 */
[----:B------:R-:W-:Y:S01]  /*45c10*/  @P3 IADD3 R18, PT, PT, R18, -0x7f000001, RZ ;  /* 0x80ffffff12123810 */ /* 0x000fe20007ffe0ff */
[----:B------:R-:W-:Y:S02]  /*45c20*/  ISETP.GE.U32.AND P0, PT, R34, 0x7f000001, PT ;  /* 0x7f0000012200780c */ /* 0x000fe40003f06070 */
[----:B------:R-:W-:-:S04]  /*45c30*/  IMAD.HI.U32 R111, R111, 0x7f000001, R8 ;  /* 0x7f0000016f6f7827 */ /* 0x000fc800078e0008 */
[----:B------:R-:W-:-:S04]  /*45c40*/  IMAD.HI.U32 R106, R106, 0x7f000001, R6 ;  /* 0x7f0000016a6a7827 */ /* 0x000fc800078e0006 */
[----:B------:R-:W-:-:S04]  /*45c50*/  IMAD.WIDE.U32 R8, R129, R77, RZ ;  /* 0x0000004d81087225 */ /* 0x000fc800078e00ff */
[----:B------:R-:W-:-:S04]  /*45c60*/  IMAD.WIDE.U32 R20, R135, R77, RZ ;  /* 0x0000004d87147225 */ /* 0x000fc800078e00ff */
[----:B------:R-:W-:Y:S01]  /*45c70*/  IMAD.WIDE.U32 R6, R135, R51, RZ ;  /* 0x0000003387067225 */ /* 0x000fe200078e00ff */
[----:B------:R-:W-:Y:S02]  /*45c80*/  @P1 IADD3 R37, PT, PT, R37, -0x7f000001, RZ ;  /* 0x80ffffff25251810 */ /* 0x000fe40007ffe0ff */
[----:B------:R-:W-:Y:S01]  /*45c90*/  IADD3 R18, PT, PT, R66, R18, RZ ;  /* 0x0000001242127210 */ /* 0x000fe20007ffe0ff */
[----:B------:R-:W-:Y:S02]  /*45ca0*/  IMAD R48, R8, 0x7effffff, RZ ;  /* 0x7effffff08307824 */ /* 0x000fe400078e02ff */
[----:B------:R-:W-:Y:S02]  /*45cb0*/  IMAD R113, R20, 0x7effffff, RZ ;  /* 0x7effffff14717824 */ /* 0x000fe400078e02ff */
[----:B------:R-:W-:Y:S01]  /*45cc0*/  IMAD R30, R6, 0x7effffff, RZ ;  /* 0x7effffff061e7824 */ /* 0x000fe200078e02ff */
[----:B------:R-:W-:Y:S01]  /*45cd0*/  IADD3 R37, PT, PT, R66, R37, RZ ;  /* 0x0000002542257210 */ /* 0x000fe20007ffe0ff */
[----:B------:R-:W-:Y:S01]  /*45ce0*/  IMAD.HI.U32 R48, R48, 0x7f000001, R8 ;  /* 0x7f00000130307827 */ /* 0x000fe200078e0008 */
[----:B------:R-:W-:-:S03]  /*45cf0*/  ISETP.GE.U32.AND P1, PT, R18, 0x7f000001, PT ;  /* 0x7f0000011200780c */ /* 0x000fc60003f26070 */
[----:B------:R-:W-:-:S04]  /*45d00*/  IMAD.HI.U32 R113, R113, 0x7f000001, R20 ;  /* 0x7f00000171717827 */ /* 0x000fc800078e0014 */
[----:B------:R-:W-:-:S04]  /*45d10*/  IMAD.HI.U32 R30, R30, 0x7f000001, R6 ;  /* 0x7f0000011e1e7827 */ /* 0x000fc800078e0006 */
[----:B------:R-:W-:-:S04]  /*45d20*/  IMAD.WIDE.U32 R8, R133, R77, RZ ;  /* 0x0000004d85087225 */ /* 0x000fc800078e00ff */
[----:B------:R-:W-:-:S04]  /*45d30*/  IMAD.WIDE.U32 R20, R129, R51, RZ ;  /* 0x0000003381147225 */ /* 0x000fc800078e00ff */
[-C--:B------:R-:W-:Y:S01]  /*45d40*/  IMAD.WIDE.U32 R6, R135, R26.reuse, RZ ;  /* 0x0000001a87067225 */ /* 0x080fe200078e00ff */
[----:B------:R-:W-:Y:S01]  /*45d50*/  @P0 IADD3 R34, PT, PT, R34, -0x7f000001, RZ ;  /* 0x80ffffff22220810 */ /* 0x000fe20007ffe0ff */
[----:B------:R-:W-:Y:S02]  /*45d60*/  ISETP.GE.U32.AND P0, PT, R37, 0x7f000001, PT ;  /* 0x7f0000012500780c */ /* 0x000fe40003f06070 */
[----:B------:R-:W-:Y:S02]  /*45d70*/  IMAD R116, R8, 0x7effffff, RZ ;  /* 0x7effffff08747824 */ /* 0x000fe400078e02ff */
[----:B------:R-:W-:Y:S02]  /*45d80*/  IMAD R32, R20, 0x7effffff, RZ ;  /* 0x7effffff14207824 */ /* 0x000fe400078e02ff */
[----:B------:R-:W-:Y:S02]  /*45d90*/  IMAD R97, R6, 0x7effffff, RZ ;  /* 0x7effffff06617824 */ /* 0x000fe400078e02ff */
[----:B------:R-:W-:-:S04]  /*45da0*/  IMAD.WIDE.U32 R52, R132, R26, RZ ;  /* 0x0000001a84347225 */ /* 0x000fc800078e00ff */
[----:B------:R-:W-:-:S04]  /*45db0*/  IMAD.HI.U32 R116, R116, 0x7f000001, R8 ;  /* 0x7f00000174747827 */ /* 0x000fc800078e0008 */
[----:B------:R-:W-:-:S04]  /*45dc0*/  IMAD.HI.U32 R32, R32, 0x7f000001, R20 ;  /* 0x7f00000120207827 */ /* 0x000fc800078e0014 */
[----:B------:R-:W-:Y:S01]  /*45dd0*/  IMAD.HI.U32 R97, R97, 0x7f000001, R6 ;  /* 0x7f00000161617827 */ /* 0x000fe200078e0006 */
[----:B------:R-:W-:-:S03]  /*45de0*/  IADD3 R25, PT, PT, R25, R60, RZ ;  /* 0x0000003c19197210 */ /* 0x000fc60007ffe0ff */
[----:B------:R-:W-:-:S04]  /*45df0*/  IMAD.WIDE.U32 R8, R132, R27, RZ ;  /* 0x0000001b84087225 */ /* 0x000fc800078e00ff */
[----:B------:R-:W-:-:S04]  /*45e00*/  IMAD.WIDE.U32 R20, R132, R51, RZ ;  /* 0x0000003384147225 */ /* 0x000fc800078e00ff */
[----:B------:R-:W-:Y:S01]  /*45e10*/  IMAD R6, R52, 0x7effffff, RZ ;  /* 0x7effffff34067824 */ /* 0x000fe200078e02ff */
[----:B------:R-:W-:Y:S01]  /*45e20*/  @P1 IADD3 R18, PT, PT, R18, -0x7f000001, RZ ;  /* 0x80ffffff12121810 */ /* 0x000fe20007ffe0ff */
[----:B------:R-:W-:Y:S02]  /*45e30*/  IMAD R85, R8, 0x7effffff, RZ ;  /* 0x7effffff08557824 */ /* 0x000fe400078e02ff */
[----:B------:R-:W-:Y:S02]  /*45e40*/  IMAD R60, R20, 0x7effffff, RZ ;  /* 0x7effffff143c7824 */ /* 0x000fe400078e02ff */
[----:B------:R-:W-:Y:S01]  /*45e50*/  IMAD.HI.U32 R52, R6, 0x7f000001, R52 ;  /* 0x7f00000106347827 */ /* 0x000fe200078e0034 */
[----:B------:R-:W-:-:S03]  /*45e60*/  IADD3 R17, PT, PT, R17, R55, RZ ;  /* 0x0000003711117210 */ /* 0x000fc60007ffe0ff */
[----:B------:R-:W-:Y:S01]  /*45e70*/  IMAD.WIDE.U32 R6, R129, R26, RZ ;  /* 0x0000001a81067225 */ /* 0x000fe200078e00ff */
[----:B------:R-:W-:Y:S02]  /*45e80*/  @P0 IADD3 R37, PT, PT, R37, -0x7f000001, RZ ;  /* 0x80ffffff25250810 */ /* 0x000fe40007ffe0ff */
[----:B------:R-:W-:Y:S01]  /*45e90*/  IADD3 R18, PT, PT, R66, R18, RZ ;  /* 0x0000001242127210 */ /* 0x000fe20007ffe0ff */
[----:B------:R-:W-:Y:S01]  /*45ea0*/  IMAD.HI.U32 R85, R85, 0x7f000001, R8 ;  /* 0x7f00000155557827 */ /* 0x000fe200078e0008 */
[----:B------:R-:W-:-:S03]  /*45eb0*/  ISETP.GE.U32.AND P0, PT, R28, 0x7f000001, PT ;  /* 0x7f0000011c00780c */ /* 0x000fc60003f06070 */
[----:B------:R-:W-:-:S04]  /*45ec0*/  IMAD.HI.U32 R60, R60, 0x7f000001, R20 ;  /* 0x7f0000013c3c7827 */ /* 0x000fc800078e0014 */
[----:B------:R-:W-:-:S04]  /*45ed0*/  IMAD.WIDE.U32 R8, R129, R27, RZ ;  /* 0x0000001b81087225 */ /* 0x000fc800078e00ff */
[----:B------:R-:W-:-:S04]  /*45ee0*/  IMAD.WIDE.U32 R20, R133, R26, RZ ;  /* 0x0000001a85147225 */ /* 0x000fc800078e00ff */
[----:B------:R-:W-:Y:S02]  /*45ef0*/  IMAD R55, R6, 0x7effffff, RZ ;  /* 0x7effffff06377824 */ /* 0x000fe400078e02ff */
[----:B------:R-:W-:Y:S01]  /*45f00*/  IMAD.WIDE.U32 R26, R135, R34, RZ ;  /* 0x00000022871a7225 */ /* 0x000fe200078e00ff */
[----:B------:R-:W-:-:S03]  /*45f10*/  ISETP.GE.U32.AND P2, PT, R18, 0x7f000001, PT ;  /* 0x7f0000011200780c */ /* 0x000fc60003f46070 */
[----:B------:R-:W-:Y:S02]  /*45f20*/  IMAD R138, R20, 0x7effffff, RZ ;  /* 0x7effffff148a7824 */ /* 0x000fe400078e02ff */
[----:B------:R-:W-:-:S04]  /*45f30*/  IMAD.HI.U32 R55, R55, 0x7f000001, R6 ;  /* 0x7f00000137377827 */ /* 0x000fc800078e0006 */
[----:B------:R-:W-:Y:S02]  /*45f40*/  IMAD R6, R26, 0x7effffff, RZ ;  /* 0x7effffff1a067824 */ /* 0x000fe400078e02ff */
[----:B------:R-:W-:Y:S01]  /*45f50*/  IMAD.WIDE.U32 R90, R132, R34, RZ ;  /* 0x00000022845a7225 */ /* 0x000fe200078e00ff */
[----:B------:R-:W-:-:S03]  /*45f60*/  ISETP.GE.U32.AND P1, PT, R22, 0x7f000001, PT ;  /* 0x7f0000011600780c */ /* 0x000fc60003f26070 */
[----:B------:R-:W-:-:S04]  /*45f70*/  IMAD.HI.U32 R138, R138, 0x7f000001, R20 ;  /* 0x7f0000018a8a7827 */ /* 0x000fc800078e0014 */
[----:B------:R-:W-:-:S04]  /*45f80*/  IMAD.HI.U32 R26, R6, 0x7f000001, R26 ;  /* 0x7f000001061a7827 */ /* 0x000fc800078e001a */
[----:B------:R-:W-:Y:S02]  /*45f90*/  IMAD R20, R90, 0x7effffff, RZ ;  /* 0x7effffff5a147824 */ /* 0x000fe400078e02ff */
[----:B------:R-:W-:Y:S02]  /*45fa0*/  IMAD R72, R8, 0x7effffff, RZ ;  /* 0x7effffff08487824 */ /* 0x000fe400078e02ff */
[----:B------:R-:W-:Y:S01]  /*45fb0*/  IMAD.WIDE.U32 R6, R135, R37, RZ ;  /* 0x0000002587067225 */ /* 0x000fe200078e00ff */
[----:B------:R-:W-:-:S03]  /*45fc0*/  @P0 IADD3 R28, PT, PT, R28, -0x7f000001, RZ ;  /* 0x80ffffff1c1c0810 */ /* 0x000fc60007ffe0ff */
[----:B------:R-:W-:-:S04]  /*45fd0*/  IMAD.HI.U32 R90, R20, 0x7f000001, R90 ;  /* 0x7f000001145a7827 */ /* 0x000fc800078e005a */
[----:B------:R-:W-:-:S04]  /*45fe0*/  IMAD.HI.U32 R72, R72, 0x7f000001, R8 ;  /* 0x7f00000148487827 */ /* 0x000fc800078e0008 */
[----:B------:R-:W-:Y:S02]  /*45ff0*/  IMAD R127, R6, 0x7effffff, RZ ;  /* 0x7effffff067f7824 */ /* 0x000fe400078e02ff */
[----:B------:R-:W-:-:S04]  /*46000*/  IMAD.WIDE.U32 R20, R132, R37, RZ ;  /* 0x0000002584147225 */ /* 0x000fc800078e00ff */
[----:B------:R-:W-:Y:S01]  /*46010*/  IMAD.WIDE.U32 R8, R133, R51, RZ ;  /* 0x0000003385087225 */ /* 0x000fe200078e00ff */
[----:B------:R-:W-:Y:S02]  /*46020*/  @P2 IADD3 R18, PT, PT, R18, -0x7f000001, RZ ;  /* 0x80ffffff12122810 */ /* 0x000fe40007ffe0ff */
[----:B------:R-:W-:Y:S01]  /*46030*/  IADD3 R59, PT, PT, R28, R68, RZ ;  /* 0x000000441c3b7210 */ /* 0x000fe20007ffe0ff */
[----:B------:R-:W-:-:S04]  /*46040*/  IMAD.HI.U32 R127, R127, 0x7f000001, R6 ;  /* 0x7f0000017f7f7827 */ /* 0x000fc800078e0006 */
[----:B------:R-:W-:Y:S02]  /*46050*/  IMAD R88, R20, 0x7effffff, RZ ;  /* 0x7effffff14587824 */ /* 0x000fe400078e02ff */
[----:B------:R-:W-:Y:S02]  /*46060*/  IMAD R62, R8, 0x7effffff, RZ ;  /* 0x7effffff083e7824 */ /* 0x000fe400078e02ff */
[----:B------:R-:W-:Y:S01]  /*46070*/  IMAD.WIDE.U32 R6, R129, R37, RZ ;  /* 0x0000002581067225 */ /* 0x000fe200078e00ff */
[----:B------:R-:W-:Y:S01]  /*46080*/  @P1 IADD3 R22, PT, PT, R22, -0x7f000001, RZ ;  /* 0x80ffffff16161810 */ /* 0x000fe20007ffe0ff */
[----:B------:R-:W-:Y:S02]  /*46090*/  ISETP.GE.U32.AND P2, PT, R59, 0x7f000001, PT ;  /* 0x7f0000013b00780c */ /* 0x000fe40003f46070 */
[----:B------:R-:W-:Y:S01]  /*460a0*/  IMAD.HI.U32 R88, R88, 0x7f000001, R20 ;  /* 0x7f00000158587827 */ /* 0x000fe200078e0014 */
[----:B------:R-:W-:-:S03]  /*460b0*/  ISETP.GE.U32.AND P4, PT, R48, 0x7f000001, PT ;  /* 0x7f0000013000780c */ /* 0x000fc60003f86070 */
[----:B------:R-:W-:-:S04]  /*460c0*/  IMAD.HI.U32 R62, R62, 0x7f000001, R8 ;  /* 0x7f0000013e3e7827 */ /* 0x000fc800078e0008 */
[----:B------:R-:W-:Y:S02]  /*460d0*/  IMAD R20, R6, 0x7effffff, RZ ;  /* 0x7effffff06147824 */ /* 0x000fe400078e02ff */
[----:B------:R-:W-:-:S04]  /*460e0*/  IMAD.WIDE.U32 R8, R129, R34, RZ ;  /* 0x0000002281087225 */ /* 0x000fc800078e00ff */
[----:B------:R-:W-:Y:S01]  /*460f0*/  IMAD.WIDE.U32 R56, R135, R18, RZ ;  /* 0x0000001287387225 */ /* 0x000fe200078e00ff */
[----:B------:R-:W-:-:S03]  /*46100*/  IADD3 R58, PT, PT, R68, R22, RZ ;  /* 0x00000016443a7210 */ /* 0x000fc60007ffe0ff */
[----:B------:R-:W-:-:S04]  /*46110*/  IMAD.HI.U32 R28, R20, 0x7f000001, R6 ;  /* 0x7f000001141c7827 */ /* 0x000fc800078e0006 */
[----:B------:R-:W-:Y:S02]  /*46120*/  IMAD R53, R8, 0x7effffff, RZ ;  /* 0x7effffff08357824 */ /* 0x000fe400078e02ff */
[----:B------:R-:W-:Y:S01]  /*46130*/  IMAD R20, R56, 0x7effffff, RZ ;  /* 0x7effffff38147824 */ /* 0x000fe200078e02ff */
[----:B------:R-:W-:Y:S01]  /*46140*/  ISETP.GE.U32.AND P1, PT, R58, 0x7f000001, PT ;  /* 0x7f0000013a00780c */ /* 0x000fe20003f26070 */
[----:B------:R-:W-:-:S04]  /*46150*/  IMAD.HI.U32 R53, R53, 0x7f000001, R8 ;  /* 0x7f00000135357827 */ /* 0x000fc800078e0008 */
[----:B------:R-:W-:-:S04]  /*46160*/  IMAD.HI.U32 R56, R20, 0x7f000001, R56 ;  /* 0x7f00000114387827 */ /* 0x000fc800078e0038 */
[----:B------:R-:W-:-:S04]  /*46170*/  IMAD.WIDE.U32 R8, R133, R34, RZ ;  /* 0x0000002285087225 */ /* 0x000fc800078e00ff */
[----:B------:R-:W-:Y:S01]  /*46180*/  IMAD.WIDE.U32 R20, R133, R18, RZ ;  /* 0x0000001285147225 */ /* 0x000fe200078e00ff */
[----:B------:R-:W-:Y:S01]  /*46190*/  @P2 IADD3 R59, PT, PT, R59, -0x7f000001, RZ ;  /* 0x80ffffff3b3b2810 */ /* 0x000fe20007ffe0ff */
[----:B------:R-:W-:Y:S02]  /*461a0*/  ISETP.GE.U32.AND P0, PT, R25, 0x7f000001, PT ;  /* 0x7f0000011900780c */ /* 0x000fe40003f06070 */
[----:B------:R-:W-:Y:S02]  /*461b0*/  IMAD R38, R8, 0x7effffff, RZ ;  /* 0x7effffff08267824 */ /* 0x000fe400078e02ff */
[----:B------:R-:W-:Y:S01]  /*461c0*/  IMAD R104, R20, 0x7effffff, RZ ;  /* 0x7effffff14687824 */ /* 0x000fe200078e02ff */
[----:B------:R-:W-:Y:S01]  /*461d0*/  @P4 IADD3 R48, PT, PT, R48, -0x7f000001, RZ ;  /* 0x80ffffff30304810 */ /* 0x000fe20007ffe0ff */
[----:B------:R-:W-:Y:S01]  /*461e0*/  ISETP.GE.U32.AND P4, PT, R32, 0x7f000001, PT ;  /* 0x7f0000012000780c */ /* 0x000fe20003f86070 */
[----:B------:R-:W-:Y:S01]  /*461f0*/  IMAD.HI.U32 R38, R38, 0x7f000001, R8 ;  /* 0x7f00000126267827 */ /* 0x000fe200078e0008 */
[----:B------:R-:W-:-:S03]  /*46200*/  ISETP.GE.U32.AND P3, PT, R33, 0x7f000001, PT ;  /* 0x7f0000012100780c */ /* 0x000fc60003f66070 */
[----:B------:R-:W-:Y:S01]  /*46210*/  IMAD.HI.U32 R104, R104, 0x7f000001, R20 ;  /* 0x7f00000168687827 */ /* 0x000fe200078e0014 */
[----:B------:R-:W-:-:S03]  /*46220*/  IADD3 R20, PT, PT, R68, R59, RZ ;  /* 0x0000003b44147210 */ /* 0x000fc60007ffe0ff */
[----:B------:R-:W-:-:S04]  /*46230*/  IMAD.WIDE.U32 R8, R133, R37, RZ ;  /* 0x0000002585087225 */ /* 0x000fc800078e00ff */
[----:B------:R-:W-:Y:S01]  /*46240*/  IMAD.WIDE.U32 R6, R132, R18, RZ ;  /* 0x0000001284067225 */ /* 0x000fe200078e00ff */
[----:B------:R-:W-:Y:S01]  /*46250*/  @P1 IADD3 R58, PT, PT, R58, -0x7f000001, RZ ;  /* 0x80ffffff3a3a1810 */ /* 0x000fe20007ffe0ff */
[----:B------:R-:W-:Y:S02]  /*46260*/  ISETP.GE.U32.AND P1, PT, R20, 0x7f000001, PT ;  /* 0x7f0000011400780c */ /* 0x000fe40003f26070 */
[----:B------:R-:W-:Y:S02]  /*46270*/  IMAD R37, R8, 0x7effffff, RZ ;  /* 0x7effffff08257824 */ /* 0x000fe400078e02ff */
[----:B------:R-:W-:Y:S01]  /*46280*/  IMAD R50, R6, 0x7effffff, RZ ;  /* 0x7effffff06327824 */ /* 0x000fe200078e02ff */
[----:B------:R-:W-:Y:S01]  /*46290*/  ISETP.GE.U32.AND P2, PT, R55, 0x7f000001, PT ;  /* 0x7f0000013700780c */ /* 0x000fe20003f46070 */
[----:B------:R-:W-:Y:S01]  /*462a0*/  IMAD.HI.U32 R37, R37, 0x7f000001, R8 ;  /* 0x7f00000125257827 */ /* 0x000fe200078e0008 */
[----:B------:R-:W-:-:S03]  /*462b0*/  @P0 IADD3 R25, PT, PT, R25, -0x7f000001, RZ ;  /* 0x80ffffff19190810 */ /* 0x000fc60007ffe0ff */
[----:B------:R-:W-:Y:S01]  /*462c0*/  IMAD.HI.U32 R50, R50, 0x7f000001, R6 ;  /* 0x7f00000132327827 */ /* 0x000fe200078e0006 */
[----:B------:R-:W-:-:S03]  /*462d0*/  @P4 IADD3 R32, PT, PT, R32, -0x7f000001, RZ ;  /* 0x80ffffff20204810 */ /* 0x000fc60007ffe0ff */
[----:B------:R-:W-:Y:S01]  /*462e0*/  IMAD.WIDE.U32 R8, R129, R18, RZ ;  /* 0x0000001281087225 */ /* 0x000fe200078e00ff */
[----:B------:R-:W-:-:S03]  /*462f0*/  @P3 IADD3 R33, PT, PT, R33, -0x7f000001, RZ ;  /* 0x80ffffff21213810 */ /* 0x000fc60007ffe0ff */
[----:B------:R-:W-:Y:S01]  /*46300*/  IMAD.WIDE.U32 R6, R48, 0x5fffffa, RZ ;  /* 0x05fffffa30067825 */ /* 0x000fe200078e00ff */
[----:B------:R-:W-:-:S03]  /*46310*/  ISETP.GE.U32.AND P3, PT, R72, 0x7f000001, PT ;  /* 0x7f0000014800780c */ /* 0x000fc60003f66070 */
[----:B------:R-:W-:Y:S01]  /*46320*/  IMAD R48, R48, 0x6, RZ ;  /* 0x0000000630307824 */ /* 0x000fe200078e02ff */
[----:B------:R-:W-:Y:S01]  /*46330*/  ISETP.GE.U32.AND P0, PT, R28, 0x7f000001, PT ;  /* 0x7f0000011c00780c */ /* 0x000fe20003f06070 */
[----:B------:R-:W-:Y:S01]  /*46340*/  IMAD R27, R8, 0x7effffff, RZ ;  /* 0x7effffff081b7824 */ /* 0x000fe200078e02ff */
[----:B------:R-:W-:Y:S01]  /*46350*/  IADD3 R25, PT, PT, R68, R25, RZ ;  /* 0x0000001944197210 */ /* 0x000fe20007ffe0ff */
[----:B------:R-:W-:Y:S01]  /*46360*/  IMAD.HI.U32 R75, R48, 0x7f000001, R6 ;  /* 0x7f000001304b7827 */ /* 0x000fe200078e0006 */
[----:B------:R-:W-:-:S03]  /*46370*/  @P1 IADD3 R20, PT, PT, R20, -0x7f000001, RZ ;  /* 0x80ffffff14141810 */ /* 0x000fc60007ffe0ff */
[----:B------:R-:W-:Y:S01]  /*46380*/  IMAD.WIDE.U32 R6, R32, 0x5fffffa, RZ ;  /* 0x05fffffa20067825 */ /* 0x000fe200078e00ff */
[----:B------:R-:W-:-:S03]  /*46390*/  @P2 IADD3 R55, PT, PT, R55, -0x7f000001, RZ ;  /* 0x80ffffff37372810 */ /* 0x000fc60007ffe0ff */
[----:B------:R-:W-:Y:S01]  /*463a0*/  IMAD.HI.U32 R27, R27, 0x7f000001, R8 ;  /* 0x7f0000011b1b7827 */ /* 0x000fe200078e0008 */
[----:B------:R-:W-:Y:S01]  /*463b0*/  ISETP.GE.U32.AND P2, PT, R24, 0x7f000001, PT ;  /* 0x7f0000011800780c */ /* 0x000fe20003f46070 */
[----:B------:R-:W-:Y:S02]  /*463c0*/  ISETP.GE.U32.AND P4, PT, R25, 0x7f000001, PT ;  /* 0x7f0000011900780c */ /* 0x000fe40003f86070 */
[----:B------:R-:W-:Y:S01]  /*463d0*/  IMAD R32, R32, 0x6, RZ ;  /* 0x0000000620207824 */ /* 0x000fe200078e02ff */
[----:B------:R-:W-:Y:S01]  /*463e0*/  ISETP.GE.U32.AND P5, PT, R27, 0x7f000001, PT ;  /* 0x7f0000011b00780c */ /* 0x000fe20003fa6070 */
[----:B------:R-:W-:Y:S02]  /*463f0*/  IADD3 R58, PT, PT, R68, R58, RZ ;  /* 0x0000003a443a7210 */ /* 0x000fe40007ffe0ff */
[----:B------:R-:W-:Y:S01]  /*46400*/  IMAD.HI.U32 R59, R32, 0x7f000001, R6 ;  /* 0x7f000001203b7827 */ /* 0x000fe200078e0006 */
[----:B------:R-:W-:Y:S02]  /*46410*/  IADD3 R32, PT, PT, R68, R20, RZ ;  /* 0x0000001444207210 */ /* 0x000fe40007ffe0ff */
[----:B------:R-:W-:Y:S01]  /*46420*/  @P3 IADD3 R72, PT, PT, R72, -0x7f000001, RZ ;  /* 0x80ffffff48483810 */ /* 0x000fe20007ffe0ff */
[----:B------:R-:W-:Y:S01]  /*46430*/  ISETP.GE.U32.AND P3, PT, R53, 0x7f000001, PT ;  /* 0x7f0000013500780c */ /* 0x000fe20003f66070 */
[----:B------:R-:W-:Y:S01]  /*46440*/  @P0 IADD3 R28, PT, PT, R28, -0x7f000001, RZ ;  /* 0x80ffffff1c1c0810 */ /* 0x000fe20007ffe0ff */
[----:B------:R-:W-:Y:S01]  /*46450*/  ISETP.GE.U32.AND P1, PT, R58, 0x7f000001, PT ;  /* 0x7f0000013a00780c */ /* 0x000fe20003f26070 */
[----:B------:R-:W-:Y:S01]  /*46460*/  ISETP.GE.U32.AND P0, PT, R32, 0x7f000001, PT ;  /* 0x7f0000012000780c */ /* 0x000fe20003f06070 */
[----:B------:R-:W-:Y:S01]  /*46470*/  IMAD.WIDE.U32 R154, R55, 0x5fffffa, RZ ;  /* 0x05fffffa379a7825 */ /* 0x000fe200078e00ff */
[----:B------:R-:W-:-:S02]  /*46480*/  @P2 IADD3 R24, PT, PT, R24, -0x7f000001, RZ ;  /* 0x80ffffff18182810 */ /* 0x000fc40007ffe0ff */
[----:B------:R-:W-:Y:S01]  /*46490*/  @P4 IADD3 R25, PT, PT, R25, -0x7f000001, RZ ;  /* 0x80ffffff19194810 */ /* 0x000fe20007ffe0ff */
[----:B------:R-:W-:Y:S01]  /*464a0*/  ISETP.GE.U32.AND P4, PT, R12, 0x7f000001, PT ;  /* 0x7f0000010c00780c */ /* 0x000fe20003f86070 */
[----:B------:R-:W-:Y:S01]  /*464b0*/  IMAD R55, R55, 0x6, RZ ;  /* 0x0000000637377824 */ /* 0x000fe200078e02ff */
[----:B------:R-:W-:Y:S01]  /*464c0*/  @P5 IADD3 R27, PT, PT, R27, -0x7f000001, RZ ;  /* 0x80ffffff1b1b5810 */ /* 0x000fe20007ffe0ff */
[----:B------:R-:W-:-:S04]  /*464d0*/  IMAD.WIDE.U32 R8, R33, 0x5fffffa, RZ ;  /* 0x05fffffa21087825 */ /* 0x000fc800078e00ff */
[----:B------:R-:W-:Y:S01]  /*464e0*/  IMAD R22, R33, 0x6, RZ ;  /* 0x0000000621167824 */ /* 0x000fe200078e02ff */
[C---:B------:R-:W-:Y:S01]  /*464f0*/  IADD3 R33, PT, PT, R68.reuse, R25, RZ ;  /* 0x0000001944217210 */ /* 0x040fe20007ffe0ff */
[----:B------:R-:W-:Y:S01]  /*46500*/  IMAD.HI.U32 R154, R55, 0x7f000001, R154 ;  /* 0x7f000001379a7827 */ /* 0x000fe200078e009a */
[----:B------:R-:W-:Y:S02]  /*46510*/  IADD3 R55, PT, PT, R68, R24, RZ ;  /* 0x0000001844377210 */ /* 0x000fe40007ffe0ff */
[----:B------:R-:W-:Y:S02]  /*46520*/  @P3 IADD3 R53, PT, PT, R53, -0x7f000001, RZ ;  /* 0x80ffffff35353810 */ /* 0x000fe40007ffe0ff */
[----:B------:R-:W-:Y:S01]  /*46530*/  @P0 IADD3 R32, PT, PT, R32, -0x7f000001, RZ ;  /* 0x80ffffff20200810 */ /* 0x000fe20007ffe0ff */
[----:B------:R-:W-:Y:S01]  /*46540*/  IMAD.WIDE.U32 R178, R27, 0x5fffffa, RZ ;  /* 0x05fffffa1bb27825 */ /* 0x000fe200078e00ff */
[----:B------:R-:W-:Y:S01]  /*46550*/  @P1 IADD3 R58, PT, PT, R58, -0x7f000001, RZ ;  /* 0x80ffffff3a3a1810 */ /* 0x000fe20007ffe0ff */
[----:B------:R-:W-:Y:S01]  /*46560*/  ISETP.GE.U32.AND P0, PT, R17, 0x7f000001, PT ;  /* 0x7f0000011100780c */ /* 0x000fe20003f06070 */
[----:B------:R-:W-:Y:S01]  /*46570*/  ISETP.GE.U32.AND P3, PT, R55, 0x7f000001, PT ;  /* 0x7f0000013700780c */ /* 0x000fe20003f66070 */
[----:B------:R-:W-:Y:S01]  /*46580*/  IMAD R27, R27, 0x6, RZ ;  /* 0x000000061b1b7824 */ /* 0x000fe200078e02ff */
[----:B------:R-:W-:Y:S01]  /*46590*/  ISETP.GE.U32.AND P2, PT, R33, 0x7f000001, PT ;  /* 0x7f0000012100780c */ /* 0x000fe20003f46070 */
[----:B------:R-:W-:Y:S01]  /*465a0*/  IMAD.WIDE.U32 R162, R53, 0x5fffffa, RZ ;  /* 0x05fffffa35a27825 */ /* 0x000fe200078e00ff */
[----:B------:R-:W-:-:S03]  /*465b0*/  @P4 IADD3 R12, PT, PT, R12, -0x7f000001, RZ ;  /* 0x80ffffff0c0c4810 */ /* 0x000fc60007ffe0ff */
[----:B------:R-:W-:Y:S01]  /*465c0*/  IMAD.HI.U32 R178, R27, 0x7f000001, R178 ;  /* 0x7f0000011bb27827 */ /* 0x000fe200078e00b2 */
[----:B------:R-:W-:-:S03]  /*465d0*/  IADD3 R27, PT, PT, R68, R58, RZ ;  /* 0x0000003a441b7210 */ /* 0x000fc60007ffe0ff */
[----:B------:R-:W-:Y:S02]  /*465e0*/  IMAD R53, R53, 0x6, RZ ;  /* 0x0000000635357824 */ /* 0x000fe400078e02ff */
[----:B------:R-:W-:Y:S01]  /*465f0*/  IMAD.WIDE.U32 R24, R133, R32, RZ ;  /* 0x0000002085187225 */ /* 0x000fe200078e00ff */
[----:B------:R-:W-:-:S03]  /*46600*/  ISETP.GE.U32.AND P1, PT, R27, 0x7f000001, PT ;  /* 0x7f0000011b00780c */ /* 0x000fc60003f26070 */
[----:B------:R-:W-:Y:S01]  /*46610*/  IMAD.HI.U32 R162, R53, 0x7f000001, R162 ;  /* 0x7f00000135a27827 */ /* 0x000fe200078e00a2 */
[----:B------:R-:W-:Y:S02]  /*46620*/  IADD3 R53, PT, PT, R68, R12, RZ ;  /* 0x0000000c44357210 */ /* 0x000fe40007ffe0ff */
[----:B------:R-:W-:Y:S02]  /*46630*/  @P0 IADD3 R17, PT, PT, R17, -0x7f000001, RZ ;  /* 0x80ffffff11110810 */ /* 0x000fe40007ffe0ff */
[----:B------:R-:W-:Y:S01]  /*46640*/  @P2 IADD3 R33, PT, PT, R33, -0x7f000001, RZ ;  /* 0x80ffffff21212810 */ /* 0x000fe20007ffe0ff */
[----:B------:R-:W-:Y:S01]  /*46650*/  IMAD R48, R24, 0x7effffff, RZ ;  /* 0x7effffff18307824 */ /* 0x000fe200078e02ff */
[----:B------:R-:W-:Y:S01]  /*46660*/  @P3 IADD3 R55, PT, PT, R55, -0x7f000001, RZ ;  /* 0x80ffffff37373810 */ /* 0x000fe20007ffe0ff */
[----:B------:R-:W-:Y:S02]  /*46670*/  ISETP.GE.U32.AND P3, PT, R53, 0x7f000001, PT ;  /* 0x7f0000013500780c */ /* 0x000fe40003f66070 */
[----:B------:R-:W-:Y:S01]  /*46680*/  IMAD.HI.U32 R25, R48, 0x7f000001, R24 ;  /* 0x7f00000130197827 */ /* 0x000fe200078e0018 */
[----:B------:R-:W-:-:S02]  /*46690*/  IADD3 R24, PT, PT, R68, R17, RZ ;  /* 0x0000001144187210 */ /* 0x000fc40007ffe0ff */
[----:B------:R-:W-:Y:S02]  /*466a0*/  IADD3 R3, PT, PT, R3, R73, RZ ;  /* 0x0000004903037210 */ /* 0x000fe40007ffe0ff */
[C---:B------:R-:W-:Y:S02]  /*466b0*/  IADD3 R17, PT, PT, R68.reuse, R33, RZ ;  /* 0x0000002144117210 */ /* 0x040fe40007ffe0ff */
[----:B------:R-:W-:Y:S02]  /*466c0*/  IADD3 R55, PT, PT, R68, R55, RZ ;  /* 0x0000003744377210 */ /* 0x000fe40007ffe0ff */
[----:B------:R-:W-:Y:S01]  /*466d0*/  @P1 IADD3 R27, PT, PT, R27, -0x7f000001, RZ ;  /* 0x80ffffff1b1b1810 */ /* 0x000fe20007ffe0ff */
[----:B------:R-:W-:Y:S01]  /*466e0*/  ISETP.GE.U32.AND P0, PT, R3, 0x7f000001, PT ;  /* 0x7f0000010300780c */ /* 0x000fe20003f06070 */
[----:B------:R-:W-:Y:S01]  /*466f0*/  ISETP.GE.U32.AND P1, PT, R17, 0x7f000001, PT ;  /* 0x7f0000011100780c */ /* 0x000fe20003f26070 */
[----:B------:R-:W-:Y:S01]  /*46700*/  ISETP.GE.U32.AND P2, PT, R55, 0x7f000001, PT ;  /* 0x7f0000013700780c */ /* 0x000fe20003f46070 */
[----:B------:R-:W-:Y:S01]  /*46710*/  ISETP.GE.U32.AND P4, PT, R24, 0x7f000001, PT ;  /* 0x7f0000011800780c */ /* 0x000fe20003f86070 */
[----:B------:R-:W-:-:S04]  /*46720*/  @P3 IADD3 R53, PT, PT, R53, -0x7f000001, RZ ;  /* 0x80ffffff35353810 */ /* 0x000fc80007ffe0ff */
[----:B------:R-:W-:Y:S01]  /*46730*/  IADD3 R53, PT, PT, R68, R53, RZ ;  /* 0x0000003544357210 */ /* 0x000fe20007ffe0ff */
[----:B------:R-:W-:-:S04]  /*46740*/  ISETP.GE.U32.AND P5, PT, R0, 0x7f000001, PT ;  /* 0x7f0000010000780c */ /* 0x000fc80003fa6070 */
[----:B------:R-:W-:Y:S02]  /*46750*/  @P0 IADD3 R3, PT, PT, R3, -0x7f000001, RZ ;  /* 0x80ffffff03030810 */ /* 0x000fe40007ffe0ff */
[----:B------:R-:W-:Y:S02]  /*46760*/  @P1 IADD3 R17, PT, PT, R17, -0x7f000001, RZ ;  /* 0x80ffffff11111810 */ /* 0x000fe40007ffe0ff */
[----:B------:R-:W-:Y:S01]  /*46770*/  @P2 IADD3 R55, PT, PT, R55, -0x7f000001, RZ ;  /* 0x80ffffff37372810 */ /* 0x000fe20007ffe0ff */
[----:B------:R-:W-:Y:S01]  /*46780*/  ISETP.GE.U32.AND P1, PT, R53, 0x7f000001, PT ;  /* 0x7f0000013500780c */ /* 0x000fe20003f26070 */
[----:B------:R-:W-:Y:S02]  /*46790*/  @P4 IADD3 R24, PT, PT, R24, -0x7f000001, RZ ;  /* 0x80ffffff18184810 */ /* 0x000fe40007ffe0ff */
[C---:B------:R-:W-:Y:S02]  /*467a0*/  IADD3 R57, PT, PT, R68.reuse, R3, RZ ;  /* 0x0000000344397210 */ /* 0x040fe40007ffe0ff */
[----:B------:R-:W-:-:S02]  /*467b0*/  IADD3 R55, PT, PT, R68, R55, RZ ;  /* 0x0000003744377210 */ /* 0x000fc40007ffe0ff */
[----:B------:R-:W-:Y:S01]  /*467c0*/  IADD3 R3, PT, PT, R68, R24, RZ ;  /* 0x0000001844037210 */ /* 0x000fe20007ffe0ff */
[----:B------:R-:W-:Y:S02]  /*467d0*/  ISETP.GE.U32.AND P3, PT, R57, 0x7f000001, PT ;  /* 0x7f0000013900780c */ /* 0x000fe40003f66070 */
[----:B------:R-:W-:Y:S01]  /*467e0*/  ISETP.GE.U32.AND P0, PT, R55, 0x7f000001, PT ;  /* 0x7f0000013700780c */ /* 0x000fe20003f06070 */
[----:B------:R-:W-:Y:S01]  /*467f0*/  @P5 IADD3 R0, PT, PT, R0, -0x7f000001, RZ ;  /* 0x80ffffff00005810 */ /* 0x000fe20007ffe0ff */
[----:B------:R-:W-:Y:S01]  /*46800*/  ISETP.GE.U32.AND P2, PT, R3, 0x7f000001, PT ;  /* 0x7f0000010300780c */ /* 0x000fe20003f46070 */
[----:B------:R-:W-:Y:S01]  /*46810*/  @P1 IADD3 R53, PT, PT, R53, -0x7f000001, RZ ;  /* 0x80ffffff35351810 */ /* 0x000fe20007ffe0ff */
[----:B------:R-:W-:Y:S01]  /*46820*/  IMAD.WIDE.U32 R6, R28, 0x5fffffa, RZ ;  /* 0x05fffffa1c067825 */ /* 0x000fe200078e00ff */
[----:B------:R-:W-:-:S03]  /*46830*/  IADD3 R24, PT, PT, R68, R0, RZ ;  /* 0x0000000044187210 */ /* 0x000fc60007ffe0ff */
[----:B------:R-:W-:Y:S01]  /*46840*/  IMAD R28, R28, 0x6, RZ ;  /* 0x000000061c1c7824 */ /* 0x000fe200078e02ff */
[----:B------:R-:W-:Y:S01]  /*46850*/  IADD3 R53, PT, PT, R68, R53, RZ ;  /* 0x0000003544357210 */ /* 0x000fe20007ffe0ff */
[----:B------:R-:W-:Y:S01]  /*46860*/  IMAD.WIDE.U32 R20, R132, R32, RZ ;  /* 0x0000002084147225 */ /* 0x000fe200078e00ff */
[----:B------:R-:W-:Y:S02]  /*46870*/  @P3 IADD3 R57, PT, PT, R57, -0x7f000001, RZ ;  /* 0x80ffffff39393810 */ /* 0x000fe40007ffe0ff */
[----:B------:R-:W-:Y:S01]  /*46880*/  @P0 IADD3 R55, PT, PT, R55, -0x7f000001, RZ ;  /* 0x80ffffff37370810 */ /* 0x000fe20007ffe0ff */
[----:B------:R-:W-:Y:S01]  /*46890*/  ISETP.GE.U32.AND P3, PT, R24, 0x7f000001, PT ;  /* 0x7f0000011800780c */ /* 0x000fe20003f66070 */
[----:B------:R-:W-:Y:S01]  /*468a0*/  IMAD.HI.U32 R163, R28, 0x7f000001, R6 ;  /* 0x7f0000011ca37827 */ /* 0x000fe200078e0006 */
[----:B------:R-:W-:-:S03]  /*468b0*/  ISETP.GE.U32.AND P0, PT, R53, 0x7f000001, PT ;  /* 0x7f0000013500780c */ /* 0x000fc60003f06070 */
[----:B------:R-:W-:Y:S01]  /*468c0*/  IMAD R28, R20, 0x7effffff, RZ ;  /* 0x7effffff141c7824 */ /* 0x000fe200078e02ff */
[----:B------:R-:W-:Y:S02]  /*468d0*/  IADD3 R57, PT, PT, R68, R57, RZ ;  /* 0x0000003944397210 */ /* 0x000fe40007ffe0ff */
[----:B------:R-:W-:Y:S01]  /*468e0*/  @P2 IADD3 R3, PT, PT, R3, -0x7f000001, RZ ;  /* 0x80ffffff03032810 */ /* 0x000fe20007ffe0ff */
[----:B------:R-:W-:-:S04]  /*468f0*/  IMAD.HI.U32 R28, R28, 0x7f000001, R20 ;  /* 0x7f0000011c1c7827 */ /* 0x000fc800078e0014 */
[----:B------:R-:W-:Y:S01]  /*46900*/  IMAD.WIDE.U32 R20, R133, R27, RZ ;  /* 0x0000001b85147225 */ /* 0x000fe200078e00ff */
[----:B------:R-:W-:Y:S01]  /*46910*/  ISETP.GE.U32.AND P1, PT, R57, 0x7f000001, PT ;  /* 0x7f0000013900780c */ /* 0x000fe20003f26070 */
[----:B------:R-:W-:Y:S02]  /*46920*/  IADD3 R3, PT, PT, R68, R3, RZ ;  /* 0x0000000344037210 */ /* 0x000fe40007ffe0ff */
[----:B------:R-:W-:Y:S01]  /*46930*/  IMAD R112, R20, 0x7effffff, RZ ;  /* 0x7effffff14707824 */ /* 0x000fe200078e02ff */
[----:B------:R-:W-:Y:S02]  /*46940*/  @P0 IADD3 R53, PT, PT, R53, -0x7f000001, RZ ;  /* 0x80ffffff35350810 */ /* 0x000fe40007ffe0ff */
[----:B------:R-:W-:Y:S01]  /*46950*/  @P3 IADD3 R24, PT, PT, R24, -0x7f000001, RZ ;  /* 0x80ffffff18183810 */ /* 0x000fe20007ffe0ff */
[----:B------:R-:W-:Y:S01]  /*46960*/  ISETP.GE.U32.AND P0, PT, R3, 0x7f000001, PT ;  /* 0x7f0000010300780c */ /* 0x000fe20003f06070 */
[----:B------:R-:W-:-:S04]  /*46970*/  IMAD.HI.U32 R112, R112, 0x7f000001, R20 ;  /* 0x7f00000170707827 */ /* 0x000fc800078e0014 */
[----:B------:R-:W-:Y:S01]  /*46980*/  IMAD.WIDE.U32 R20, R129, R17, RZ ;  /* 0x0000001181147225 */ /* 0x000fe200078e00ff */
[----:B------:R-:W-:-:S03]  /*46990*/  IADD3 R24, PT, PT, R68, R24, RZ ;  /* 0x0000001844187210 */ /* 0x000fc60007ffe0ff */
[----:B------:R-:W-:-:S04]  /*469a0*/  IMAD.HI.U32 R22, R22, 0x7f000001, R8 ;  /* 0x7f00000116167827 */ /* 0x000fc800078e0008 */
[----:B------:R-:W-:Y:S02]  /*469b0*/  IMAD R8, R72, 0x6, RZ ;  /* 0x0000000648087824 */ /* 0x000fe400078e02ff */
[----:B------:R-:W-:Y:S02]  /*469c0*/  IMAD R98, R20, 0x7effffff, RZ ;  /* 0x7effffff14627824 */ /* 0x000fe400078e02ff */
[----:B------:R-:W-:Y:S01]  /*469d0*/  IMAD.WIDE.U32 R72, R72, 0x5fffffa, RZ ;  /* 0x05fffffa48487825 */ /* 0x000fe200078e00ff */
[----:B------:R-:W-:Y:S01]  /*469e0*/  @P1 IADD3 R57, PT, PT, R57, -0x7f000001, RZ ;  /* 0x80ffffff39391810 */ /* 0x000fe20007ffe0ff */
[----:B------:R-:W-:Y:S02]  /*469f0*/  ISETP.GE.U32.AND P1, PT, R24, 0x7f000001, PT ;  /* 0x7f0000011800780c */ /* 0x000fe40003f26070 */
[----:B------:R-:W-:-:S04]  /*46a00*/  IMAD.HI.U32 R98, R98, 0x7f000001, R20 ;  /* 0x7f00000162627827 */ /* 0x000fc800078e0014 */
[----:B------:R-:W-:Y:S01]  /*46a10*/  IMAD.WIDE.U32 R20, R135, R55, RZ ;  /* 0x0000003787147225 */ /* 0x000fe200078e00ff */
[----:B------:R-:W-:Y:S02]  /*46a20*/  IADD3 R57, PT, PT, R68, R57, RZ ;  /* 0x0000003944397210 */ /* 0x000fe40007ffe0ff */
[----:B------:R-:W-:Y:S01]  /*46a30*/  @P0 IADD3 R3, PT, PT, R3, -0x7f000001, RZ ;  /* 0x80ffffff03030810 */ /* 0x000fe20007ffe0ff */
        /* <DEDUP_REMOVED lines=10> */
[----:B------:R-:W-:-:S03]  /*46ae0*/  @P1 IADD3 R24, PT, PT, R24, -0x7f000001, RZ ;  /* 0x80ffffff18181810 */ /* 0x000fc60007ffe0ff */
[----:B------:R-:W-:-:S04]  /*46af0*/  IMAD.HI.U32 R48, R48, 0x7f000001, R6 ;  /* 0x7f00000130307827 */ /* 0x000fc800078e0006 */
[----:B------:R-:W-:-:S04]  /*46b00*/  IMAD.WIDE.U32 R6, R135, R27, RZ ;  /* 0x0000001b87067225 */ /* 0x000fc800078e00ff */
[----:B------:R-:W-:-:S04]  /*46b10*/  IMAD.HI.U32 R58, R58, 0x7f000001, R32 ;  /* 0x7f0000013a3a7827 */ /* 0x000fc800078e0020 */
[----:B------:R-:W-:Y:S02]  /*46b20*/  IMAD R32, R20, 0x7effffff, RZ ;  /* 0x7effffff14207824 */ /* 0x000fe400078e02ff */
[----:B------:R-:W-:Y:S02]  /*46b30*/  IMAD R109, R6, 0x7effffff, RZ ;  /* 0x7effffff066d7824 */ /* 0x000fe400078e02ff */
[----:B------:R-:W-:Y:S01]  /*46b40*/  IMAD.HI.U32 R20, R32, 0x7f000001, R20 ;  /* 0x7f00000120147827 */ /* 0x000fe200078e0014 */
[----:B------:R-:W-:-:S03]  /*46b50*/  IADD3 R21, PT, PT, R68, R24, RZ ;  /* 0x0000001844157210 */ /* 0x000fc60007ffe0ff */
[----:B------:R-:W-:Y:S01]  /*46b60*/  IMAD.HI.U32 R109, R109, 0x7f000001, R6 ;  /* 0x7f0000016d6d7827 */ /* 0x000fe200078e0006 */
[----:B------:R-:W-:-:S03]  /*46b70*/  @P0 IADD3 R57, PT, PT, R57, -0x7f000001, RZ ;  /* 0x80ffffff39390810 */ /* 0x000fc60007ffe0ff */
[----:B------:R-:W-:Y:S01]  /*46b80*/  IMAD.WIDE.U32 R6, R129, R27, RZ ;  /* 0x0000001b81067225 */ /* 0x000fe200078e00ff */
[----:B------:R-:W-:-:S03]  /*46b90*/  ISETP.GE.U32.AND P0, PT, R21, 0x7f000001, PT ;  /* 0x7f0000011500780c */ /* 0x000fc60003f06070 */
[----:B------:R-:W-:-:S04]  /*46ba0*/  IMAD R76, R6, 0x7effffff, RZ ;  /* 0x7effffff064c7824 */ /* 0x000fc800078e02ff */
[----:B------:R-:W-:-:S04]  /*46bb0*/  IMAD.HI.U32 R76, R76, 0x7f000001, R6 ;  /* 0x7f0000014c4c7827 */ /* 0x000fc800078e0006 */
[----:B------:R-:W-:-:S04]  /*46bc0*/  IMAD.WIDE.U32 R6, R135, R17, RZ ;  /* 0x0000001187067225 */ /* 0x000fc800078e00ff */
[----:B------:R-:W-:Y:S02]  /*46bd0*/  IMAD R126, R8, 0x7effffff, RZ ;  /* 0x7effffff087e7824 */ /* 0x000fe400078e02ff */
[----:B------:R-:W-:Y:S01]  /*46be0*/  IMAD R99, R6, 0x7effffff, RZ ;  /* 0x7effffff06637824 */ /* 0x000fe200078e02ff */
[----:B------:R-:W-:Y:S01]  /*46bf0*/  @P0 IADD3 R21, PT, PT, R21, -0x7f000001, RZ ;  /* 0x80ffffff15150810 */ /* 0x000fe20007ffe0ff */
[----:B------:R-:W-:Y:S01]  /*46c00*/  IMAD.HI.U32 R126, R126, 0x7f000001, R8 ;  /* 0x7f0000017e7e7827 */ /* 0x000fe200078e0008 */
[----:B------:R-:W-:-:S03]  /*46c10*/  ISETP.GE.U32.AND P0, PT, R28, 0x7f000001, PT ;  /* 0x7f0000011c00780c */ /* 0x000fc60003f06070 */
[----:B------:R-:W-:-:S04]  /*46c20*/  IMAD.HI.U32 R99, R99, 0x7f000001, R6 ;  /* 0x7f00000163637827 */ /* 0x000fc800078e0006 */
[----:B------:R-:W-:-:S04]  /*46c30*/  IMAD.WIDE.U32 R8, R132, R27, RZ ;  /* 0x0000001b84087225 */ /* 0x000fc800078e00ff */
[----:B------:R-:W-:-:S04]  /*46c40*/  IMAD.WIDE.U32 R6, R132, R55, RZ ;  /* 0x0000003784067225 */ /* 0x000fc800078e00ff */
[----:B------:R-:W-:Y:S02]  /*46c50*/  IMAD R12, R8, 0x7effffff, RZ ;  /* 0x7effffff080c7824 */ /* 0x000fe400078e02ff */
[----:B------:R-:W-:Y:S02]  /*46c60*/  IMAD R0, R6, 0x7effffff, RZ ;  /* 0x7effffff06007824 */ /* 0x000fe400078e02ff */
[----:B------:R-:W-:-:S04]  /*46c70*/  IMAD.HI.U32 R12, R12, 0x7f000001, R8 ;  /* 0x7f0000010c0c7827 */ /* 0x000fc800078e0008 */
[----:B------:R-:W-:Y:S01]  /*46c80*/  IMAD.HI.U32 R0, R0, 0x7f000001, R6 ;  /* 0x7f00000100007827 */ /* 0x000fe200078e0006 */
[----:B------:R-:W-:-:S03]  /*46c90*/  @P0 IADD3 R28, PT, PT, R28, -0x7f000001, RZ ;  /* 0x80ffffff1c1c0810 */ /* 0x000fc60007ffe0ff */
[----:B------:R-:W-:Y:S01]  /*46ca0*/  IMAD.WIDE.U32 R6, R129, R55, RZ ;  /* 0x0000003781067225 */ /* 0x000fe200078e00ff */
[----:B------:R-:W-:Y:S01]  /*46cb0*/  ISETP.GE.U32.AND P1, PT, R48, 0x7f000001, PT ;  /* 0x7f0000013000780c */ /* 0x000fe20003f26070 */
[----:B------:R-:W-:Y:S02]  /*46cc0*/  ISETP.GE.U32.AND P0, PT, R12, 0x7f000001, PT ;  /* 0x7f0000010c00780c */ /* 0x000fe40003f06070 */
[----:B------:R-:W-:Y:S02]  /*46cd0*/  IMAD R119, R6, 0x7effffff, RZ ;  /* 0x7effffff06777824 */ /* 0x000fe400078e02ff */
[----:B------:R-:W-:-:S04]  /*46ce0*/  IMAD.WIDE.U32 R8, R132, R17, RZ ;  /* 0x0000001184087225 */ /* 0x000fc800078e00ff */
[----:B------:R-:W-:-:S04]  /*46cf0*/  IMAD.HI.U32 R119, R119, 0x7f000001, R6 ;  /* 0x7f00000177777827 */ /* 0x000fc800078e0006 */
[----:B------:R-:W-:Y:S02]  /*46d00*/  IMAD R73, R8, 0x7effffff, RZ ;  /* 0x7effffff08497824 */ /* 0x000fe400078e02ff */
[----:B------:R-:W-:-:S04]  /*46d10*/  IMAD.WIDE.U32 R6, R129, R53, RZ ;  /* 0x0000003581067225 */ /* 0x000fc800078e00ff */
[----:B------:R-:W-:-:S04]  /*46d20*/  IMAD.HI.U32 R73, R73, 0x7f000001, R8 ;  /* 0x7f00000149497827 */ /* 0x000fc800078e0008 */
[----:B------:R-:W-:Y:S01]  /*46d30*/  IMAD R123, R6, 0x7effffff, RZ ;  /* 0x7effffff067b7824 */ /* 0x000fe200078e02ff */
[----:B------:R-:W-:Y:S02]  /*46d40*/  @P1 IADD3 R48, PT, PT, R48, -0x7f000001, RZ ;  /* 0x80ffffff30301810 */ /* 0x000fe40007ffe0ff */
[----:B------:R-:W-:Y:S01]  /*46d50*/  @P0 IADD3 R12, PT, PT, R12, -0x7f000001, RZ ;  /* 0x80ffffff0c0c0810 */ /* 0x000fe20007ffe0ff */
[----:B------:R-:W-:Y:S01]  /*46d60*/  ISETP.GE.U32.AND P1, PT, R76, 0x7f000001, PT ;  /* 0x7f0000014c00780c */ /* 0x000fe20003f26070 */
[----:B------:R-:W-:Y:S01]  /*46d70*/  IMAD.HI.U32 R123, R123, 0x7f000001, R6 ;  /* 0x7f0000017b7b7827 */ /* 0x000fe200078e0006 */
[----:B------:R-:W-:-:S03]  /*46d80*/  ISETP.GE.U32.AND P0, PT, R73, 0x7f000001, PT ;  /* 0x7f0000014900780c */ /* 0x000fc60003f06070 */
[----:B------:R-:W-:-:S04]  /*46d90*/  IMAD.WIDE.U32 R6, R135, R3, RZ ;  /* 0x0000000387067225 */ /* 0x000fc800078e00ff */
[----:B------:R-:W-:-:S04]  /*46da0*/  IMAD R91, R6, 0x7effffff, RZ ;  /* 0x7effffff065b7824 */ /* 0x000fc800078e02ff */
[----:B------:R-:W-:-:S04]  /*46db0*/  IMAD.HI.U32 R91, R91, 0x7f000001, R6 ;  /* 0x7f0000015b5b7827 */ /* 0x000fc800078e0006 */
[----:B------:R-:W-:Y:S01]  /*46dc0*/  IMAD.WIDE.U32 R6, R133, R57, RZ ;  /* 0x0000003985067225 */ /* 0x000fe200078e00ff */
[----:B------:R-:W-:Y:S02]  /*46dd0*/  @P1 IADD3 R76, PT, PT, R76, -0x7f000001, RZ ;  /* 0x80ffffff4c4c1810 */ /* 0x000fe40007ffe0ff */
[----:B------:R-:W-:Y:S01]  /*46de0*/  @P0 IADD3 R73, PT, PT, R73, -0x7f000001, RZ ;  /* 0x80ffffff49490810 */ /* 0x000fe20007ffe0ff */
[----:B------:R-:W-:Y:S01]  /*46df0*/  ISETP.GE.U32.AND P1, PT, R98, 0x7f000001, PT ;  /* 0x7f0000016200780c */ /* 0x000fe20003f26070 */
[----:B------:R-:W-:Y:S01]  /*46e00*/  IMAD R24, R6, 0x7effffff, RZ ;  /* 0x7effffff06187824 */ /* 0x000fe200078e02ff */
[----:B------:R-:W-:-:S03]  /*46e10*/  ISETP.GE.U32.AND P0, PT, R0, 0x7f000001, PT ;  /* 0x7f0000010000780c */ /* 0x000fc60003f06070 */
[----:B------:R-:W-:-:S04]  /*46e20*/  IMAD.HI.U32 R24, R24, 0x7f000001, R6 ;  /* 0x7f00000118187827 */ /* 0x000fc800078e0006 */
[----:B------:R-:W-:Y:S01]  /*46e30*/  IMAD.WIDE.U32 R6, R129, R57, RZ ;  /* 0x0000003981067225 */ /* 0x000fe200078e00ff */
[----:B------:R-:W-:-:S03]  /*46e40*/  IADD3 R137, PT, PT, R157, R129, RZ ;  /* 0x000000819d897210 */ /* 0x000fc60007ffe0ff */
[----:B------:R-:W-:Y:S02]  /*46e50*/  IMAD R151, R6, 0x7effffff, RZ ;  /* 0x7effffff06977824 */ /* 0x000fe400078e02ff */
[----:B------:R-:W-:Y:S01]  /*46e60*/  IMAD.WIDE.U32 R86, R133, R21, RZ ;  /* 0x0000001585567225 */ /* 0x000fe200078e00ff */
[----:B------:R-:W-:-:S03]  /*46e70*/  @P1 IADD3 R98, PT, PT, R98, -0x7f000001, RZ ;  /* 0x80ffffff62621810 */ /* 0x000fc60007ffe0ff */
[----:B------:R-:W-:Y:S01]  /*46e80*/  IMAD.WIDE.U32 R8, R133, R17, RZ ;  /* 0x0000001185087225 */ /* 0x000fe200078e00ff */
[----:B------:R-:W-:Y:S01]  /*46e90*/  @P0 IADD3 R0, PT, PT, R0, -0x7f000001, RZ ;  /* 0x80ffffff00000810 */ /* 0x000fe20007ffe0ff */
[----:B------:R-:W-:Y:S02]  /*46ea0*/  ISETP.GE.U32.AND P1, PT, R70, 0x7f000001, PT ;  /* 0x7f0000014600780c */ /* 0x000fe40003f26070 */
[----:B------:R-:W-:Y:S01]  /*46eb0*/  IMAD.HI.U32 R151, R151, 0x7f000001, R6 ;  /* 0x7f00000197977827 */ /* 0x000fe200078e0006 */
[----:B------:R-:W-:-:S03]  /*46ec0*/  ISETP.GE.U32.AND P0, PT, R137, 0x7f000001, PT ;  /* 0x7f0000018900780c */ /* 0x000fc60003f06070 */
[----:B------:R-:W-:Y:S02]  /*46ed0*/  IMAD R6, R86, 0x7effffff, RZ ;  /* 0x7effffff56067824 */ /* 0x000fe400078e02ff */
[----:B------:R-:W-:Y:S02]  /*46ee0*/  IMAD R74, R8, 0x7effffff, RZ ;  /* 0x7effffff084a7824 */ /* 0x000fe400078e02ff */
[----:B------:R-:W-:-:S04]  /*46ef0*/  IMAD.HI.U32 R86, R6, 0x7f000001, R86 ;  /* 0x7f00000106567827 */ /* 0x000fc800078e0056 */
[----:B------:R-:W-:-:S04]  /*46f00*/  IMAD.HI.U32 R74, R74, 0x7f000001, R8 ;  /* 0x7f0000014a4a7827 */ /* 0x000fc800078e0008 */
[----:B------:R-:W-:-:S04]  /*46f10*/  IMAD.WIDE.U32 R6, R135, R21, RZ ;  /* 0x0000001587067225 */ /* 0x000fc800078e00ff */
[----:B------:R-:W-:-:S04]  /*46f20*/  IMAD.WIDE.U32 R8, R133, R55, RZ ;  /* 0x0000003785087225 */ /* 0x000fc800078e00ff */
[----:B------:R-:W-:Y:S02]  /*46f30*/  IMAD R93, R6, 0x7effffff, RZ ;  /* 0x7effffff065d7824 */ /* 0x000fe400078e02ff */
[----:B------:R-:W-:Y:S01]  /*46f40*/  IMAD R17, R8, 0x7effffff, RZ ;  /* 0x7effffff08117824 */ /* 0x000fe200078e02ff */
[----:B------:R-:W-:Y:S01]  /*46f50*/  ISETP.GE.U32.AND P2, PT, R119, 0x7f000001, PT ;  /* 0x7f0000017700780c */ /* 0x000fe20003f46070 */
[----:B------:R-:W-:Y:S01]  /*46f60*/  IMAD.HI.U32 R93, R93, 0x7f000001, R6 ;  /* 0x7f0000015d5d7827 */ /* 0x000fe200078e0006 */
[----:B------:R-:W-:Y:S02]  /*46f70*/  @P1 IADD3 R70, PT, PT, R70, -0x7f000001, RZ ;  /* 0x80ffffff46461810 */ /* 0x000fe40007ffe0ff */
[----:B------:R-:W-:Y:S01]  /*46f80*/  @P0 IADD3 R137, PT, PT, R137, -0x7f000001, RZ ;  /* 0x80ffffff89890810 */ /* 0x000fe20007ffe0ff */
[----:B------:R-:W-:-:S04]  /*46f90*/  IMAD.HI.U32 R17, R17, 0x7f000001, R8 ;  /* 0x7f00000111117827 */ /* 0x000fc800078e0008 */
[----:B------:R-:W-:-:S04]  /*46fa0*/  IMAD.WIDE.U32 R6, R129, R21, RZ ;  /* 0x0000001581067225 */ /* 0x000fc800078e00ff */
[----:B------:R-:W-:Y:S01]  /*46fb0*/  IMAD.WIDE.U32 R8, R132, R53, RZ ;  /* 0x0000003584087225 */ /* 0x000fe200078e00ff */
[----:B------:R-:W-:-:S03]  /*46fc0*/  IADD3 R70, PT, PT, R137, R70, RZ ;  /* 0x0000004689467210 */ /* 0x000fc60007ffe0ff */
[----:B------:R-:W-:Y:S02]  /*46fd0*/  IMAD R87, R6, 0x7effffff, RZ ;  /* 0x7effffff06577824 */ /* 0x000fe400078e02ff */
[----:B------:R-:W-:Y:S02]  /*46fe0*/  IMAD R118, R8, 0x7effffff, RZ ;  /* 0x7effffff08767824 */ /* 0x000fe400078e02ff */
[----:B------:R-:W-:Y:S01]  /*46ff0*/  IMAD.HI.U32 R87, R87, 0x7f000001, R6 ;  /* 0x7f00000157577827 */ /* 0x000fe200078e0006 */
[----:B------:R-:W-:Y:S01]  /*47000*/  ISETP.GE.U32.AND P1, PT, R96, 0x7f000001, PT ;  /* 0x7f0000016000780c */ /* 0x000fe20003f26070 */
[----:B------:R-:W-:Y:S02]  /*47010*/  ISETP.GE.U32.AND P0, PT, R70, 0x7f000001, PT ;  /* 0x7f0000014600780c */ /* 0x000fe40003f06070 */
[----:B------:R-:W-:-:S04]  /*47020*/  IMAD.HI.U32 R118, R118, 0x7f000001, R8 ;  /* 0x7f00000176767827 */ /* 0x000fc800078e0008 */
[----:B------:R-:W-:Y:S01]  /*47030*/  IMAD.WIDE.U32 R6, R28, 0x5fffffa, RZ ;  /* 0x05fffffa1c067825 */ /* 0x000fe200078e00ff */
[----:B------:R-:W-:-:S03]  /*47040*/  @P2 IADD3 R119, PT, PT, R119, -0x7f000001, RZ ;  /* 0x80ffffff77772810 */ /* 0x000fc60007ffe0ff */
[----:B------:R-:W-:Y:S01]  /*47050*/  IMAD.WIDE.U32 R8, R135, R53, RZ ;  /* 0x0000003587087225 */ /* 0x000fe200078e00ff */
[----:B------:R-:W-:-:S03]  /*47060*/  ISETP.GE.U32.AND P2, PT, R118, 0x7f000001, PT ;  /* 0x7f0000017600780c */ /* 0x000fc60003f46070 */
[----:B------:R-:W-:Y:S02]  /*47070*/  IMAD R28, R28, 0x6, RZ ;  /* 0x000000061c1c7824 */ /* 0x000fe400078e02ff */
[----:B------:R-:W-:Y:S02]  /*47080*/  IMAD R78, R8, 0x7effffff, RZ ;  /* 0x7effffff084e7824 */ /* 0x000fe400078e02ff */
[----:B------:R-:W-:-:S04]  /*47090*/  IMAD.HI.U32 R28, R28, 0x7f000001, R6 ;  /* 0x7f0000011c1c7827 */ /* 0x000fc800078e0006 */
[----:B------:R-:W-:-:S04]  /*470a0*/  IMAD.WIDE.U32 R6, R48, 0x5fffffa, RZ ;  /* 0x05fffffa30067825 */ /* 0x000fc800078e00ff */
[----:B------:R-:W-:Y:S02]  /*470b0*/  IMAD R48, R48, 0x6, RZ ;  /* 0x0000000630307824 */ /* 0x000fe400078e02ff */
[----:B------:R-:W-:Y:S01]  /*470c0*/  IMAD.HI.U32 R53, R78, 0x7f000001, R8 ;  /* 0x7f0000014e357827 */ /* 0x000fe200078e0008 */
[----:B------:R-:W-:-:S03]  /*470d0*/  @P1 IADD3 R96, PT, PT, R96, -0x7f000001, RZ ;  /* 0x80ffffff60601810 */ /* 0x000fc60007ffe0ff */
[----:B------:R-:W-:Y:S01]  /*470e0*/  IMAD.WIDE.U32 R8, R133, R3, RZ ;  /* 0x0000000385087225 */ /* 0x000fe200078e00ff */
[----:B------:R-:W-:-:S03]  /*470f0*/  @P0 IADD3 R70, PT, PT, R70, -0x7f000001, RZ ;  /* 0x80ffffff46460810 */ /* 0x000fc60007ffe0ff */
[----:B------:R-:W-:-:S04]  /*47100*/  IMAD.HI.U32 R100, R48, 0x7f000001, R6 ;  /* 0x7f00000130647827 */ /* 0x000fc800078e0006 */
[----:B------:R-:W-:Y:S01]  /*47110*/  IMAD.WIDE.U32 R6, R76, 0x5fffffa, RZ ;  /* 0x05fffffa4c067825 */ /* 0x000fe200078e00ff */
[----:B------:R-:W-:-:S03]  /*47120*/  @P2 IADD3 R118, PT, PT, R118, -0x7f000001, RZ ;  /* 0x80ffffff76762810 */ /* 0x000fc60007ffe0ff */
[----:B------:R-:W-:Y:S02]  /*47130*/  IMAD R134, R8, 0x7effffff, RZ ;  /* 0x7effffff08867824 */ /* 0x000fe400078e02ff */
[----:B------:R-:W-:Y:S01]  /*47140*/  IMAD R76, R76, 0x6, RZ ;  /* 0x000000064c4c7824 */ /* 0x000fe200078e02ff */
[----:B------:R-:W-:Y:S01]  /*47150*/  ISETP.GE.U32.AND P2, PT, R123, 0x7f000001, PT ;  /* 0x7f0000017b00780c */ /* 0x000fe20003f46070 */
[----:B------:R-:W-:Y:S01]  /*47160*/  IMAD.HI.U32 R134, R134, 0x7f000001, R8 ;  /* 0x7f00000186867827 */ /* 0x000fe200078e0008 */
[----:B------:R-:W-:-:S03]  /*47170*/  IADD3 R96, PT, PT, R70, R96, RZ ;  /* 0x0000006046607210 */ /* 0x000fc60007ffe0ff */
[----:B------:R-:W-:-:S04]  /*47180*/  IMAD.WIDE.U32 R8, R129, R3, RZ ;  /* 0x0000000381087225 */ /* 0x000fc800078e00ff */
[----:B------:R-:W-:Y:S01]  /*47190*/  IMAD.HI.U32 R76, R76, 0x7f000001, R6 ;  /* 0x7f0000014c4c7827 */ /* 0x000fe200078e0006 */
[----:B------:R-:W-:-:S03]  /*471a0*/  ISETP.GE.U32.AND P1, PT, R20, 0x7f000001, PT ;  /* 0x7f0000011400780c */ /* 0x000fc60003f26070 */
[----:B------:R-:W-:Y:S01]  /*471b0*/  IMAD.WIDE.U32 R6, R73, 0x5fffffa, RZ ;  /* 0x05fffffa49067825 */ /* 0x000fe200078e00ff */
[----:B------:R-:W-:-:S03]  /*471c0*/  ISETP.GE.U32.AND P0, PT, R96, 0x7f000001, PT ;  /* 0x7f0000016000780c */ /* 0x000fc60003f06070 */
[----:B------:R-:W-:Y:S02]  /*471d0*/  IMAD R73, R73, 0x6, RZ ;  /* 0x0000000649497824 */ /* 0x000fe400078e02ff */
[----:B------:R-:W-:Y:S02]  /*471e0*/  IMAD R125, R8, 0x7effffff, RZ ;  /* 0x7effffff087d7824 */ /* 0x000fe400078e02ff */
[----:B------:R-:W-:-:S04]  /*471f0*/  IMAD.HI.U32 R78, R73, 0x7f000001, R6 ;  /* 0x7f000001494e7827 */ /* 0x000fc800078e0006 */
[----:B------:R-:W-:-:S04]  /*47200*/  IMAD.HI.U32 R125, R125, 0x7f000001, R8 ;  /* 0x7f0000017d7d7827 */ /* 0x000fc800078e0008 */
[----:B------:R-:W-:Y:S01]  /*47210*/  IMAD.WIDE.U32 R6, R98, 0x5fffffa, RZ ;  /* 0x05fffffa62067825 */ /* 0x000fe200078e00ff */
[----:B------:R-:W-:-:S03]  /*47220*/  @P2 IADD3 R123, PT, PT, R123, -0x7f000001, RZ ;  /* 0x80ffffff7b7b2810 */ /* 0x000fc60007ffe0ff */
[----:B------:R-:W-:Y:S02]  /*47230*/  IMAD R45, R80, 0x7effffff, RZ ;  /* 0x7effffff502d7824 */ /* 0x000fe400078e02ff */
[----:B------:R-:W-:Y:S01]  /*47240*/  IMAD R73, R98, 0x6, RZ ;  /* 0x0000000662497824 */ /* 0x000fe200078e02ff */
[----:B------:R-:W-:Y:S01]  /*47250*/  ISETP.GE.U32.AND P2, PT, R125, 0x7f000001, PT ;  /* 0x7f0000017d00780c */ /* 0x000fe20003f46070 */
[----:B------:R-:W-:Y:S01]  /*47260*/  IMAD.HI.U32 R45, R45, 0x7f000001, R80 ;  /* 0x7f0000012d2d7827 */ /* 0x000fe200078e0050 */
[----:B------:R-:W-:-:S03]  /*47270*/  @P1 IADD3 R20, PT, PT, R20, -0x7f000001, RZ ;  /* 0x80ffffff14141810 */ /* 0x000fc60007ffe0ff */
[----:B------:R-:W-:Y:S01]  /*47280*/  IMAD.WIDE.U32 R32, R132, R57, RZ ;  /* 0x0000003984207225 */ /* 0x000fe200078e00ff */
[----:B------:R-:W-:-:S03]  /*47290*/  @P0 IADD3 R96, PT, PT, R96, -0x7f000001, RZ ;  /* 0x80ffffff60600810 */ /* 0x000fc60007ffe0ff */
[----:B------:R-:W-:Y:S01]  /*472a0*/  IMAD.HI.U32 R73, R73, 0x7f000001, R6 ;  /* 0x7f00000149497827 */ /* 0x000fe200078e0006 */
[----:B------:R-:W-:-:S03]  /*472b0*/  ISETP.GE.U32.AND P1, PT, R45, 0x7f000001, PT ;  /* 0x7f0000012d00780c */ /* 0x000fc60003f26070 */
[----:B------:R-:W-:-:S04]  /*472c0*/  IMAD.WIDE.U32 R6, R0, 0x5fffffa, RZ ;  /* 0x05fffffa00067825 */ /* 0x000fc800078e00ff */
[----:B------:R-:W-:Y:S02]  /*472d0*/  IMAD R0, R0, 0x6, RZ ;  /* 0x0000000600007824 */ /* 0x000fe400078e02ff */
[----:B------:R-:W-:Y:S02]  /*472e0*/  IMAD R124, R32, 0x7effffff, RZ ;  /* 0x7effffff207c7824 */ /* 0x000fe400078e02ff */
[----:B------:R-:W-:Y:S01]  /*472f0*/  IMAD.HI.U32 R48, R0, 0x7f000001, R6 ;  /* 0x7f00000100307827 */ /* 0x000fe200078e0006 */
[----:B------:R-:W-:-:S03]  /*47300*/  IADD3 R0, PT, PT, R96, R67, RZ ;  /* 0x0000004360007210 */ /* 0x000fc60007ffe0ff */
[----:B------:R-:W-:Y:S01]  /*47310*/  IMAD.HI.U32 R124, R124, 0x7f000001, R32 ;  /* 0x7f0000017c7c7827 */ /* 0x000fe200078e0020 */
[----:B------:R-:W-:Y:S01]  /*47320*/  @P2 IADD3 R125, PT, PT, R125, -0x7f000001, RZ ;  /* 0x80ffffff7d7d2810 */ /* 0x000fe20007ffe0ff */
[----:B------:R-:W-:-:S03]  /*47330*/  ISETP.GE.U32.AND P0, PT, R0, 0x7f000001, PT ;  /* 0x7f0000010000780c */ /* 0x000fc60003f06070 */
[----:B------:R-:W-:Y:S01]  /*47340*/  ISETP.GE.U32.AND P2, PT, R124, 0x7f000001, PT ;  /* 0x7f0000017c00780c */ /* 0x000fe20003f46070 */
[----:B------:R-:W-:-:S04]  /*47350*/  @P1 IADD3 R45, PT, PT, R45, -0x7f000001, RZ ;  /* 0x80ffffff2d2d1810 */ /* 0x000fc80007ffe0ff */
[----:B------:R-:W-:-:S05]  /*47360*/  IADD3 R45, PT, PT, R137, R45, RZ ;  /* 0x0000002d892d7210 */ /* 0x000fca0007ffe0ff */
[----:B------:R-:W-:Y:S01]  /*47370*/  @P0 IADD3 R0, PT, PT, R0, -0x7f000001, RZ ;  /* 0x80ffffff00000810 */ /* 0x000fe20007ffe0ff */
[----:B------:R-:W-:Y:S02]  /*47380*/  ISETP.GE.U32.AND P1, PT, R45, 0x7f000001, PT ;  /* 0x7f0000012d00780c */ /* 0x000fe40003f26070 */
[----:B------:R-:W-:Y:S01]  /*47390*/  @P2 IADD3 R124, PT, PT, R124, -0x7f000001, RZ ;  /* 0x80ffffff7c7c2810 */ /* 0x000fe20007ffe0ff */
[----:B------:R-:W-:Y:S01]  /*473a0*/  ISETP.GE.U32.AND P2, PT, R94, 0x7f000001, PT ;  /* 0x7f0000015e00780c */ /* 0x000fe20003f46070 */
[----:B------:R-:W-:-:S05]  /*473b0*/  IADD3 R0, PT, PT, R67, R0, RZ ;  /* 0x0000000043007210 */ /* 0x000fca0007ffe0ff */
[----:B------:R-:W-:-:S04]  /*473c0*/  ISETP.GE.U32.AND P0, PT, R0, 0x7f000001, PT ;  /* 0x7f0000010000780c */ /* 0x000fc80003f06070 */
[----:B------:R-:W-:-:S03]  /*473d0*/  @P1 IADD3 R45, PT, PT, R45, -0x7f000001, RZ ;  /* 0x80ffffff2d2d1810 */ /* 0x000fc60007ffe0ff */
[----:B------:R-:W-:-:S04]  /*473e0*/  @P2 IADD3 R94, PT, PT, R94, -0x7f000001, RZ ;  /* 0x80ffffff5e5e2810 */ /* 0x000fc80007ffe0ff */
[----:B------:R-:W-:Y:S02]  /*473f0*/  IADD3 R94, PT, PT, R45, R94, RZ ;  /* 0x0000005e2d5e7210 */ /* 0x000fe40007ffe0ff */
[----:B------:R-:W-:-:S03]  /*47400*/  @P0 IADD3 R0, PT, PT, R0, -0x7f000001, RZ ;  /* 0x80ffffff00000810 */ /* 0x000fc60007ffe0ff */
[----:B------:R-:W-:Y:S01]  /*47410*/  ISETP.GE.U32.AND P1, PT, R94, 0x7f000001, PT ;  /* 0x7f0000015e00780c */ /* 0x000fe20003f26070 */
[----:B------:R-:W-:-:S05]  /*47420*/  IADD3 R0, PT, PT, R67, R0, RZ ;  /* 0x0000000043007210 */ /* 0x000fca0007ffe0ff */
[----:B------:R-:W-:-:S07]  /*47430*/  ISETP.GE.U32.AND P0, PT, R0, 0x7f000001, PT ;  /* 0x7f0000010000780c */ /* 0x000fce0003f06070 */
[----:B------:R-:W-:-:S04]  /*47440*/  @P1 IADD3 R94, PT, PT, R94, -0x7f000001, RZ ;  /* 0x80ffffff5e5e1810 */ /* 0x000fc80007ffe0ff */
[----:B------:R-:W-:Y:S02]  /*47450*/  IADD3 R94, PT, PT, R67, R94, RZ ;  /* 0x0000005e435e7210 */ /* 0x000fe40007ffe0ff */
[----:B------:R-:W-:-:S03]  /*47460*/  @P0 IADD3 R0, PT, PT, R0, -0x7f000001, RZ ;  /* 0x80ffffff00000810 */ /* 0x000fc60007ffe0ff */
[----:B------:R-:W-:Y:S01]  /*47470*/  ISETP.GE.U32.AND P0, PT, R94, 0x7f000001, PT ;  /* 0x7f0000015e00780c */ /* 0x000fe20003f06070 */
[----:B------:R-:W-:Y:S01]  /*47480*/  IMAD.WIDE.U32 R160, R20, 0x5fffffa, RZ ;  /* 0x05fffffa14a07825 */ /* 0x000fe200078e00ff */
[----:B------:R-:W-:-:S03]  /*47490*/  ISETP.GE.U32.AND P1, PT, R83, 0x7f000001, PT ;  /* 0x7f0000015300780c */ /* 0x000fc60003f26070 */
[----:B------:R-:W-:-:S04]  /*474a0*/  IMAD R20, R20, 0x6, RZ ;  /* 0x0000000614147824 */ /* 0x000fc800078e02ff */
[----:B------:R-:W-:-:S04]  /*474b0*/  IMAD.HI.U32 R160, R20, 0x7f000001, R160 ;  /* 0x7f00000114a07827 */ /* 0x000fc800078e00a0 */
[----:B------:R-:W-:Y:S01]  /*474c0*/  @P0 IADD3 R94, PT, PT, R94, -0x7f000001, RZ ;  /* 0x80ffffff5e5e0810 */ /* 0x000fe20007ffe0ff */
[----:B------:R-:W-:-:S03]  /*474d0*/  IMAD.WIDE.U32 R8, R135, R57, RZ ;  /* 0x0000003987087225 */ /* 0x000fc600078e00ff */
[----:B------:R-:W-:Y:S01]  /*474e0*/  IADD3 R20, PT, PT, R67, R94, RZ ;  /* 0x0000005e43147210 */ /* 0x000fe20007ffe0ff */
[----:B------:R-:W-:Y:S01]  /*474f0*/  ISETP.GE.U32.AND P2, PT, R87, 0x7f000001, PT ;  /* 0x7f0000015700780c */ /* 0x000fe20003f46070 */
[----:B------:R-:W-:-:S03]  /*47500*/  IMAD R32, R8, 0x7effffff, RZ ;  /* 0x7effffff08207824 */ /* 0x000fc600078e02ff */
[----:B------:R-:W-:Y:S01]  /*47510*/  ISETP.GE.U32.AND P0, PT, R20, 0x7f000001, PT ;  /* 0x7f0000011400780c */ /* 0x000fe20003f06070 */
[----:B------:R-:W-:Y:S01]  /*47520*/  @P1 IADD3 R83, PT, PT, R83, -0x7f000001, RZ ;  /* 0x80ffffff53531810 */ /* 0x000fe20007ffe0ff */
[----:B------:R-:W-:-:S04]  /*47530*/  IMAD.HI.U32 R57, R32, 0x7f000001, R8 ;  /* 0x7f00000120397827 */ /* 0x000fc800078e0008 */
[----:B------:R-:W-:Y:S01]  /*47540*/  IMAD.WIDE.U32 R8, R132, R21, RZ ;  /* 0x0000001584087225 */ /* 0x000fe200078e00ff */
[----:B------:R-:W-:Y:S02]  /*47550*/  IADD3 R83, PT, PT, R137, R83, RZ ;  /* 0x0000005389537210 */ /* 0x000fe40007ffe0ff */
[----:B------:R-:W-:Y:S01]  /*47560*/  @P2 IADD3 R87, PT, PT, R87, -0x7f000001, RZ ;  /* 0x80ffffff57572810 */ /* 0x000fe20007ffe0ff */
[----:B------:R-:W-:Y:S02]  /*47570*/  IMAD R131, R8, 0x7effffff, RZ ;  /* 0x7effffff08837824 */ /* 0x000fe400078e02ff */
[----:B------:R-:W-:Y:S01]  /*47580*/  IMAD.WIDE.U32 R80, R12, 0x5fffffa, RZ ;  /* 0x05fffffa0c507825 */ /* 0x000fe200078e00ff */
[----:B------:R-:W-:Y:S01]  /*47590*/  @P0 IADD3 R20, PT, PT, R20, -0x7f000001, RZ ;  /* 0x80ffffff14140810 */ /* 0x000fe20007ffe0ff */
[----:B------:R-:W-:Y:S01]  /*475a0*/  ISETP.GE.U32.AND P2, PT, R92, 0x7f000001, PT ;  /* 0x7f0000015c00780c */ /* 0x000fe20003f46070 */
[----:B------:R-:W-:Y:S01]  /*475b0*/  ISETP.GE.U32.AND P1, PT, R83, 0x7f000001, PT ;  /* 0x7f0000015300780c */ /* 0x000fe20003f26070 */
[----:B------:R-:W-:-:S02]  /*475c0*/  IMAD R12, R12, 0x6, RZ ;  /* 0x000000060c0c7824 */ /* 0x000fc400078e02ff */
[----:B------:R-:W-:Y:S01]  /*475d0*/  IMAD.HI.U32 R131, R131, 0x7f000001, R8 ;  /* 0x7f00000183837827 */ /* 0x000fe200078e0008 */
[----:B------:R-:W-:-:S03]  /*475e0*/  IADD3 R20, PT, PT, R67, R20, RZ ;  /* 0x0000001443147210 */ /* 0x000fc60007ffe0ff */
[----:B------:R-:W-:Y:S01]  /*475f0*/  IMAD.WIDE.U32 R8, R118, 0x5fffffa, RZ ;  /* 0x05fffffa76087825 */ /* 0x000fe200078e00ff */
[----:B------:R-:W-:-:S03]  /*47600*/  ISETP.GE.U32.AND P3, PT, R151, 0x7f000001, PT ;  /* 0x7f0000019700780c */ /* 0x000fc60003f66070 */
[----:B------:R-:W-:-:S04]  /*47610*/  IMAD.HI.U32 R80, R12, 0x7f000001, R80 ;  /* 0x7f0000010c507827 */ /* 0x000fc800078e0050 */
[----:B------:R-:W-:Y:S01]  /*47620*/  IMAD R12, R118, 0x6, RZ ;  /* 0x00000006760c7824 */ /* 0x000fe200078e02ff */
[----:B------:R-:W-:-:S03]  /*47630*/  ISETP.GE.U32.AND P0, PT, R20, 0x7f000001, PT ;  /* 0x7f0000011400780c */ /* 0x000fc60003f06070 */
[----:B------:R-:W-:Y:S01]  /*47640*/  IMAD.HI.U32 R12, R12, 0x7f000001, R8 ;  /* 0x7f0000010c0c7827 */ /* 0x000fe200078e0008 */
[----:B------:R-:W-:-:S03]  /*47650*/  ISETP.GE.U32.AND P4, PT, R131, 0x7f000001, PT ;  /* 0x7f0000018300780c */ /* 0x000fc60003f86070 */
[----:B------:R-:W-:Y:S01]  /*47660*/  IMAD.WIDE.U32 R8, R123, 0x5fffffa, RZ ;  /* 0x05fffffa7b087825 */ /* 0x000fe200078e00ff */
[----:B------:R-:W-:Y:S02]  /*47670*/  @P2 IADD3 R92, PT, PT, R92, -0x7f000001, RZ ;  /* 0x80ffffff5c5c2810 */ /* 0x000fe40007ffe0ff */
[----:B------:R-:W-:Y:S01]  /*47680*/  @P1 IADD3 R83, PT, PT, R83, -0x7f000001, RZ ;  /* 0x80ffffff53531810 */ /* 0x000fe20007ffe0ff */
[----:B------:R-:W-:Y:S01]  /*47690*/  IMAD R70, R123, 0x6, RZ ;  /* 0x000000067b467824 */ /* 0x000fe200078e02ff */
[----:B------:R-:W-:-:S03]  /*476a0*/  @P3 IADD3 R151, PT, PT, R151, -0x7f000001, RZ ;  /* 0x80ffffff97973810 */ /* 0x000fc60007ffe0ff */
[----:B------:R-:W-:Y:S01]  /*476b0*/  IMAD.HI.U32 R70, R70, 0x7f000001, R8 ;  /* 0x7f00000146467827 */ /* 0x000fe200078e0008 */
[----:B------:R-:W-:-:S03]  /*476c0*/  IADD3 R92, PT, PT, R83, R92, RZ ;  /* 0x0000005c535c7210 */ /* 0x000fc60007ffe0ff */
[----:B------:R-:W-:Y:S01]  /*476d0*/  IMAD.WIDE.U32 R8, R124, 0x5fffffa, RZ ;  /* 0x05fffffa7c087825 */ /* 0x000fe200078e00ff */
[----:B------:R-:W-:-:S03]  /*476e0*/  @P0 IADD3 R20, PT, PT, R20, -0x7f000001, RZ ;  /* 0x80ffffff14140810 */ /* 0x000fc60007ffe0ff */
[----:B------:R-:W-:Y:S01]  /*476f0*/  IMAD R124, R124, 0x6, RZ ;  /* 0x000000067c7c7824 */ /* 0x000fe200078e02ff */
[----:B------:R-:W-:-:S03]  /*47700*/  ISETP.GE.U32.AND P0, PT, R92, 0x7f000001, PT ;  /* 0x7f0000015c00780c */ /* 0x000fc60003f06070 */
[----:B------:R-:W-:Y:S01]  /*47710*/  IMAD.HI.U32 R161, R124, 0x7f000001, R8 ;  /* 0x7f0000017ca17827 */ /* 0x000fe200078e0008 */
[----:B------:R-:W-:-:S03]  /*47720*/  @P4 IADD3 R131, PT, PT, R131, -0x7f000001, RZ ;  /* 0x80ffffff83834810 */ /* 0x000fc60007ffe0ff */
[----:B------:R-:W-:-:S04]  /*47730*/  IMAD.WIDE.U32 R8, R151, 0x5fffffa, RZ ;  /* 0x05fffffa97087825 */ /* 0x000fc800078e00ff */
[----:B------:R-:W-:-:S04]  /*47740*/  IMAD R123, R151, 0x6, RZ ;  /* 0x00000006977b7824 */ /* 0x000fc800078e02ff */
[----:B------:R-:W-:-:S04]  /*47750*/  IMAD.HI.U32 R123, R123, 0x7f000001, R8 ;  /* 0x7f0000017b7b7827 */ /* 0x000fc800078e0008 */
[----:B------:R-:W-:Y:S01]  /*47760*/  IMAD.WIDE.U32 R8, R131, 0x5fffffa, RZ ;  /* 0x05fffffa83087825 */ /* 0x000fe200078e00ff */
[----:B------:R-:W-:-:S03]  /*47770*/  @P0 IADD3 R92, PT, PT, R92, -0x7f000001, RZ ;  /* 0x80ffffff5c5c0810 */ /* 0x000fc60007ffe0ff */
[----:B------:R-:W-:-:S04]  /*47780*/  IMAD R131, R131, 0x6, RZ ;  /* 0x0000000683837824 */ /* 0x000fc800078e02ff */
[----:B------:R-:W-:Y:S01]  /*47790*/  IMAD.HI.U32 R171, R131, 0x7f000001, R8 ;  /* 0x7f00000183ab7827 */ /* 0x000fe200078e0008 */
[----:B------:R-:W-:-:S03]  /*477a0*/  IADD3 R92, PT, PT, R67, R92, RZ ;  /* 0x0000005c435c7210 */ /* 0x000fc60007ffe0ff */
[----:B------:R-:W-:-:S04]  /*477b0*/  IMAD.WIDE.U32 R8, R87, 0x5fffffa, RZ ;  /* 0x05fffffa57087825 */ /* 0x000fc800078e00ff */
[----:B------:R-:W-:Y:S02]  /*477c0*/  IMAD R45, R87, 0x6, RZ ;  /* 0x00000006572d7824 */ /* 0x000fe400078e02ff */
[----:B------:R-:W-:Y:S01]  /*477d0*/  IMAD.WIDE.U32 R32, R125, 0x5fffffa, RZ ;  /* 0x05fffffa7d207825 */ /* 0x000fe200078e00ff */
[----:B------:R-:W-:-:S03]  /*477e0*/  ISETP.GE.U32.AND P0, PT, R92, 0x7f000001, PT ;  /* 0x7f0000015c00780c */ /* 0x000fc60003f06070 */
[----:B------:R-:W-:Y:S02]  /*477f0*/  IMAD R125, R125, 0x6, RZ ;  /* 0x000000067d7d7824 */ /* 0x000fe400078e02ff */
[----:B------:R-:W-:-:S04]  /*47800*/  IMAD.HI.U32 R45, R45, 0x7f000001, R8 ;  /* 0x7f0000012d2d7827 */ /* 0x000fc800078e0008 */
[----:B------:R-:W-:-:S04]  /*47810*/  IMAD.WIDE.U32 R8, R135, R0, RZ ;  /* 0x0000000087087225 */ /* 0x000fc800078e00ff */
[----:B------:R-:W-:-:S04]  /*47820*/  IMAD.HI.U32 R32, R125, 0x7f000001, R32 ;  /* 0x7f0000017d207827 */ /* 0x000fc800078e0020 */
[----:B------:R-:W-:-:S04]  /*47830*/  IMAD R33, R8, 0x7effffff, RZ ;  /* 0x7effffff08217824 */ /* 0x000fc800078e02ff */
[----:B------:R-:W-:-:S04]  /*47840*/  IMAD.HI.U32 R33, R33, 0x7f000001, R8 ;  /* 0x7f00000121217827 */ /* 0x000fc800078e0008 */
[----:B------:R-:W-:Y:S01]  /*47850*/  IMAD.WIDE.U32 R8, R132, R0, RZ ;  /* 0x0000000084087225 */ /* 0x000fe200078e00ff */
[----:B------:R-:W-:-:S03]  /*47860*/  @P0 IADD3 R92, PT, PT, R92, -0x7f000001, RZ ;  /* 0x80ffffff5c5c0810 */ /* 0x000fc60007ffe0ff */
[----:B------:R-:W-:Y:S01]  /*47870*/  IMAD.WIDE.U32 R6, R119, 0x5fffffa, RZ ;  /* 0x05fffffa77067825 */ /* 0x000fe200078e00ff */
[----:B------:R-:W-:-:S03]  /*47880*/  ISETP.GE.U32.AND P1, PT, R69, 0x7f000001, PT ;  /* 0x7f0000014500780c */ /* 0x000fc60003f26070 */
[----:B------:R-:W-:Y:S02]  /*47890*/  IMAD R119, R119, 0x6, RZ ;  /* 0x0000000677777824 */ /* 0x000fe400078e02ff */
[----:B------:R-:W-:Y:S02]  /*478a0*/  IMAD R87, R8, 0x7effffff, RZ ;  /* 0x7effffff08577824 */ /* 0x000fe400078e02ff */
[----:B------:R-:W-:-:S04]  /*478b0*/  IMAD.HI.U32 R7, R119, 0x7f000001, R6 ;  /* 0x7f00000177077827 */ /* 0x000fc800078e0006 */
[----:B------:R-:W-:-:S04]  /*478c0*/  IMAD.HI.U32 R87, R87, 0x7f000001, R8 ;  /* 0x7f00000157577827 */ /* 0x000fc800078e0008 */
[----:B------:R-:W-:-:S04]  /*478d0*/  IMAD.WIDE.U32 R118, R133, R0, RZ ;  /* 0x0000000085767225 */ /* 0x000fc800078e00ff */
[----:B------:R-:W-:Y:S01]  /*478e0*/  IMAD.WIDE.U32 R8, R129, R0, RZ ;  /* 0x0000000081087225 */ /* 0x000fe200078e00ff */
[----:B------:R-:W-:Y:S02]  /*478f0*/  IADD3 R0, PT, PT, R67, R92, RZ ;  /* 0x0000005c43007210 */ /* 0x000fe40007ffe0ff */
[----:B------:R-:W-:-:S03]  /*47900*/  @P1 IADD3 R69, PT, PT, R69, -0x7f000001, RZ ;  /* 0x80ffffff45451810 */ /* 0x000fc60007ffe0ff */
[----:B------:R-:W-:Y:S01]  /*47910*/  ISETP.GE.U32.AND P0, PT, R0, 0x7f000001, PT ;  /* 0x7f0000010000780c */ /* 0x000fe20003f06070 */
[----:B------:R-:W-:-:S04]  /*47920*/  IMAD R6, R118, 0x7effffff, RZ ;  /* 0x7effffff76067824 */ /* 0x000fc800078e02ff */
[----:B------:R-:W-:Y:S01]  /*47930*/  IMAD.HI.U32 R118, R6, 0x7f000001, R118 ;  /* 0x7f00000106767827 */ /* 0x000fe200078e0076 */
[----:B------:R-:W-:Y:S01]  /*47940*/  IADD3 R6, PT, PT, R137, R69, RZ ;  /* 0x0000004589067210 */ /* 0x000fe20007ffe0ff */
[----:B------:R-:W-:-:S04]  /*47950*/  ISETP.GE.U32.AND P2, PT, R89, 0x7f000001, PT ;  /* 0x7f0000015900780c */ /* 0x000fc80003f46070 */
[----:B------:R-:W-:Y:S02]  /*47960*/  ISETP.GE.U32.AND P1, PT, R6, 0x7f000001, PT ;  /* 0x7f0000010600780c */ /* 0x000fe40003f26070 */
[----:B------:R-:W-:-:S04]  /*47970*/  @P0 IADD3 R0, PT, PT, R0, -0x7f000001, RZ ;  /* 0x80ffffff00000810 */ /* 0x000fc80007ffe0ff */
[----:B------:R-:W-:-:S05]  /*47980*/  IADD3 R0, PT, PT, R67, R0, RZ ;  /* 0x0000000043007210 */ /* 0x000fca0007ffe0ff */
[----:B------:R-:W-:Y:S01]  /*47990*/  ISETP.GE.U32.AND P0, PT, R0, 0x7f000001, PT ;  /* 0x7f0000010000780c */ /* 0x000fe20003f06070 */
[----:B------:R-:W-:Y:S02]  /*479a0*/  @P2 IADD3 R89, PT, PT, R89, -0x7f000001, RZ ;  /* 0x80ffffff59592810 */ /* 0x000fe40007ffe0ff */
[----:B------:R-:W-:-:S04]  /*479b0*/  @P1 IADD3 R6, PT, PT, R6, -0x7f000001, RZ ;  /* 0x80ffffff06061810 */ /* 0x000fc80007ffe0ff */
[----:B------:R-:W-:-:S06]  /*479c0*/  IADD3 R6, PT, PT, R6, R89, RZ ;  /* 0x0000005906067210 */ /* 0x000fcc0007ffe0ff */
[----:B------:R-:W-:Y:S01]  /*479d0*/  @P0 IADD3 R0, PT, PT, R0, -0x7f000001, RZ ;  /* 0x80ffffff00000810 */ /* 0x000fe20007ffe0ff */
[----:B------:R-:W-:Y:S01]  /*479e0*/  ISETP.GE.U32.AND P0, PT, R6, 0x7f000001, PT ;  /* 0x7f0000010600780c */ /* 0x000fe20003f06070 */
[----:B------:R-:W-:-:S04]  /*479f0*/  IMAD R96, R8, 0x7effffff, RZ ;  /* 0x7effffff08607824 */ /* 0x000fc800078e02ff */
[----:B------:R-:W-:-:S04]  /*47a00*/  IMAD.HI.U32 R96, R96, 0x7f000001, R8 ;  /* 0x7f00000160607827 */ /* 0x000fc800078e0008 */
[----:B------:R-:W-:-:S04]  /*47a10*/  IMAD.WIDE.U32 R8, R135, R20, RZ ;  /* 0x0000001487087225 */ /* 0x000fc800078e00ff */
[----:B------:R-:W-:Y:S01]  /*47a20*/  @P0 IADD3 R6, PT, PT, R6, -0x7f000001, RZ ;  /* 0x80ffffff06060810 */ /* 0x000fe20007ffe0ff */
[----:B------:R-:W-:-:S03]  /*47a30*/  IMAD R124, R8, 0x7effffff, RZ ;  /* 0x7effffff087c7824 */ /* 0x000fc600078e02ff */
[----:B------:R-:W-:Y:S01]  /*47a40*/  IADD3 R6, PT, PT, R67, R6, RZ ;  /* 0x0000000643067210 */ /* 0x000fe20007ffe0ff */
[----:B------:R-:W-:-:S04]  /*47a50*/  IMAD.HI.U32 R124, R124, 0x7f000001, R8 ;  /* 0x7f0000017c7c7827 */ /* 0x000fc800078e0008 */
[----:B------:R-:W-:Y:S01]  /*47a60*/  IMAD.WIDE.U32 R8, R133, R20, RZ ;  /* 0x0000001485087225 */ /* 0x000fe200078e00ff */
[----:B------:R-:W-:-:S03]  /*47a70*/  ISETP.GE.U32.AND P0, PT, R6, 0x7f000001, PT ;  /* 0x7f0000010600780c */ /* 0x000fc60003f06070 */
[----:B------:R-:W-:-:S04]  /*47a80*/  IMAD R83, R8, 0x7effffff, RZ ;  /* 0x7effffff08537824 */ /* 0x000fc800078e02ff */
[----:B------:R-:W-:-:S04]  /*47a90*/  IMAD.HI.U32 R83, R83, 0x7f000001, R8 ;  /* 0x7f00000153537827 */ /* 0x000fc800078e0008 */
[----:B------:R-:W-:Y:S01]  /*47aa0*/  IMAD.WIDE.U32 R8, R132, R20, RZ ;  /* 0x0000001484087225 */ /* 0x000fe200078e00ff */
[----:B------:R-:W-:Y:S01]  /*47ab0*/  ISETP.GE.U32.AND P1, PT, R63, 0x7f000001, PT ;  /* 0x7f0000013f00780c */ /* 0x000fe20003f26070 */
[----:B------:R-:W-:Y:S02]  /*47ac0*/  @P0 IADD3 R6, PT, PT, R6, -0x7f000001, RZ ;  /* 0x80ffffff06060810 */ /* 0x000fe40007ffe0ff */
[----:B------:R-:W-:Y:S02]  /*47ad0*/  IMAD R125, R8, 0x7effffff, RZ ;  /* 0x7effffff087d7824 */ /* 0x000fe400078e02ff */
[----:B------:R-:W-:Y:S02]  /*47ae0*/  IADD3 R6, PT, PT, R67, R6, RZ ;  /* 0x0000000643067210 */ /* 0x000fe40007ffe0ff */
[----:B------:R-:W-:-:S04]  /*47af0*/  IMAD.HI.U32 R125, R125, 0x7f000001, R8 ;  /* 0x7f0000017d7d7827 */ /* 0x000fc800078e0008 */
[----:B------:R-:W-:Y:S01]  /*47b00*/  IMAD.WIDE.U32 R8, R129, R20, RZ ;  /* 0x0000001481087225 */ /* 0x000fe200078e00ff */
[----:B------:R-:W-:-:S03]  /*47b10*/  ISETP.GE.U32.AND P0, PT, R6, 0x7f000001, PT ;  /* 0x7f0000010600780c */ /* 0x000fc60003f06070 */
[----:B------:R-:W-:Y:S01]  /*47b20*/  IMAD R89, R8, 0x7effffff, RZ ;  /* 0x7effffff08597824 */ /* 0x000fe200078e02ff */
[----:B------:R-:W-:-:S03]  /*47b30*/  @P1 IADD3 R63, PT, PT, R63, -0x7f000001, RZ ;  /* 0x80ffffff3f3f1810 */ /* 0x000fc60007ffe0ff */
[----:B------:R-:W-:-:S04]  /*47b40*/  IMAD.HI.U32 R89, R89, 0x7f000001, R8 ;  /* 0x7f00000159597827 */ /* 0x000fc800078e0008 */
[----:B------:R-:W-:Y:S01]  /*47b50*/  IMAD.WIDE.U32 R8, R135, R0, RZ ;  /* 0x0000000087087225 */ /* 0x000fe200078e00ff */
[----:B------:R-:W-:-:S03]  /*47b60*/  IADD3 R81, PT, PT, R137, R63, RZ ;  /* 0x0000003f89517210 */ /* 0x000fc60007ffe0ff */
[----:B------:R-:W-:Y:S01]  /*47b70*/  IMAD R69, R8, 0x7effffff, RZ ;  /* 0x7effffff08457824 */ /* 0x000fe200078e02ff */
[----:B------:R-:W-:Y:S01]  /*47b80*/  @P0 IADD3 R6, PT, PT, R6, -0x7f000001, RZ ;  /* 0x80ffffff06060810 */ /* 0x000fe20007ffe0ff */
[----:B------:R-:W-:Y:S02]  /*47b90*/  ISETP.GE.U32.AND P2, PT, R54, 0x7f000001, PT ;  /* 0x7f0000013600780c */ /* 0x000fe40003f46070 */
[----:B------:R-:W-:Y:S01]  /*47ba0*/  IMAD.HI.U32 R69, R69, 0x7f000001, R8 ;  /* 0x7f00000145457827 */ /* 0x000fe200078e0008 */
[----:B------:R-:W-:-:S03]  /*47bb0*/  ISETP.GE.U32.AND P1, PT, R81, 0x7f000001, PT ;  /* 0x7f0000015100780c */ /* 0x000fc60003f26070 */
[----:B------:R-:W-:Y:S01]  /*47bc0*/  IMAD.WIDE.U32 R8, R133, R0, RZ ;  /* 0x0000000085087225 */ /* 0x000fe200078e00ff */
[----:B------:R-:W-:-:S03]  /*47bd0*/  IADD3 R6, PT, PT, R67, R6, RZ ;  /* 0x0000000643067210 */ /* 0x000fc60007ffe0ff */
[----:B------:R-:W-:Y:S02]  /*47be0*/  IMAD R98, R8, 0x7effffff, RZ ;  /* 0x7effffff08627824 */ /* 0x000fe400078e02ff */
[----:B------:R-:W-:Y:S02]  /*47bf0*/  ISETP.GE.U32.AND P0, PT, R6, 0x7f000001, PT ;  /* 0x7f0000010600780c */ /* 0x000fe40003f06070 */
[----:B------:R-:W-:-:S04]  /*47c00*/  IMAD.HI.U32 R98, R98, 0x7f000001, R8 ;  /* 0x7f00000162627827 */ /* 0x000fc800078e0008 */
[----:B------:R-:W-:Y:S01]  /*47c10*/  IMAD.WIDE.U32 R8, R132, R0, RZ ;  /* 0x0000000084087225 */ /* 0x000fe200078e00ff */
[----:B------:R-:W-:Y:S02]  /*47c20*/  @P2 IADD3 R54, PT, PT, R54, -0x7f000001, RZ ;  /* 0x80ffffff36362810 */ /* 0x000fe40007ffe0ff */
[----:B------:R-:W-:Y:S01]  /*47c30*/  @P1 IADD3 R81, PT, PT, R81, -0x7f000001, RZ ;  /* 0x80ffffff51511810 */ /* 0x000fe20007ffe0ff */
[----:B------:R-:W-:-:S04]  /*47c40*/  IMAD R151, R8, 0x7effffff, RZ ;  /* 0x7effffff08977824 */ /* 0x000fc800078e02ff */
[----:B------:R-:W-:-:S04]  /*47c50*/  IMAD.HI.U32 R151, R151, 0x7f000001, R8 ;  /* 0x7f00000197977827 */ /* 0x000fc800078e0008 */
[----:B------:R-:W-:Y:S01]  /*47c60*/  IMAD.WIDE.U32 R8, R129, R0, RZ ;  /* 0x0000000081087225 */ /* 0x000fe200078e00ff */
[----:B------:R-:W-:Y:S02]  /*47c70*/  IADD3 R0, PT, PT, R81, R54, RZ ;  /* 0x0000003651007210 */ /* 0x000fe40007ffe0ff */
[----:B------:R-:W-:-:S03]  /*47c80*/  @P0 IADD3 R6, PT, PT, R6, -0x7f000001, RZ ;  /* 0x80ffffff06060810 */ /* 0x000fc60007ffe0ff */
[----:B------:R-:W-:Y:S01]  /*47c90*/  ISETP.GE.U32.AND P0, PT, R0, 0x7f000001, PT ;  /* 0x7f0000010000780c */ /* 0x000fe20003f06070 */
[----:B------:R-:W-:-:S12]  /*47ca0*/  IMAD R63, R8, 0x7effffff, RZ ;  /* 0x7effffff083f7824 */ /* 0x000fd800078e02ff */
[----:B------:R-:W-:-:S04]  /*47cb0*/  @P0 IADD3 R0, PT, PT, R0, -0x7f000001, RZ ;  /* 0x80ffffff00000810 */ /* 0x000fc80007ffe0ff */
[----:B------:R-:W-:Y:S01]  /*47cc0*/  IADD3 R0, PT, PT, R67, R0, RZ ;  /* 0x0000000043007210 */ /* 0x000fe20007ffe0ff */
[----:B------:R-:W-:-:S04]  /*47cd0*/  IMAD.HI.U32 R63, R63, 0x7f000001, R8 ;  /* 0x7f0000013f3f7827 */ /* 0x000fc800078e0008 */
[----:B------:R-:W-:Y:S01]  /*47ce0*/  ISETP.GE.U32.AND P0, PT, R0, 0x7f000001, PT ;  /* 0x7f0000010000780c */ /* 0x000fe20003f06070 */
[----:B------:R-:W-:-:S04]  /*47cf0*/  IMAD.WIDE.U32 R8, R135, R6, RZ ;  /* 0x0000000687087225 */ /* 0x000fc800078e00ff */
[----:B------:R-:W-:Y:S01]  /*47d00*/  IMAD R54, R8, 0x7effffff, RZ ;  /* 0x7effffff08367824 */ /* 0x000fe200078e02ff */
[----:B------:R-:W-:-:S03]  /*47d10*/  ISETP.GE.U32.AND P1, PT, R31, 0x7f000001, PT ;  /* 0x7f0000011f00780c */ /* 0x000fc60003f26070 */
[----:B------:R-:W-:-:S04]  /*47d20*/  IMAD.HI.U32 R54, R54, 0x7f000001, R8 ;  /* 0x7f00000136367827 */ /* 0x000fc800078e0008 */
[----:B------:R-:W-:Y:S01]  /*47d30*/  @P0 IADD3 R0, PT, PT, R0, -0x7f000001, RZ ;  /* 0x80ffffff00000810 */ /* 0x000fe20007ffe0ff */
[----:B------:R-:W-:-:S04]  /*47d40*/  IMAD.WIDE.U32 R8, R133, R6, RZ ;  /* 0x0000000685087225 */ /* 0x000fc800078e00ff */
[----:B------:R-:W-:Y:S01]  /*47d50*/  IMAD R81, R8, 0x7effffff, RZ ;  /* 0x7effffff08517824 */ /* 0x000fe200078e02ff */
[----:B------:R-:W-:-:S03]  /*47d60*/  IADD3 R0, PT, PT, R67, R0, RZ ;  /* 0x0000000043007210 */ /* 0x000fc60007ffe0ff */
[----:B------:R-:W-:Y:S02]  /*47d70*/  IMAD.HI.U32 R81, R81, 0x7f000001, R8 ;  /* 0x7f00000151517827 */ /* 0x000fe400078e0008 */
[----:B------:R-:W-:Y:S02]  /*47d80*/  ISETP.GE.U32.AND P0, PT, R0, 0x7f000001, PT ;  /* 0x7f0000010000780c */ /* 0x000fe40003f06070 */
[----:B------:R-:W-:Y:S01]  /*47d90*/  IMAD.WIDE.U32 R8, R132, R6, RZ ;  /* 0x0000000684087225 */ /* 0x000fe200078e00ff */
[----:B------:R-:W-:-:S03]  /*47da0*/  @P1 IADD3 R31, PT, PT, R31, -0x7f000001, RZ ;  /* 0x80ffffff1f1f1810 */ /* 0x000fc60007ffe0ff */
[----:B------:R-:W-:-:S04]  /*47db0*/  IMAD R165, R8, 0x7effffff, RZ ;  /* 0x7effffff08a57824 */ /* 0x000fc800078e02ff */
[----:B------:R-:W-:Y:S01]  /*47dc0*/  IMAD.HI.U32 R165, R165, 0x7f000001, R8 ;  /* 0x7f000001a5a57827 */ /* 0x000fe200078e0008 */
[----:B------:R-:W-:Y:S01]  /*47dd0*/  IADD3 R8, PT, PT, R137, R31, RZ ;  /* 0x0000001f89087210 */ /* 0x000fe20007ffe0ff */
[----:B------:R-:W-:Y:S01]  /*47de0*/  ISETP.GE.U32.AND P2, PT, R35, 0x7f000001, PT ;  /* 0x7f0000012300780c */ /* 0x000fe20003f46070 */
[----:B------:R-:W-:-:S03]  /*47df0*/  @P0 IADD3 R0, PT, PT, R0, -0x7f000001, RZ ;  /* 0x80ffffff00000810 */ /* 0x000fc60007ffe0ff */
[----:B------:R-:W-:Y:S01]  /*47e00*/  ISETP.GE.U32.AND P1, PT, R8, 0x7f000001, PT ;  /* 0x7f0000010800780c */ /* 0x000fe20003f26070 */
[----:B------:R-:W-:-:S05]  /*47e10*/  IADD3 R31, PT, PT, R67, R0, RZ ;  /* 0x00000000431f7210 */ /* 0x000fca0007ffe0ff */
[----:B------:R-:W-:-:S03]  /*47e20*/  ISETP.GE.U32.AND P0, PT, R31, 0x7f000001, PT ;  /* 0x7f0000011f00780c */ /* 0x000fc60003f06070 */
[----:B------:R-:W-:-:S04]  /*47e30*/  @P2 IADD3 R35, PT, PT, R35, -0x7f000001, RZ ;  /* 0x80ffffff23232810 */ /* 0x000fc80007ffe0ff */
[----:B------:R-:W-:-:S04]  /*47e40*/  @P1 IADD3 R8, PT, PT, R8, -0x7f000001, RZ ;  /* 0x80ffffff08081810 */ /* 0x000fc80007ffe0ff */
[----:B------:R-:W-:Y:S02]  /*47e50*/  IADD3 R0, PT, PT, R8, R35, RZ ;  /* 0x0000002308007210 */ /* 0x000fe40007ffe0ff */
[----:B------:R-:W-:-:S03]  /*47e60*/  @P0 IADD3 R31, PT, PT, R31, -0x7f000001, RZ ;  /* 0x80ffffff1f1f0810 */ /* 0x000fc60007ffe0ff */
[----:B------:R-:W-:-:S13]  /*47e70*/  ISETP.GE.U32.AND P0, PT, R0, 0x7f000001, PT ;  /* 0x7f0000010000780c */ /* 0x000fda0003f06070 */
[----:B------:R-:W-:-:S04]  /*47e80*/  @P0 IADD3 R0, PT, PT, R0, -0x7f000001, RZ ;  /* 0x80ffffff00000810 */ /* 0x000fc80007ffe0ff */
[----:B------:R-:W-:-:S05]  /*47e90*/  IADD3 R0, PT, PT, R67, R0, RZ ;  /* 0x0000000043007210 */ /* 0x000fca0007ffe0ff */
[----:B------:R-:W-:Y:S01]  /*47ea0*/  ISETP.GE.U32.AND P0, PT, R0, 0x7f000001, PT ;  /* 0x7f0000010000780c */ /* 0x000fe20003f06070 */
[----:B------:R-:W-:-:S12]  /*47eb0*/  ISETP.GE.U32.AND P1, PT, R23, 0x7f000001, PT ;  /* 0x7f0000011700780c */ /* 0x000fd80003f26070 */
[----:B------:R-:W-:-:S04]  /*47ec0*/  @P0 IADD3 R0, PT, PT, R0, -0x7f000001, RZ ;  /* 0x80ffffff00000810 */ /* 0x000fc80007ffe0ff */
[----:B------:R-:W-:Y:S02]  /*47ed0*/  IADD3 R0, PT, PT, R67, R0, RZ ;  /* 0x0000000043007210 */ /* 0x000fe40007ffe0ff */
[----:B------:R-:W-:-:S03]  /*47ee0*/  @P1 IADD3 R23, PT, PT, R23, -0x7f000001, RZ ;  /* 0x80ffffff17171810 */ /* 0x000fc60007ffe0ff */
[----:B------:R-:W-:Y:S01]  /*47ef0*/  ISETP.GE.U32.AND P0, PT, R0, 0x7f000001, PT ;  /* 0x7f0000010000780c */ /* 0x000fe20003f06070 */
[----:B------:R-:W-:Y:S01]  /*47f00*/  IADD3 R23, PT, PT, R137, R23, RZ ;  /* 0x0000001789177210 */ /* 0x000fe20007ffe0ff */
[----:B------:R-:W-:-:S04]  /*47f10*/  ISETP.GE.U32.AND P2, PT, R19, 0x7f000001, PT ;  /* 0x7f0000011300780c */ /* 0x000fc80003f46070 */
[----:B------:R-:W-:-:S07]  /*47f20*/  ISETP.GE.U32.AND P1, PT, R23, 0x7f000001, PT ;  /* 0x7f0000011700780c */ /* 0x000fce0003f26070 */
[----:B------:R-:W-:Y:S01]  /*47f30*/  @P0 IADD3 R0, PT, PT, R0, -0x7f000001, RZ ;  /* 0x80ffffff00000810 */ /* 0x000fe20007ffe0ff */
[----:B------:R-:W-:-:S03]  /*47f40*/  IMAD.WIDE.U32 R8, R129, R6, RZ ;  /* 0x0000000681087225 */ /* 0x000fc600078e00ff */
[----:B------:R-:W-:Y:S01]  /*47f50*/  IADD3 R0, PT, PT, R67, R0, RZ ;  /* 0x0000000043007210 */ /* 0x000fe20007ffe0ff */
[----:B------:R-:W-:-:S04]  /*47f60*/  IMAD R169, R8, 0x7effffff, RZ ;  /* 0x7effffff08a97824 */ /* 0x000fc800078e02ff */
[----:B------:R-:W-:Y:S01]  /*47f70*/  ISETP.GE.U32.AND P0, PT, R0, 0x7f000001, PT ;  /* 0x7f0000010000780c */ /* 0x000fe20003f06070 */
[----:B------:R-:W-:Y:S02]  /*47f80*/  @P2 IADD3 R19, PT, PT, R19, -0x7f000001, RZ ;  /* 0x80ffffff13132810 */ /* 0x000fe40007ffe0ff */
[----:B------:R-:W-:Y:S01]  /*47f90*/  @P1 IADD3 R23, PT, PT, R23, -0x7f000001, RZ ;  /* 0x80ffffff17171810 */ /* 0x000fe20007ffe0ff */
[----:B------:R-:W-:-:S04]  /*47fa0*/  IMAD.HI.U32 R169, R169, 0x7f000001, R8 ;  /* 0x7f000001a9a97827 */ /* 0x000fc800078e0008 */
[----:B------:R-:W-:Y:S01]  /*47fb0*/  IMAD.WIDE.U32 R8, R135, R31, RZ ;  /* 0x0000001f87087225 */ /* 0x000fe200078e00ff */
[----:B------:R-:W-:-:S03]  /*47fc0*/  IADD3 R19, PT, PT, R23, R19, RZ ;  /* 0x0000001317137210 */ /* 0x000fc60007ffe0ff */
[----:B------:R-:W-:Y:S01]  /*47fd0*/  IMAD R35, R8, 0x7effffff, RZ ;  /* 0x7effffff08237824 */ /* 0x000fe200078e02ff */
[----:B------:R-:W-:Y:S01]  /*47fe0*/  @P0 IADD3 R0, PT, PT, R0, -0x7f000001, RZ ;  /* 0x80ffffff00000810 */ /* 0x000fe20007ffe0ff */
[----:B------:R-:W-:Y:S02]  /*47ff0*/  ISETP.GE.U32.AND P0, PT, R19, 0x7f000001, PT ;  /* 0x7f0000011300780c */ /* 0x000fe40003f06070 */
[----:B------:R-:W-:-:S04]  /*48000*/  IMAD.HI.U32 R35, R35, 0x7f000001, R8 ;  /* 0x7f00000123237827 */ /* 0x000fc800078e0008 */
[----:B------:R-:W-:-:S04]  /*48010*/  IMAD.WIDE.U32 R8, R133, R31, RZ ;  /* 0x0000001f85087225 */ /* 0x000fc800078e00ff */
[----:B------:R-:W-:-:S04]  /*48020*/  IMAD R94, R8, 0x7effffff, RZ ;  /* 0x7effffff085e7824 */ /* 0x000fc800078e02ff */
[----:B------:R-:W-:Y:S01]  /*48030*/  IMAD.HI.U32 R94, R94, 0x7f000001, R8 ;  /* 0x7f0000015e5e7827 */ /* 0x000fe200078e0008 */
[----:B------:R-:W-:-:S03]  /*48040*/  @P0 IADD3 R19, PT, PT, R19, -0x7f000001, RZ ;  /* 0x80ffffff13130810 */ /* 0x000fc60007ffe0ff */
[----:B------:R-:W-:-:S04]  /*48050*/  IMAD.WIDE.U32 R8, R132, R31, RZ ;  /* 0x0000001f84087225 */ /* 0x000fc800078e00ff */
[----:B------:R-:W-:Y:S01]  /*48060*/  IMAD R168, R8, 0x7effffff, RZ ;  /* 0x7effffff08a87824 */ /* 0x000fe200078e02ff */
[----:B------:R-:W-:-:S03]  /*48070*/  IADD3 R19, PT, PT, R67, R19, RZ ;  /* 0x0000001343137210 */ /* 0x000fc60007ffe0ff */
[----:B------:R-:W-:-:S04]  /*48080*/  IMAD.HI.U32 R168, R168, 0x7f000001, R8 ;  /* 0x7f000001a8a87827 */ /* 0x000fc800078e0008 */
[----:B------:R-:W-:Y:S01]  /*48090*/  IMAD.WIDE.U32 R8, R129, R31, RZ ;  /* 0x0000001f81087225 */ /* 0x000fe200078e00ff */
[----:B------:R-:W-:-:S03]  /*480a0*/  ISETP.GE.U32.AND P0, PT, R19, 0x7f000001, PT ;  /* 0x7f0000011300780c */ /* 0x000fc60003f06070 */
[----:B------:R-:W-:-:S04]  /*480b0*/  IMAD R167, R8, 0x7effffff, RZ ;  /* 0x7effffff08a77824 */ /* 0x000fc800078e02ff */
[----:B------:R-:W-:-:S04]  /*480c0*/  IMAD.HI.U32 R167, R167, 0x7f000001, R8 ;  /* 0x7f000001a7a77827 */ /* 0x000fc800078e0008 */
[----:B------:R-:W-:-:S04]  /*480d0*/  IMAD.WIDE.U32 R8, R135, R0, RZ ;  /* 0x0000000087087225 */ /* 0x000fc800078e00ff */
[----:B------:R-:W-:Y:S01]  /*480e0*/  IMAD R166, R8, 0x7effffff, RZ ;  /* 0x7effffff08a67824 */ /* 0x000fe200078e02ff */
[----:B------:R-:W-:Y:S01]  /*480f0*/  @P0 IADD3 R19, PT, PT, R19, -0x7f000001, RZ ;  /* 0x80ffffff13130810 */ /* 0x000fe20007ffe0ff */
[----:B------:R-:W-:Y:S02]  /*48100*/  ISETP.GE.U32.AND P1, PT, R11, 0x7f000001, PT ;  /* 0x7f0000010b00780c */ /* 0x000fe40003f26070 */
[----:B------:R-:W-:-:S04]  /*48110*/  IMAD.HI.U32 R166, R166, 0x7f000001, R8 ;  /* 0x7f000001a6a67827 */ /* 0x000fc800078e0008 */
[----:B------:R-:W-:Y:S01]  /*48120*/  IMAD.WIDE.U32 R8, R133, R0, RZ ;  /* 0x0000000085087225 */ /* 0x000fe200078e00ff */
[----:B------:R-:W-:-:S03]  /*48130*/  IADD3 R19, PT, PT, R67, R19, RZ ;  /* 0x0000001343137210 */ /* 0x000fc60007ffe0ff */
[----:B------:R-:W-:Y:S02]  /*48140*/  IMAD R131, R8, 0x7effffff, RZ ;  /* 0x7effffff08837824 */ /* 0x000fe400078e02ff */
[----:B------:R-:W-:Y:S02]  /*48150*/  ISETP.GE.U32.AND P0, PT, R19, 0x7f000001, PT ;  /* 0x7f0000011300780c */ /* 0x000fe40003f06070 */
[----:B------:R-:W-:-:S04]  /*48160*/  IMAD.HI.U32 R131, R131, 0x7f000001, R8 ;  /* 0x7f00000183837827 */ /* 0x000fc800078e0008 */
[----:B------:R-:W-:Y:S01]  /*48170*/  IMAD.WIDE.U32 R8, R132, R0, RZ ;  /* 0x0000000084087225 */ /* 0x000fe200078e00ff */
[----:B------:R-:W-:-:S03]  /*48180*/  @P1 IADD3 R11, PT, PT, R11, -0x7f000001, RZ ;  /* 0x80ffffff0b0b1810 */ /* 0x000fc60007ffe0ff */
[----:B------:R-:W-:-:S04]  /*48190*/  IMAD R174, R8, 0x7effffff, RZ ;  /* 0x7effffff08ae7824 */ /* 0x000fc800078e02ff */
[----:B------:R-:W-:Y:S01]  /*481a0*/  IMAD.HI.U32 R174, R174, 0x7f000001, R8 ;  /* 0x7f000001aeae7827 */ /* 0x000fe200078e0008 */
[----:B------:R-:W-:Y:S02]  /*481b0*/  IADD3 R8, PT, PT, R137, R11, RZ ;  /* 0x0000000b89087210 */ /* 0x000fe40007ffe0ff */
[----:B------:R-:W-:Y:S01]  /*481c0*/  @P0 IADD3 R19, PT, PT, R19, -0x7f000001, RZ ;  /* 0x80ffffff13130810 */ /* 0x000fe20007ffe0ff */
[----:B------:R-:W-:Y:S02]  /*481d0*/  ISETP.GE.U32.AND P2, PT, R16, 0x7f000001, PT ;  /* 0x7f0000011000780c */ /* 0x000fe40003f46070 */
[----:B------:R-:W-:Y:S01]  /*481e0*/  ISETP.GE.U32.AND P1, PT, R8, 0x7f000001, PT ;  /* 0x7f0000010800780c */ /* 0x000fe20003f26070 */
[----:B------:R-:W-:-:S05]  /*481f0*/  IADD3 R11, PT, PT, R67, R19, RZ ;  /* 0x00000013430b7210 */ /* 0x000fca0007ffe0ff */
[----:B------:R-:W-:-:S05]  /*48200*/  ISETP.GE.U32.AND P0, PT, R11, 0x7f000001, PT ;  /* 0x7f0000010b00780c */ /* 0x000fca0003f06070 */
[----:B------:R-:W-:Y:S02]  /*48210*/  @P2 IADD3 R16, PT, PT, R16, -0x7f000001, RZ ;  /* 0x80ffffff10102810 */ /* 0x000fe40007ffe0ff */
[----:B------:R-:W-:-:S04]  /*48220*/  @P1 IADD3 R8, PT, PT, R8, -0x7f000001, RZ ;  /* 0x80ffffff08081810 */ /* 0x000fc80007ffe0ff */
[----:B------:R-:W-:Y:S02]  /*48230*/  IADD3 R16, PT, PT, R8, R16, RZ ;  /* 0x0000001008107210 */ /* 0x000fe40007ffe0ff */
[----:B------:R-:W-:-:S03]  /*48240*/  @P0 IADD3 R11, PT, PT, R11, -0x7f000001, RZ ;  /* 0x80ffffff0b0b0810 */ /* 0x000fc60007ffe0ff */
        /* <DEDUP_REMOVED lines=25> */
[----:B------:R-:W-:Y:S01]  /*483e0*/  IMAD.WIDE.U32 R8, R129, R0, RZ ;  /* 0x0000000081087225 */ /* 0x000fe200078e00ff */
[----:B------:R-:W-:Y:S01]  /*483f0*/  @P1 IADD3 R151, PT, PT, R151, -0x7f000001, RZ ;  /* 0x80ffffff97971810 */ /* 0x000fe20007ffe0ff */
[----:B------:R-:W-:Y:S02]  /*48400*/  ISETP.GE.U32.AND P1, PT, R54, 0x7f000001, PT ;  /* 0x7f0000013600780c */ /* 0x000fe40003f26070 */
[----:B------:R-:W-:-:S08]  /*48410*/  IMAD R176, R8, 0x7effffff, RZ ;  /* 0x7effffff08b07824 */ /* 0x000fd000078e02ff */
[----:B------:R-:W-:Y:S01]  /*48420*/  @P0 IADD3 R69, PT, PT, R69, -0x7f000001, RZ ;  /* 0x80ffffff45450810 */ /* 0x000fe20007ffe0ff */
[----:B------:R-:W-:Y:S01]  /*48430*/  ISETP.GE.U32.AND P0, PT, R63, 0x7f000001, PT ;  /* 0x7f0000013f00780c */ /* 0x000fe20003f06070 */
[----:B------:R-:W-:-:S04]  /*48440*/  IMAD.HI.U32 R176, R176, 0x7f000001, R8 ;  /* 0x7f000001b0b07827 */ /* 0x000fc800078e0008 */
[----:B------:R-:W-:Y:S01]  /*48450*/  IMAD.WIDE.U32 R8, R135, R11, RZ ;  /* 0x0000000b87087225 */ /* 0x000fe200078e00ff */
[----:B------:R-:W-:-:S03]  /*48460*/  @P1 IADD3 R54, PT, PT, R54, -0x7f000001, RZ ;  /* 0x80ffffff36361810 */ /* 0x000fc60007ffe0ff */
[----:B------:R-:W-:Y:S01]  /*48470*/  IMAD R173, R8, 0x7effffff, RZ ;  /* 0x7effffff08ad7824 */ /* 0x000fe200078e02ff */
[----:B------:R-:W-:-:S03]  /*48480*/  ISETP.GE.U32.AND P1, PT, R169, 0x7f000001, PT ;  /* 0x7f000001a900780c */ /* 0x000fc60003f26070 */
[----:B------:R-:W-:Y:S01]  /*48490*/  @P0 IADD3 R63, PT, PT, R63, -0x7f000001, RZ ;  /* 0x80ffffff3f3f0810 */ /* 0x000fe20007ffe0ff */
[----:B------:R-:W-:Y:S01]  /*484a0*/  ISETP.GE.U32.AND P0, PT, R165, 0x7f000001, PT ;  /* 0x7f000001a500780c */ /* 0x000fe20003f06070 */
[----:B------:R-:W-:-:S04]  /*484b0*/  IMAD.HI.U32 R173, R173, 0x7f000001, R8 ;  /* 0x7f000001adad7827 */ /* 0x000fc800078e0008 */
[----:B------:R-:W-:-:S04]  /*484c0*/  IMAD.WIDE.U32 R8, R133, R11, RZ ;  /* 0x0000000b85087225 */ /* 0x000fc800078e00ff */
[----:B------:R-:W-:Y:S01]  /*484d0*/  IMAD R119, R8, 0x7effffff, RZ ;  /* 0x7effffff08777824 */ /* 0x000fe200078e02ff */
[----:B------:R-:W-:-:S03]  /*484e0*/  @P1 IADD3 R169, PT, PT, R169, -0x7f000001, RZ ;  /* 0x80ffffffa9a91810 */ /* 0x000fc60007ffe0ff */
[----:B------:R-:W-:Y:S01]  /*484f0*/  IMAD.HI.U32 R119, R119, 0x7f000001, R8 ;  /* 0x7f00000177777827 */ /* 0x000fe200078e0008 */
[----:B------:R-:W-:-:S03]  /*48500*/  @P0 IADD3 R165, PT, PT, R165, -0x7f000001, RZ ;  /* 0x80ffffffa5a50810 */ /* 0x000fc60007ffe0ff */
[----:B------:R-:W-:Y:S01]  /*48510*/  IMAD.WIDE.U32 R8, R132, R11, RZ ;  /* 0x0000000b84087225 */ /* 0x000fe200078e00ff */
[----:B------:R-:W-:Y:S01]  /*48520*/  ISETP.GE.U32.AND P0, PT, R35, 0x7f000001, PT ;  /* 0x7f0000012300780c */ /* 0x000fe20003f06070 */
[----:B------:R-:W-:Y:S02]  /*48530*/  ISETP.GE.U32.AND P1, PT, R168, 0x7f000001, PT ;  /* 0x7f000001a800780c */ /* 0x000fe40003f26070 */
[----:B------:R-:W-:-:S04]  /*48540*/  IMAD R177, R8, 0x7effffff, RZ ;  /* 0x7effffff08b17824 */ /* 0x000fc800078e02ff */
[----:B------:R-:W-:-:S04]  /*48550*/  IMAD.HI.U32 R177, R177, 0x7f000001, R8 ;  /* 0x7f000001b1b17827 */ /* 0x000fc800078e0008 */
[----:B------:R-:W-:-:S04]  /*48560*/  IMAD.WIDE.U32 R8, R129, R11, RZ ;  /* 0x0000000b81087225 */ /* 0x000fc800078e00ff */
        /* <DEDUP_REMOVED lines=8> */
[----:B------:R-:W-:Y:S01]  /*485f0*/  IMAD.HI.U32 R170, R170, 0x7f000001, R8 ;  /* 0x7f000001aaaa7827 */ /* 0x000fe200078e0008 */
[----:B------:R-:W-:-:S03]  /*48600*/  @P0 IADD3 R167, PT, PT, R167, -0x7f000001, RZ ;  /* 0x80ffffffa7a70810 */ /* 0x000fc60007ffe0ff */
[----:B------:R-:W-:Y:S01]  /*48610*/  IMAD.WIDE.U32 R8, R133, R19, RZ ;  /* 0x0000001385087225 */ /* 0x000fe200078e00ff */
[----:B------:R-:W-:Y:S01]  /*48620*/  @P1 IADD3 R166, PT, PT, R166, -0x7f000001, RZ ;  /* 0x80ffffffa6a61810 */ /* 0x000fe20007ffe0ff */
[----:B------:R-:W-:Y:S01]  /*48630*/  ISETP.GE.U32.AND P0, PT, R174, 0x7f000001, PT ;  /* 0x7f000001ae00780c */ /* 0x000fe20003f06070 */
[----:B------:R-:W-:Y:S01]  /*48640*/  ISETP.GE.U32.AND P1, PT, R176, 0x7f000001, PT ;  /* 0x7f000001b000780c */ /* 0x000fe20003f26070 */
        /* <DEDUP_REMOVED lines=9> */
[----:B------:R-:W-:Y:S01]  /*486e0*/  IMAD.WIDE.U32 R8, R129, R19, RZ ;  /* 0x0000001381087225 */ /* 0x000fe200078e00ff */
[----:B------:R-:W-:-:S03]  /*486f0*/  ISETP.GE.U32.AND P2, PT, R177, 0x7f000001, PT ;  /* 0x7f000001b100780c */ /* 0x000fc60003f46070 */
[----:B------:R-:W-:-:S04]  /*48700*/  IMAD R158, R8, 0x7effffff, RZ ;  /* 0x7effffff089e7824 */ /* 0x000fc800078e02ff */
[----:B------:R-:W-:-:S04]  /*48710*/  IMAD.HI.U32 R158, R158, 0x7f000001, R8 ;  /* 0x7f0000019e9e7827 */ /* 0x000fc800078e0008 */
[----:B------:R-:W-:Y:S01]  /*48720*/  IMAD.WIDE.U32 R8, R33, 0x5fffffa, RZ ;  /* 0x05fffffa21087825 */ /* 0x000fe200078e00ff */
[----:B------:R-:W-:Y:S02]  /*48730*/  @P1 IADD3 R173, PT, PT, R173, -0x7f000001, RZ ;  /* 0x80ffffffadad1810 */ /* 0x000fe40007ffe0ff */
[----:B------:R-:W-:Y:S01]  /*48740*/  @P0 IADD3 R111, PT, PT, R111, -0x7f000001, RZ ;  /* 0x80ffffff6f6f0810 */ /* 0x000fe20007ffe0ff */
[----:B------:R-:W-:Y:S01]  /*48750*/  IMAD R23, R33, 0x6, RZ ;  /* 0x0000000621177824 */ /* 0x000fe200078e02ff */
[----:B------:R-:W-:Y:S01]  /*48760*/  ISETP.GE.U32.AND P1, PT, R25, 0x7f000001, PT ;  /* 0x7f0000011900780c */ /* 0x000fe20003f26070 */
[----:B------:R-:W-:Y:S02]  /*48770*/  @P2 IADD3 R177, PT, PT, R177, -0x7f000001, RZ ;  /* 0x80ffffffb1b12810 */ /* 0x000fe40007ffe0ff */
[----:B------:R-:W-:Y:S01]  /*48780*/  IMAD.HI.U32 R23, R23, 0x7f000001, R8 ;  /* 0x7f00000117177827 */ /* 0x000fe200078e0008 */
[----:B------:R-:W-:Y:S01]  /*48790*/  ISETP.GE.U32.AND P2, PT, R121, 0x7f000001, PT ;  /* 0x7f0000017900780c */ /* 0x000fe20003f46070 */
[----:B------:R-:W-:-:S02]  /*487a0*/  ISETP.GE.U32.AND P0, PT, R111, 0x7f000001, PT ;  /* 0x7f0000016f00780c */ /* 0x000fc40003f06070 */
[----:B------:R-:W-:-:S04]  /*487b0*/  IMAD.WIDE.U32 R8, R87, 0x5fffffa, RZ ;  /* 0x05fffffa57087825 */ /* 0x000fc800078e00ff */
[----:B------:R-:W-:-:S04]  /*487c0*/  IMAD R87, R87, 0x6, RZ ;  /* 0x0000000657577824 */ /* 0x000fc800078e02ff */
[----:B------:R-:W-:-:S04]  /*487d0*/  IMAD.HI.U32 R180, R87, 0x7f000001, R8 ;  /* 0x7f00000157b47827 */ /* 0x000fc800078e0008 */
[----:B------:R-:W-:Y:S01]  /*487e0*/  IMAD.WIDE.U32 R8, R96, 0x5fffffa, RZ ;  /* 0x05fffffa60087825 */ /* 0x000fe200078e00ff */
[----:B------:R-:W-:-:S03]  /*487f0*/  @P1 IADD3 R25, PT, PT, R25, -0x7f000001, RZ ;  /* 0x80ffffff19191810 */ /* 0x000fc60007ffe0ff */
[----:B------:R-:W-:Y:S01]  /*48800*/  IMAD R96, R96, 0x6, RZ ;  /* 0x0000000660607824 */ /* 0x000fe200078e02ff */
[----:B------:R-:W-:Y:S02]  /*48810*/  @P2 IADD3 R121, PT, PT, R121, -0x7f000001, RZ ;  /* 0x80ffffff79792810 */ /* 0x000fe40007ffe0ff */
[----:B------:R-:W-:Y:S01]  /*48820*/  @P0 IADD3 R111, PT, PT, R111, -0x7f000001, RZ ;  /* 0x80ffffff6f6f0810 */ /* 0x000fe20007ffe0ff */
[----:B------:R-:W-:Y:S01]  /*48830*/  IMAD.HI.U32 R179, R96, 0x7f000001, R8 ;  /* 0x7f00000160b37827 */ /* 0x000fe200078e0008 */
[----:B------:R-:W-:Y:S01]  /*48840*/  ISETP.GE.U32.AND P3, PT, R175, 0x7f000001, PT ;  /* 0x7f000001af00780c */ /* 0x000fe20003f66070 */
[----:B------:R-:W-:Y:S02]  /*48850*/  ISETP.GE.U32.AND P2, PT, R120, 0x7f000001, PT ;  /* 0x7f0000017800780c */ /* 0x000fe40003f46070 */
[----:B------:R-:W-:Y:S01]  /*48860*/  IMAD.WIDE.U32 R8, R124, 0x5fffffa, RZ ;  /* 0x05fffffa7c087825 */ /* 0x000fe200078e00ff */
[----:B------:R-:W-:-:S03]  /*48870*/  ISETP.GE.U32.AND P0, PT, R25, 0x7f000001, PT ;  /* 0x7f0000011900780c */ /* 0x000fc60003f06070 */
[----:B------:R-:W-:Y:S01]  /*48880*/  IMAD R96, R124, 0x6, RZ ;  /* 0x000000067c607824 */ /* 0x000fe200078e02ff */
[----:B------:R-:W-:-:S03]  /*48890*/  IADD3 R121, PT, PT, R111, R121, RZ ;  /* 0x000000796f797210 */ /* 0x000fc60007ffe0ff */
[----:B------:R-:W-:-:S04]  /*488a0*/  IMAD.HI.U32 R96, R96, 0x7f000001, R8 ;  /* 0x7f00000160607827 */ /* 0x000fc800078e0008 */
[----:B------:R-:W-:Y:S01]  /*488b0*/  IMAD.WIDE.U32 R8, R125, 0x5fffffa, RZ ;  /* 0x05fffffa7d087825 */ /* 0x000fe200078e00ff */
[----:B------:R-:W-:-:S03]  /*488c0*/  ISETP.GE.U32.AND P1, PT, R121, 0x7f000001, PT ;  /* 0x7f0000017900780c */ /* 0x000fc60003f26070 */
[----:B------:R-:W-:Y:S01]  /*488d0*/  IMAD R125, R125, 0x6, RZ ;  /* 0x000000067d7d7824 */ /* 0x000fe200078e02ff */
[----:B------:R-:W-:Y:S02]  /*488e0*/  @P3 IADD3 R175, PT, PT, R175, -0x7f000001, RZ ;  /* 0x80ffffffafaf3810 */ /* 0x000fe40007ffe0ff */
[----:B------:R-:W-:Y:S01]  /*488f0*/  @P2 IADD3 R120, PT, PT, R120, -0x7f000001, RZ ;  /* 0x80ffffff78782810 */ /* 0x000fe20007ffe0ff */
[----:B------:R-:W-:Y:S01]  /*48900*/  IMAD.HI.U32 R157, R125, 0x7f000001, R8 ;  /* 0x7f0000017d9d7827 */ /* 0x000fe200078e0008 */
[----:B------:R-:W-:Y:S01]  /*48910*/  @P0 IADD3 R25, PT, PT, R25, -0x7f000001, RZ ;  /* 0x80ffffff19190810 */ /* 0x000fe20007ffe0ff */
[----:B------:R-:W-:Y:S02]  /*48920*/  ISETP.GE.U32.AND P3, PT, R180, 0x7f000001, PT ;  /* 0x7f000001b400780c */ /* 0x000fe40003f66070 */
[----:B------:R-:W-:-:S04]  /*48930*/  IMAD.WIDE.U32 R8, R89, 0x5fffffa, RZ ;  /* 0x05fffffa59087825 */ /* 0x000fc800078e00ff */
[----:B------:R-:W-:Y:S01]  /*48940*/  IMAD R89, R89, 0x6, RZ ;  /* 0x0000000659597824 */ /* 0x000fe200078e02ff */
[----:B------:R-:W-:-:S03]  /*48950*/  IADD3 R120, PT, PT, R25, R120, RZ ;  /* 0x0000007819787210 */ /* 0x000fc60007ffe0ff */
[----:B------:R-:W-:Y:S01]  /*48960*/  IMAD.HI.U32 R164, R89, 0x7f000001, R8 ;  /* 0x7f00000159a47827 */ /* 0x000fe200078e0008 */
[----:B------:R-:W-:-:S03]  /*48970*/  @P1 IADD3 R121, PT, PT, R121, -0x7f000001, RZ ;  /* 0x80ffffff79791810 */ /* 0x000fc60007ffe0ff */
[----:B------:R-:W-:Y:S01]  /*48980*/  IMAD.WIDE.U32 R8, R69, 0x5fffffa, RZ ;  /* 0x05fffffa45087825 */ /* 0x000fe200078e00ff */
[----:B------:R-:W-:Y:S01]  /*48990*/  ISETP.GE.U32.AND P1, PT, R39, 0x7f000001, PT ;  /* 0x7f0000012700780c */ /* 0x000fe20003f26070 */
[----:B------:R-:W-:Y:S02]  /*489a0*/  ISETP.GE.U32.AND P0, PT, R120, 0x7f000001, PT ;  /* 0x7f0000017800780c */ /* 0x000fe40003f06070 */
[----:B------:R-:W-:Y:S01]  /*489b0*/  IMAD R69, R69, 0x6, RZ ;  /* 0x0000000645457824 */ /* 0x000fe200078e02ff */
[----:B------:R-:W-:-:S03]  /*489c0*/  @P3 IADD3 R180, PT, PT, R180, -0x7f000001, RZ ;  /* 0x80ffffffb4b43810 */ /* 0x000fc60007ffe0ff */
[----:B------:R-:W-:-:S04]  /*489d0*/  IMAD.HI.U32 R89, R69, 0x7f000001, R8 ;  /* 0x7f00000145597827 */ /* 0x000fc800078e0008 */
[----:B------:R-:W-:-:S04]  /*489e0*/  IMAD.WIDE.U32 R8, R151, 0x5fffffa, RZ ;  /* 0x05fffffa97087825 */ /* 0x000fc800078e00ff */
[----:B------:R-:W-:Y:S01]  /*489f0*/  IMAD R151, R151, 0x6, RZ ;  /* 0x0000000697977824 */ /* 0x000fe200078e02ff */
[----:B------:R-:W-:-:S03]  /*48a00*/  IADD3 R121, PT, PT, R121, R180, RZ ;  /* 0x000000b479797210 */ /* 0x000fc60007ffe0ff */
[----:B------:R-:W-:Y:S01]  /*48a10*/  IMAD.HI.U32 R156, R151, 0x7f000001, R8 ;  /* 0x7f000001979c7827 */ /* 0x000fe200078e0008 */
[----:B------:R-:W-:-:S03]  /*48a20*/  @P1 IADD3 R39, PT, PT, R39, -0x7f000001, RZ ;  /* 0x80ffffff27271810 */ /* 0x000fc60007ffe0ff */
[C---:B------:R-:W-:Y:S01]  /*48a30*/  IMAD.WIDE.U32 R8, R63.reuse, 0x5fffffa, RZ ;  /* 0x05fffffa3f087825 */ /* 0x040fe200078e00ff */
[----:B------:R-:W-:Y:S01]  /*48a40*/  @P0 IADD3 R120, PT, PT, R120, -0x7f000001, RZ ;  /* 0x80ffffff78780810 */ /* 0x000fe20007ffe0ff */
[----:B------:R-:W-:Y:S02]  /*48a50*/  ISETP.GE.U32.AND P3, PT, R100, 0x7f000001, PT ;  /* 0x7f0000016400780c */ /* 0x000fe40003f66070 */
[----:B------:R-:W-:Y:S01]  /*48a60*/  IMAD R63, R63, 0x6, RZ ;  /* 0x000000063f3f7824 */ /* 0x000fe200078e02ff */
[----:B------:R-:W-:Y:S01]  /*48a70*/  ISETP.GE.U32.AND P2, PT, R121, 0x7f000001, PT ;  /* 0x7f0000017900780c */ /* 0x000fe20003f46070 */
[----:B------:R-:W-:Y:S02]  /*48a80*/  IADD3 R39, PT, PT, R120, R39, RZ ;  /* 0x0000002778277210 */ /* 0x000fe40007ffe0ff */
[----:B------:R-:W-:-:S04]  /*48a90*/  IMAD.HI.U32 R155, R63, 0x7f000001, R8 ;  /* 0x7f0000013f9b7827 */ /* 0x000fc800078e0008 */
[----:B------:R-:W-:-:S04]  /*48aa0*/  IMAD.WIDE.U32 R8, R54, 0x5fffffa, RZ ;  /* 0x05fffffa36087825 */ /* 0x000fc800078e00ff */
[----:B------:R-:W-:Y:S01]  /*48ab0*/  IMAD R54, R54, 0x6, RZ ;  /* 0x0000000636367824 */ /* 0x000fe200078e02ff */
[----:B------:R-:W-:-:S03]  /*48ac0*/  ISETP.GE.U32.AND P0, PT, R39, 0x7f000001, PT ;  /* 0x7f0000012700780c */ /* 0x000fc60003f06070 */
[----:B------:R-:W-:Y:S01]  /*48ad0*/  IMAD.HI.U32 R63, R54, 0x7f000001, R8 ;  /* 0x7f000001363f7827 */ /* 0x000fe200078e0008 */
[----:B------:R-:W-:-:S03]  /*48ae0*/  @P3 IADD3 R100, PT, PT, R100, -0x7f000001, RZ ;  /* 0x80ffffff64643810 */ /* 0x000fc60007ffe0ff */
[----:B------:R-:W-:Y:S01]  /*48af0*/  IMAD.WIDE.U32 R8, R165, 0x5fffffa, RZ ;  /* 0x05fffffaa5087825 */ /* 0x000fe200078e00ff */
[----:B------:R-:W-:Y:S01]  /*48b00*/  @P2 IADD3 R121, PT, PT, R121, -0x7f000001, RZ ;  /* 0x80ffffff79792810 */ /* 0x000fe20007ffe0ff */
[----:B------:R-:W-:Y:S02]  /*48b10*/  ISETP.GE.U32.AND P1, PT, R179, 0x7f000001, PT ;  /* 0x7f000001b300780c */ /* 0x000fe40003f26070 */
[----:B------:R-:W-:Y:S02]  /*48b20*/  IMAD R31, R165, 0x6, RZ ;  /* 0x00000006a51f7824 */ /* 0x000fe400078e02ff */
[----:B------:R-:W-:Y:S02]  /*48b30*/  IMAD R11, R169, 0x6, RZ ;  /* 0x00000006a90b7824 */ /* 0x000fe400078e02ff */
[----:B------:R-:W-:-:S04]  /*48b40*/  IMAD.HI.U32 R31, R31, 0x7f000001, R8 ;  /* 0x7f0000011f1f7827 */ /* 0x000fc800078e0008 */
[----:B------:R-:W-:Y:S01]  /*48b50*/  IMAD.WIDE.U32 R8, R169, 0x5fffffa, RZ ;  /* 0x05fffffaa9087825 */ /* 0x000fe200078e00ff */
[----:B------:R-:W-:Y:S02]  /*48b60*/  IADD3 R169, PT, PT, R121, R100, RZ ;  /* 0x0000006479a97210 */ /* 0x000fe40007ffe0ff */
[----:B------:R-:W-:Y:S01]  /*48b70*/  @P0 IADD3 R39, PT, PT, R39, -0x7f000001, RZ ;  /* 0x80ffffff27270810 */ /* 0x000fe20007ffe0ff */
[----:B------:R-:W-:Y:S02]  /*48b80*/  IMAD.HI.U32 R11, R11, 0x7f000001, R8 ;  /* 0x7f0000010b0b7827 */ /* 0x000fe400078e0008 */
[----:B------:R-:W-:Y:S02]  /*48b90*/  ISETP.GE.U32.AND P0, PT, R169, 0x7f000001, PT ;  /* 0x7f000001a900780c */ /* 0x000fe40003f06070 */
[----:B------:R-:W-:Y:S01]  /*48ba0*/  IMAD.WIDE.U32 R8, R35, 0x5fffffa, RZ ;  /* 0x05fffffa23087825 */ /* 0x000fe200078e00ff */
[----:B------:R-:W-:-:S03]  /*48bb0*/  @P1 IADD3 R179, PT, PT, R179, -0x7f000001, RZ ;  /* 0x80ffffffb3b31810 */ /* 0x000fc60007ffe0ff */
[----:B------:R-:W-:Y:S02]  /*48bc0*/  IMAD R16, R35, 0x6, RZ ;  /* 0x0000000623107824 */ /* 0x000fe400078e02ff */
[----:B------:R-:W-:Y:S02]  /*48bd0*/  IMAD R151, R168, 0x6, RZ ;  /* 0x00000006a8977824 */ /* 0x000fe400078e02ff */
[----:B------:R-:W-:-:S04]  /*48be0*/  IMAD.HI.U32 R16, R16, 0x7f000001, R8 ;  /* 0x7f00000110107827 */ /* 0x000fc800078e0008 */
[----:B------:R-:W-:Y:S01]  /*48bf0*/  IMAD.WIDE.U32 R8, R168, 0x5fffffa, RZ ;  /* 0x05fffffaa8087825 */ /* 0x000fe200078e00ff */
[----:B------:R-:W-:Y:S02]  /*48c00*/  IADD3 R168, PT, PT, R39, R179, RZ ;  /* 0x000000b327a87210 */ /* 0x000fe40007ffe0ff */
[----:B------:R-:W-:-:S03]  /*48c10*/  @P0 IADD3 R169, PT, PT, R169, -0x7f000001, RZ ;  /* 0x80ffffffa9a90810 */ /* 0x000fc60007ffe0ff */
[----:B------:R-:W-:-:S13]  /*48c20*/  ISETP.GE.U32.AND P0, PT, R168, 0x7f000001, PT ;  /* 0x7f000001a800780c */ /* 0x000fda0003f06070 */
[----:B------:R-:W-:Y:S01]  /*48c30*/  @P0 IADD3 R168, PT, PT, R168, -0x7f000001, RZ ;  /* 0x80ffffffa8a80810 */ /* 0x000fe20007ffe0ff */
[----:B------:R-:W-:Y:S01]  /*48c40*/  ISETP.GE.U32.AND P0, PT, R118, 0x7f000001, PT ;  /* 0x7f0000017600780c */ /* 0x000fe20003f06070 */
[----:B------:R-:W-:-:S12]  /*48c50*/  ISETP.GE.U32.AND P1, PT, R126, 0x7f000001, PT ;  /* 0x7f0000017e00780c */ /* 0x000fd80003f26070 */
[----:B------:R-:W-:-:S05]  /*48c60*/  @P0 IADD3 R118, PT, PT, R118, -0x7f000001, RZ ;  /* 0x80ffffff76760810 */ /* 0x000fca0007ffe0ff */
[----:B------:R-:W-:Y:S01]  /*48c70*/  ISETP.GE.U32.AND P0, PT, R118, 0x7f000001, PT ;  /* 0x7f0000017600780c */ /* 0x000fe20003f06070 */
[----:B------:R-:W-:Y:S01]  /*48c80*/  @P1 IADD3 R126, PT, PT, R126, -0x7f000001, RZ ;  /* 0x80ffffff7e7e1810 */ /* 0x000fe20007ffe0ff */
[----:B------:R-:W-:Y:S01]  /*48c90*/  IMAD.HI.U32 R151, R151, 0x7f000001, R8 ;  /* 0x7f00000197977827 */ /* 0x000fe200078e0008 */
[----:B------:R-:W-:-:S10]  /*48ca0*/  ISETP.GE.U32.AND P1, PT, R117, 0x7f000001, PT ;  /* 0x7f0000017500780c */ /* 0x000fd40003f26070 */
[----:B------:R-:W-:Y:S01]  /*48cb0*/  @P0 IADD3 R118, PT, PT, R118, -0x7f000001, RZ ;  /* 0x80ffffff76760810 */ /* 0x000fe20007ffe0ff */
[----:B------:R-:W-:-:S03]  /*48cc0*/  IMAD.WIDE.U32 R8, R167, 0x5fffffa, RZ ;  /* 0x05fffffaa7087825 */ /* 0x000fc600078e00ff */
[----:B------:R-:W-:Y:S01]  /*48cd0*/  IADD3 R118, PT, PT, R118, R126, RZ ;  /* 0x0000007e76767210 */ /* 0x000fe20007ffe0ff */
[----:B------:R-:W-:-:S04]  /*48ce0*/  IMAD R54, R167, 0x6, RZ ;  /* 0x00000006a7367824 */ /* 0x000fc800078e02ff */
[----:B------:R-:W-:Y:S01]  /*48cf0*/  ISETP.GE.U32.AND P0, PT, R118, 0x7f000001, PT ;  /* 0x7f0000017600780c */ /* 0x000fe20003f06070 */
[----:B------:R-:W-:Y:S01]  /*48d00*/  IMAD.HI.U32 R54, R54, 0x7f000001, R8 ;  /* 0x7f00000136367827 */ /* 0x000fe200078e0008 */
[----:B------:R-:W-:-:S03]  /*48d10*/  ISETP.GE.U32.AND P2, PT, R158, 0x7f000001, PT ;  /* 0x7f0000019e00780c */ /* 0x000fc60003f46070 */
[----:B------:R-:W-:-:S04]  /*48d20*/  IMAD.WIDE.U32 R8, R166, 0x5fffffa, RZ ;  /* 0x05fffffaa6087825 */ /* 0x000fc800078e00ff */
[----:B------:R-:W-:Y:S01]  /*48d30*/  IMAD R69, R166, 0x6, RZ ;  /* 0x00000006a6457824 */ /* 0x000fe200078e02ff */
[----:B------:R-:W-:-:S03]  /*48d40*/  @P1 IADD3 R117, PT, PT, R117, -0x7f000001, RZ ;  /* 0x80ffffff75751810 */ /* 0x000fc60007ffe0ff */
[----:B------:R-:W-:Y:S01]  /*48d50*/  IMAD.HI.U32 R69, R69, 0x7f000001, R8 ;  /* 0x7f00000145457827 */ /* 0x000fe200078e0008 */
[----:B------:R-:W-:-:S03]  /*48d60*/  @P0 IADD3 R118, PT, PT, R118, -0x7f000001, RZ ;  /* 0x80ffffff76760810 */ /* 0x000fc60007ffe0ff */
[----:B------:R-:W-:-:S04]  /*48d70*/  IMAD.WIDE.U32 R8, R174, 0x5fffffa, RZ ;  /* 0x05fffffaae087825 */ /* 0x000fc800078e00ff */
[----:B------:R-:W-:Y:S01]  /*48d80*/  IMAD R33, R174, 0x6, RZ ;  /* 0x00000006ae217824 */ /* 0x000fe200078e02ff */
[----:B------:R-:W-:Y:S02]  /*48d90*/  @P2 IADD3 R158, PT, PT, R158, -0x7f000001, RZ ;  /* 0x80ffffff9e9e2810 */ /* 0x000fe40007ffe0ff */
[----:B------:R-:W-:Y:S01]  /*48da0*/  IADD3 R117, PT, PT, R118, R117, RZ ;  /* 0x0000007576757210 */ /* 0x000fe20007ffe0ff */
[----:B------:R-:W-:Y:S01]  /*48db0*/  ISETP.GE.U32.AND P2, PT, R116, 0x7f000001, PT ;  /* 0x7f0000017400780c */ /* 0x000fe20003f46070 */
[----:B------:R-:W-:Y:S01]  /*48dc0*/  IMAD.HI.U32 R33, R33, 0x7f000001, R8 ;  /* 0x7f00000121217827 */ /* 0x000fe200078e0008 */
[----:B------:R-:W-:-:S03]  /*48dd0*/  ISETP.GE.U32.AND P4, PT, R170, 0x7f000001, PT ;  /* 0x7f000001aa00780c */ /* 0x000fc60003f86070 */
[C---:B------:R-:W-:Y:S01]  /*48de0*/  IMAD.WIDE.U32 R8, R176.reuse, 0x5fffffa, RZ ;  /* 0x05fffffab0087825 */ /* 0x040fe200078e00ff */
[----:B------:R-:W-:Y:S01]  /*48df0*/  ISETP.GE.U32.AND P1, PT, R115, 0x7f000001, PT ;  /* 0x7f0000017300780c */ /* 0x000fe20003f26070 */
[----:B------:R-:W-:Y:S02]  /*48e00*/  ISETP.GE.U32.AND P0, PT, R117, 0x7f000001, PT ;  /* 0x7f0000017500780c */ /* 0x000fe40003f06070 */
[----:B------:R-:W-:-:S04]  /*48e10*/  IMAD R87, R176, 0x6, RZ ;  /* 0x00000006b0577824 */ /* 0x000fc800078e02ff */
[----:B------:R-:W-:-:S04]  /*48e20*/  IMAD.HI.U32 R87, R87, 0x7f000001, R8 ;  /* 0x7f00000157577827 */ /* 0x000fc800078e0008 */
[----:B------:R-:W-:-:S04]  /*48e30*/  IMAD.WIDE.U32 R8, R173, 0x5fffffa, RZ ;  /* 0x05fffffaad087825 */ /* 0x000fc800078e00ff */
[----:B------:R-:W-:Y:S01]  /*48e40*/  IMAD R35, R173, 0x6, RZ ;  /* 0x00000006ad237824 */ /* 0x000fe200078e02ff */
[----:B------:R-:W-:-:S03]  /*48e50*/  @P2 IADD3 R116, PT, PT, R116, -0x7f000001, RZ ;  /* 0x80ffffff74742810 */ /* 0x000fc60007ffe0ff */
[----:B------:R-:W-:Y:S01]  /*48e60*/  IMAD.HI.U32 R35, R35, 0x7f000001, R8 ;  /* 0x7f00000123237827 */ /* 0x000fe200078e0008 */
[----:B------:R-:W-:-:S03]  /*48e70*/  @P4 IADD3 R170, PT, PT, R170, -0x7f000001, RZ ;  /* 0x80ffffffaaaa4810 */ /* 0x000fc60007ffe0ff */
[----:B------:R-:W-:Y:S01]  /*48e80*/  IMAD.WIDE.U32 R8, R175, 0x5fffffa, RZ ;  /* 0x05fffffaaf087825 */ /* 0x000fe200078e00ff */
[----:B------:R-:W-:Y:S02]  /*48e90*/  @P1 IADD3 R115, PT, PT, R115, -0x7f000001, RZ ;  /* 0x80ffffff73731810 */ /* 0x000fe40007ffe0ff */
[----:B------:R-:W-:Y:S01]  /*48ea0*/  @P0 IADD3 R117, PT, PT, R117, -0x7f000001, RZ ;  /* 0x80ffffff75750810 */ /* 0x000fe20007ffe0ff */
[----:B------:R-:W-:Y:S01]  /*48eb0*/  IMAD R111, R175, 0x6, RZ ;  /* 0x00000006af6f7824 */ /* 0x000fe200078e02ff */
[----:B------:R-:W-:Y:S01]  /*48ec0*/  ISETP.GE.U32.AND P3, PT, R114, 0x7f000001, PT ;  /* 0x7f0000017200780c */ /* 0x000fe20003f66070 */
[----:B------:R-:W-:Y:S01]  /*48ed0*/  ISETP.GE.U32.AND P2, PT, R116, 0x7f000001, PT ;  /* 0x7f0000017400780c */ /* 0x000fe20003f46070 */
[----:B------:R-:W-:Y:S02]  /*48ee0*/  IMAD R25, R170, 0x6, RZ ;  /* 0x00000006aa197824 */ /* 0x000fe400078e02ff */
[----:B------:R-:W-:-:S04]  /*48ef0*/  IMAD.HI.U32 R111, R111, 0x7f000001, R8 ;  /* 0x7f0000016f6f7827 */ /* 0x000fc800078e0008 */
[----:B------:R-:W-:Y:S01]  /*48f00*/  IMAD.WIDE.U32 R8, R170, 0x5fffffa, RZ ;  /* 0x05fffffaaa087825 */ /* 0x000fe200078e00ff */
[----:B------:R-:W-:-:S05]  /*48f10*/  IADD3 R170, PT, PT, R117, R115, RZ ;  /* 0x0000007375aa7210 */ /* 0x000fca0007ffe0ff */
[----:B------:R-:W-:Y:S01]  /*48f20*/  ISETP.GE.U32.AND P0, PT, R170, 0x7f000001, PT ;  /* 0x7f000001aa00780c */ /* 0x000fe20003f06070 */
[----:B------:R-:W-:Y:S02]  /*48f30*/  @P3 IADD3 R114, PT, PT, R114, -0x7f000001, RZ ;  /* 0x80ffffff72723810 */ /* 0x000fe40007ffe0ff */
[----:B------:R-:W-:-:S04]  /*48f40*/  @P2 IADD3 R116, PT, PT, R116, -0x7f000001, RZ ;  /* 0x80ffffff74742810 */ /* 0x000fc80007ffe0ff */
[----:B------:R-:W-:Y:S01]  /*48f50*/  IADD3 R114, PT, PT, R116, R114, RZ ;  /* 0x0000007274727210 */ /* 0x000fe20007ffe0ff */
[----:B------:R-:W-:-:S05]  /*48f60*/  ISETP.GE.U32.AND P1, PT, R157, 0x7f000001, PT ;  /* 0x7f0000019d00780c */ /* 0x000fca0003f26070 */
[----:B------:R-:W-:Y:S01]  /*48f70*/  @P0 IADD3 R170, PT, PT, R170, -0x7f000001, RZ ;  /* 0x80ffffffaaaa0810 */ /* 0x000fe20007ffe0ff */
[----:B------:R-:W-:-:S07]  /*48f80*/  ISETP.GE.U32.AND P0, PT, R114, 0x7f000001, PT ;  /* 0x7f0000017200780c */ /* 0x000fce0003f06070 */
[----:B------:R-:W-:-:S06]  /*48f90*/  @P1 IADD3 R157, PT, PT, R157, -0x7f000001, RZ ;  /* 0x80ffffff9d9d1810 */ /* 0x000fcc0007ffe0ff */
[----:B------:R-:W-:-:S04]  /*48fa0*/  @P0 IADD3 R114, PT, PT, R114, -0x7f000001, RZ ;  /* 0x80ffffff72720810 */ /* 0x000fc80007ffe0ff */
[----:B------:R-:W-:Y:S01]  /*48fb0*/  IADD3 R157, PT, PT, R114, R157, RZ ;  /* 0x0000009d729d7210 */ /* 0x000fe20007ffe0ff */
[----:B------:R-:W-:-:S04]  /*48fc0*/  ISETP.GE.U32.AND P1, PT, R76, 0x7f000001, PT ;  /* 0x7f0000014c00780c */ /* 0x000fc80003f26070 */
[----:B------:R-:W-:Y:S01]  /*48fd0*/  ISETP.GE.U32.AND P0, PT, R157, 0x7f000001, PT ;  /* 0x7f0000019d00780c */ /* 0x000fe20003f06070 */
[----:B------:R-:W-:-:S08]  /*48fe0*/  ISETP.GE.U32.AND P4, PT, R172, 0x7f000001, PT ;  /* 0x7f000001ac00780c */ /* 0x000fd00003f86070 */
[----:B------:R-:W-:-:S04]  /*48ff0*/  @P1 IADD3 R76, PT, PT, R76, -0x7f000001, RZ ;  /* 0x80ffffff4c4c1810 */ /* 0x000fc80007ffe0ff */
[----:B------:R-:W-:-:S04]  /*49000*/  @P0 IADD3 R157, PT, PT, R157, -0x7f000001, RZ ;  /* 0x80ffffff9d9d0810 */ /* 0x000fc80007ffe0ff */
[----:B------:R-:W-:-:S05]  /*49010*/  IADD3 R76, PT, PT, R157, R76, RZ ;  /* 0x0000004c9d4c7210 */ /* 0x000fca0007ffe0ff */
[----:B------:R-:W-:Y:S01]  /*49020*/  ISETP.GE.U32.AND P0, PT, R76, 0x7f000001, PT ;  /* 0x7f0000014c00780c */ /* 0x000fe20003f06070 */
[----:B------:R-:W-:Y:S01]  /*49030*/  @P4 IADD3 R172, PT, PT, R172, -0x7f000001, RZ ;  /* 0x80ffffffacac4810 */ /* 0x000fe20007ffe0ff */
[----:B------:R-:W-:-:S04]  /*49040*/  IMAD.HI.U32 R25, R25, 0x7f000001, R8 ;  /* 0x7f00000119197827 */ /* 0x000fc800078e0008 */
[----:B------:R-:W-:-:S04]  /*49050*/  IMAD.WIDE.U32 R8, R172, 0x5fffffa, RZ ;  /* 0x05fffffaac087825 */ /* 0x000fc800078e00ff */
[----:B------:R-:W-:-:S03]  /*49060*/  IMAD R100, R172, 0x6, RZ ;  /* 0x00000006ac647824 */ /* 0x000fc600078e02ff */
[----:B------:R-:W-:Y:S01]  /*49070*/  @P0 IADD3 R76, PT, PT, R76, -0x7f000001, RZ ;  /* 0x80ffffff4c4c0810 */ /* 0x000fe20007ffe0ff */
[----:B------:R-:W-:Y:S01]  /*49080*/  ISETP.GE.U32.AND P0, PT, R112, 0x7f000001, PT ;  /* 0x7f0000017000780c */ /* 0x000fe20003f06070 */
[----:B------:R-:W-:-:S04]  /*49090*/  IMAD.HI.U32 R100, R100, 0x7f000001, R8 ;  /* 0x7f00000164647827 */ /* 0x000fc800078e0008 */
[----:B------:R-:W-:-:S04]  /*490a0*/  IMAD.WIDE.U32 R8, R158, 0x5fffffa, RZ ;  /* 0x05fffffa9e087825 */ /* 0x000fc800078e00ff */
[----:B------:R-:W-:-:S04]  /*490b0*/  IMAD R39, R158, 0x6, RZ ;  /* 0x000000069e277824 */ /* 0x000fc800078e02ff */
        /* <DEDUP_REMOVED lines=11> */
[----:B------:R-:W-:-:S04]  /*49170*/  IMAD.HI.U32 R120, R120, 0x7f000001, R8 ;  /* 0x7f00000178787827 */ /* 0x000fc800078e0008 */
[----:B------:R-:W-:Y:S01]  /*49180*/  IMAD.WIDE.U32 R8, R169, R77, RZ ;  /* 0x0000004da9087225 */ /* 0x000fe200078e00ff */
[----:B------:R-:W-:-:S03]  /*49190*/  IADD3 R112, PT, PT, R112, R113, RZ ;  /* 0x0000007170707210 */ /* 0x000fc60007ffe0ff */
[----:B------:R-:W-:Y:S01]  /*491a0*/  IMAD R186, R8, 0x7effffff, RZ ;  /* 0x7effffff08ba7824 */ /* 0x000fe200078e02ff */
[----:B------:R-:W-:-:S03]  /*491b0*/  ISETP.GE.U32.AND P0, PT, R83, 0x7f000001, PT ;  /* 0x7f0000015300780c */ /* 0x000fc60003f06070 */
[----:B------:R-:W-:Y:S01]  /*491c0*/  IMAD.HI.U32 R186, R186, 0x7f000001, R8 ;  /* 0x7f000001baba7827 */ /* 0x000fe200078e0008 */
[----:B------:R-:W-:-:S03]  /*491d0*/  ISETP.GE.U32.AND P1, PT, R112, 0x7f000001, PT ;  /* 0x7f0000017000780c */ /* 0x000fc60003f26070 */
[----:B------:R-:W-:-:S04]  /*491e0*/  IMAD.WIDE.U32 R8, R169, R27, RZ ;  /* 0x0000001ba9087225 */ /* 0x000fc800078e00ff */
[----:B------:R-:W-:-:S04]  /*491f0*/  IMAD R188, R8, 0x7effffff, RZ ;  /* 0x7effffff08bc7824 */ /* 0x000fc800078e02ff */
[----:B------:R-:W-:Y:S01]  /*49200*/  IMAD.HI.U32 R188, R188, 0x7f000001, R8 ;  /* 0x7f000001bcbc7827 */ /* 0x000fe200078e0008 */
[----:B------:R-:W-:-:S03]  /*49210*/  @P0 IADD3 R83, PT, PT, R83, -0x7f000001, RZ ;  /* 0x80ffffff53530810 */ /* 0x000fc60007ffe0ff */
[----:B------:R-:W-:Y:S01]  /*49220*/  IMAD.WIDE.U32 R8, R168, R108, RZ ;  /* 0x0000006ca8087225 */ /* 0x000fe200078e00ff */
[----:B------:R-:W-:Y:S01]  /*49230*/  ISETP.GE.U32.AND P2, PT, R110, 0x7f000001, PT ;  /* 0x7f0000016e00780c */ /* 0x000fe20003f46070 */
[----:B------:R-:W-:Y:S02]  /*49240*/  @P1 IADD3 R112, PT, PT, R112, -0x7f000001, RZ ;  /* 0x80ffffff70701810 */ /* 0x000fe40007ffe0ff */
[----:B------:R-:W-:Y:S01]  /*49250*/  IMAD R185, R8, 0x7effffff, RZ ;  /* 0x7effffff08b97824 */ /* 0x000fe200078e02ff */
[----:B------:R-:W-:Y:S01]  /*49260*/  ISETP.GE.U32.AND P1, PT, R109, 0x7f000001, PT ;  /* 0x7f0000016d00780c */ /* 0x000fe20003f26070 */
[----:B------:R-:W-:Y:S02]  /*49270*/  ISETP.GE.U32.AND P0, PT, R83, 0x7f000001, PT ;  /* 0x7f0000015300780c */ /* 0x000fe40003f06070 */
[----:B------:R-:W-:-:S04]  /*49280*/  IMAD.HI.U32 R185, R185, 0x7f000001, R8 ;  /* 0x7f000001b9b97827 */ /* 0x000fc800078e0008 */
[----:B------:R-:W-:-:S04]  /*49290*/  IMAD.WIDE.U32 R8, R168, R77, RZ ;  /* 0x0000004da8087225 */ /* 0x000fc800078e00ff */
[----:B------:R-:W-:Y:S01]  /*492a0*/  IMAD R189, R8, 0x7effffff, RZ ;  /* 0x7effffff08bd7824 */ /* 0x000fe200078e02ff */
[----:B------:R-:W-:-:S03]  /*492b0*/  @P2 IADD3 R110, PT, PT, R110, -0x7f000001, RZ ;  /* 0x80ffffff6e6e2810 */ /* 0x000fc60007ffe0ff */
[----:B------:R-:W-:Y:S01]  /*492c0*/  IMAD.HI.U32 R189, R189, 0x7f000001, R8 ;  /* 0x7f000001bdbd7827 */ /* 0x000fe200078e0008 */
[----:B------:R-:W-:Y:S02]  /*492d0*/  @P1 IADD3 R109, PT, PT, R109, -0x7f000001, RZ ;  /* 0x80ffffff6d6d1810 */ /* 0x000fe40007ffe0ff */
[----:B------:R-:W-:Y:S01]  /*492e0*/  @P0 IADD3 R83, PT, PT, R83, -0x7f000001, RZ ;  /* 0x80ffffff53530810 */ /* 0x000fe20007ffe0ff */
[----:B------:R-:W-:Y:S01]  /*492f0*/  IMAD.WIDE.U32 R8, R169, R108, RZ ;  /* 0x0000006ca9087225 */ /* 0x000fe200078e00ff */
[----:B------:R-:W-:-:S03]  /*49300*/  IADD3 R110, PT, PT, R112, R110, RZ ;  /* 0x0000006e706e7210 */ /* 0x000fc60007ffe0ff */
[----:B------:R-:W-:Y:S01]  /*49310*/  IMAD R179, R8, 0x7effffff, RZ ;  /* 0x7effffff08b37824 */ /* 0x000fe200078e02ff */
[----:B------:R-:W-:-:S03]  /*49320*/  IADD3 R112, PT, PT, R83, R109, RZ ;  /* 0x0000006d53707210 */ /* 0x000fc60007ffe0ff */
[----:B------:R-:W-:Y:S01]  /*49330*/  IMAD.HI.U32 R179, R179, 0x7f000001, R8 ;  /* 0x7f000001b3b37827 */ /* 0x000fe200078e0008 */
[----:B------:R-:W-:-:S03]  /*49340*/  ISETP.GE.U32.AND P2, PT, R49, 0x7f000001, PT ;  /* 0x7f0000013100780c */ /* 0x000fc60003f46070 */
[----:B------:R-:W-:Y:S01]  /*49350*/  IMAD.WIDE.U32 R8, R170, R108, RZ ;  /* 0x0000006caa087225 */ /* 0x000fe200078e00ff */
[----:B------:R-:W-:-:S03]  /*49360*/  ISETP.GE.U32.AND P0, PT, R112, 0x7f000001, PT ;  /* 0x7f0000017000780c */ /* 0x000fc60003f06070 */
[----:B------:R-:W-:-:S04]  /*49370*/  IMAD R187, R8, 0x7effffff, RZ ;  /* 0x7effffff08bb7824 */ /* 0x000fc800078e02ff */
[----:B------:R-:W-:Y:S01]  /*49380*/  IMAD.HI.U32 R187, R187, 0x7f000001, R8 ;  /* 0x7f000001bbbb7827 */ /* 0x000fe200078e0008 */
[----:B------:R-:W-:-:S03]  /*49390*/  ISETP.GE.U32.AND P3, PT, R164, 0x7f000001, PT ;  /* 0x7f000001a400780c */ /* 0x000fc60003f66070 */
[----:B------:R-:W-:Y:S01]  /*493a0*/  IMAD.WIDE.U32 R8, R170, R77, RZ ;  /* 0x0000004daa087225 */ /* 0x000fe200078e00ff */
[----:B------:R-:W-:-:S03]  /*493b0*/  ISETP.GE.U32.AND P1, PT, R110, 0x7f000001, PT ;  /* 0x7f0000016e00780c */ /* 0x000fc60003f26070 */
[----:B------:R-:W-:Y:S01]  /*493c0*/  IMAD R118, R8, 0x7effffff, RZ ;  /* 0x7effffff08767824 */ /* 0x000fe200078e02ff */
[----:B------:R-:W-:Y:S02]  /*493d0*/  @P2 IADD3 R49, PT, PT, R49, -0x7f000001, RZ ;  /* 0x80ffffff31312810 */ /* 0x000fe40007ffe0ff */
[----:B------:R-:W-:Y:S01]  /*493e0*/  @P0 IADD3 R112, PT, PT, R112, -0x7f000001, RZ ;  /* 0x80ffffff70700810 */ /* 0x000fe20007ffe0ff */
[----:B------:R-:W-:-:S04]  /*493f0*/  IMAD.HI.U32 R118, R118, 0x7f000001, R8 ;  /* 0x7f00000176767827 */ /* 0x000fc800078e0008 */
[----:B------:R-:W-:Y:S01]  /*49400*/  IMAD.WIDE.U32 R8, R168, R20, RZ ;  /* 0x00000014a8087225 */ /* 0x000fe200078e00ff */
[----:B------:R-:W-:-:S03]  /*49410*/  IADD3 R112, PT, PT, R112, R49, RZ ;  /* 0x0000003170707210 */ /* 0x000fc60007ffe0ff */
[----:B------:R-:W-:Y:S01]  /*49420*/  IMAD R117, R8, 0x7effffff, RZ ;  /* 0x7effffff08757824 */ /* 0x000fe200078e02ff */
[----:B------:R-:W-:Y:S02]  /*49430*/  @P3 IADD3 R164, PT, PT, R164, -0x7f000001, RZ ;  /* 0x80ffffffa4a43810 */ /* 0x000fe40007ffe0ff */
[----:B------:R-:W-:Y:S01]  /*49440*/  @P1 IADD3 R110, PT, PT, R110, -0x7f000001, RZ ;  /* 0x80ffffff6e6e1810 */ /* 0x000fe20007ffe0ff */
[----:B------:R-:W-:Y:S01]  /*49450*/  ISETP.GE.U32.AND P1, PT, R107, 0x7f000001, PT ;  /* 0x7f0000016b00780c */ /* 0x000fe20003f26070 */
[----:B------:R-:W-:Y:S01]  /*49460*/  IMAD.HI.U32 R117, R117, 0x7f000001, R8 ;  /* 0x7f00000175757827 */ /* 0x000fe200078e0008 */
[----:B------:R-:W-:-:S03]  /*49470*/  ISETP.GE.U32.AND P0, PT, R112, 0x7f000001, PT ;  /* 0x7f0000017000780c */ /* 0x000fc60003f06070 */
[----:B------:R-:W-:Y:S01]  /*49480*/  IMAD.WIDE.U32 R8, R170, R27, RZ ;  /* 0x0000001baa087225 */ /* 0x000fe200078e00ff */
[----:B------:R-:W-:-:S03]  /*49490*/  IADD3 R110, PT, PT, R110, R164, RZ ;  /* 0x000000a46e6e7210 */ /* 0x000fc60007ffe0ff */
[----:B------:R-:W-:Y:S02]  /*494a0*/  IMAD R115, R8, 0x7effffff, RZ ;  /* 0x7effffff08737824 */ /* 0x000fe400078e02ff */
[----:B------:R-:W-:Y:S02]  /*494b0*/  ISETP.GE.U32.AND P2, PT, R110, 0x7f000001, PT ;  /* 0x7f0000016e00780c */ /* 0x000fe40003f46070 */
[----:B------:R-:W-:Y:S01]  /*494c0*/  IMAD.HI.U32 R115, R115, 0x7f000001, R8 ;  /* 0x7f00000173737827 */ /* 0x000fe200078e0008 */
[----:B------:R-:W-:-:S03]  /*494d0*/  @P1 IADD3 R107, PT, PT, R107, -0x7f000001, RZ ;  /* 0x80ffffff6b6b1810 */ /* 0x000fc60007ffe0ff */
[----:B------:R-:W-:Y:S01]  /*494e0*/  IMAD.WIDE.U32 R8, R170, R20, RZ ;  /* 0x00000014aa087225 */ /* 0x000fe200078e00ff */
[----:B------:R-:W-:-:S03]  /*494f0*/  @P0 IADD3 R112, PT, PT, R112, -0x7f000001, RZ ;  /* 0x80ffffff70700810 */ /* 0x000fc60007ffe0ff */
[----:B------:R-:W-:Y:S01]  /*49500*/  IMAD R114, R8, 0x7effffff, RZ ;  /* 0x7effffff08727824 */ /* 0x000fe200078e02ff */
[----:B------:R-:W-:Y:S01]  /*49510*/  ISETP.GE.U32.AND P1, PT, R106, 0x7f000001, PT ;  /* 0x7f0000016a00780c */ /* 0x000fe20003f26070 */
[----:B------:R-:W-:Y:S02]  /*49520*/  IADD3 R107, PT, PT, R112, R107, RZ ;  /* 0x0000006b706b7210 */ /* 0x000fe40007ffe0ff */
[----:B------:R-:W-:Y:S01]  /*49530*/  IMAD.HI.U32 R114, R114, 0x7f000001, R8 ;  /* 0x7f00000172727827 */ /* 0x000fe200078e0008 */
[----:B------:R-:W-:-:S03]  /*49540*/  @P2 IADD3 R110, PT, PT, R110, -0x7f000001, RZ ;  /* 0x80ffffff6e6e2810 */ /* 0x000fc60007ffe0ff */
[----:B------:R-:W-:Y:S01]  /*49550*/  IMAD.WIDE.U32 R8, R2, R76, RZ ;  /* 0x0000004c02087225 */ /* 0x000fe200078e00ff */
[----:B------:R-:W-:Y:S01]  /*49560*/  ISETP.GE.U32.AND P2, PT, R74, 0x7f000001, PT ;  /* 0x7f0000014a00780c */ /* 0x000fe20003f46070 */
[----:B------:R-:W-:Y:S02]  /*49570*/  ISETP.GE.U32.AND P0, PT, R107, 0x7f000001, PT ;  /* 0x7f0000016b00780c */ /* 0x000fe40003f06070 */
[----:B------:R-:W-:-:S04]  /*49580*/  IMAD R76, R8, 0x7effffff, RZ ;  /* 0x7effffff084c7824 */ /* 0x000fc800078e02ff */
[----:B------:R-:W-:-:S04]  /*49590*/  IMAD.HI.U32 R76, R76, 0x7f000001, R8 ;  /* 0x7f0000014c4c7827 */ /* 0x000fc800078e0008 */
[----:B------:R-:W-:Y:S01]  /*495a0*/  IMAD.WIDE.U32 R8, R145, R181, RZ ;  /* 0x000000b591087225 */ /* 0x000fe200078e00ff */
[----:B------:R-:W-:-:S03]  /*495b0*/  @P1 IADD3 R106, PT, PT, R106, -0x7f000001, RZ ;  /* 0x80ffffff6a6a1810 */ /* 0x000fc60007ffe0ff */
[----:B------:R-:W-:Y:S01]  /*495c0*/  IMAD R165, R8, 0x7effffff, RZ ;  /* 0x7effffff08a57824 */ /* 0x000fe200078e02ff */
[----:B------:R-:W-:Y:S02]  /*495d0*/  @P2 IADD3 R74, PT, PT, R74, -0x7f000001, RZ ;  /* 0x80ffffff4a4a2810 */ /* 0x000fe40007ffe0ff */
[----:B------:R-:W-:Y:S01]  /*495e0*/  @P0 IADD3 R107, PT, PT, R107, -0x7f000001, RZ ;  /* 0x80ffffff6b6b0810 */ /* 0x000fe20007ffe0ff */
[----:B------:R-:W-:Y:S01]  /*495f0*/  ISETP.GE.U32.AND P2, PT, R105, 0x7f000001, PT ;  /* 0x7f0000016900780c */ /* 0x000fe20003f46070 */
[----:B------:R-:W-:Y:S01]  /*49600*/  IMAD.HI.U32 R165, R165, 0x7f000001, R8 ;  /* 0x7f000001a5a57827 */ /* 0x000fe200078e0008 */
[----:B------:R-:W-:-:S03]  /*49610*/  ISETP.GE.U32.AND P0, PT, R106, 0x7f000001, PT ;  /* 0x7f0000016a00780c */ /* 0x000fc60003f06070 */
[----:B------:R-:W-:-:S04]  /*49620*/  IMAD.WIDE.U32 R8, R148, R82, RZ ;  /* 0x0000005294087225 */ /* 0x000fc800078e00ff */
[----:B------:R-:W-:Y:S01]  /*49630*/  IMAD R157, R8, 0x7effffff, RZ ;  /* 0x7effffff089d7824 */ /* 0x000fe200078e02ff */
[----:B------:R-:W-:Y:S01]  /*49640*/  ISETP.GE.U32.AND P3, PT, R103, 0x7f000001, PT ;  /* 0x7f0000016700780c */ /* 0x000fe20003f66070 */
[----:B------:R-:W-:Y:S02]  /*49650*/  ISETP.GE.U32.AND P1, PT, R74, 0x7f000001, PT ;  /* 0x7f0000014a00780c */ /* 0x000fe40003f26070 */
[----:B------:R-:W-:-:S04]  /*49660*/  IMAD.HI.U32 R157, R157, 0x7f000001, R8 ;  /* 0x7f0000019d9d7827 */ /* 0x000fc800078e0008 */
[----:B------:R-:W-:Y:S01]  /*49670*/  IMAD.WIDE.U32 R8, R144, R181, RZ ;  /* 0x000000b590087225 */ /* 0x000fe200078e00ff */
[----:B------:R-:W-:Y:S02]  /*49680*/  @P2 IADD3 R105, PT, PT, R105, -0x7f000001, RZ ;  /* 0x80ffffff69692810 */ /* 0x000fe40007ffe0ff */
[----:B------:R-:W-:Y:S01]  /*49690*/  @P0 IADD3 R106, PT, PT, R106, -0x7f000001, RZ ;  /* 0x80ffffff6a6a0810 */ /* 0x000fe20007ffe0ff */
[----:B------:R-:W-:-:S03]  /*496a0*/  IMAD R158, R8, 0x7effffff, RZ ;  /* 0x7effffff089e7824 */ /* 0x000fc600078e02ff */
[----:B------:R-:W-:Y:S01]  /*496b0*/  IADD3 R105, PT, PT, R106, R105, RZ ;  /* 0x000000696a697210 */ /* 0x000fe20007ffe0ff */
[----:B------:R-:W-:-:S04]  /*496c0*/  IMAD.HI.U32 R158, R158, 0x7f000001, R8 ;  /* 0x7f0000019e9e7827 */ /* 0x000fc800078e0008 */
[----:B------:R-:W-:Y:S01]  /*496d0*/  IMAD.WIDE.U32 R8, R147, R82, RZ ;  /* 0x0000005293087225 */ /* 0x000fe200078e00ff */
[----:B------:R-:W-:Y:S02]  /*496e0*/  @P3 IADD3 R103, PT, PT, R103, -0x7f000001, RZ ;  /* 0x80ffffff67673810 */ /* 0x000fe40007ffe0ff */
[----:B------:R-:W-:Y:S01]  /*496f0*/  @P1 IADD3 R74, PT, PT, R74, -0x7f000001, RZ ;  /* 0x80ffffff4a4a1810 */ /* 0x000fe20007ffe0ff */
[----:B------:R-:W-:Y:S01]  /*49700*/  ISETP.GE.U32.AND P3, PT, R156, 0x7f000001, PT ;  /* 0x7f0000019c00780c */ /* 0x000fe20003f66070 */
[----:B------:R-:W-:Y:S01]  /*49710*/  IMAD R167, R8, 0x7effffff, RZ ;  /* 0x7effffff08a77824 */ /* 0x000fe200078e02ff */
[----:B------:R-:W-:Y:S01]  /*49720*/  ISETP.GE.U32.AND P0, PT, R105, 0x7f000001, PT ;  /* 0x7f0000016900780c */ /* 0x000fe20003f06070 */
[----:B------:R-:W-:Y:S02]  /*49730*/  IADD3 R103, PT, PT, R74, R103, RZ ;  /* 0x000000674a677210 */ /* 0x000fe40007ffe0ff */
[----:B------:R-:W-:-:S04]  /*49740*/  IMAD.HI.U32 R167, R167, 0x7f000001, R8 ;  /* 0x7f000001a7a77827 */ /* 0x000fc800078e0008 */
[----:B------:R-:W-:Y:S01]  /*49750*/  IMAD.WIDE.U32 R8, R143, R181, RZ ;  /* 0x000000b58f087225 */ /* 0x000fe200078e00ff */
[----:B------:R-:W-:Y:S01]  /*49760*/  ISETP.GE.U32.AND P2, PT, R102, 0x7f000001, PT ;  /* 0x7f0000016600780c */ /* 0x000fe20003f46070 */
[----:B------:R-:W-:Y:S02]  /*49770*/  ISETP.GE.U32.AND P1, PT, R103, 0x7f000001, PT ;  /* 0x7f0000016700780c */ /* 0x000fe40003f26070 */
[----:B------:R-:W-:Y:S02]  /*49780*/  IMAD R166, R8, 0x7effffff, RZ ;  /* 0x7effffff08a67824 */ /* 0x000fe400078e02ff */
[----:B------:R-:W-:Y:S01]  /*49790*/  IMAD.WIDE.U32 R82, R146, R82, RZ ;  /* 0x0000005292527225 */ /* 0x000fe200078e00ff */
[----:B------:R-:W-:Y:S02]  /*497a0*/  @P3 IADD3 R156, PT, PT, R156, -0x7f000001, RZ ;  /* 0x80ffffff9c9c3810 */ /* 0x000fe40007ffe0ff */
[----:B------:R-:W-:Y:S01]  /*497b0*/  @P0 IADD3 R105, PT, PT, R105, -0x7f000001, RZ ;  /* 0x80ffffff69690810 */ /* 0x000fe20007ffe0ff */
[----:B------:R-:W-:-:S04]  /*497c0*/  IMAD.HI.U32 R166, R166, 0x7f000001, R8 ;  /* 0x7f000001a6a67827 */ /* 0x000fc800078e0008 */
[----:B------:R-:W-:-:S04]  /*497d0*/  IMAD R8, R82, 0x7effffff, RZ ;  /* 0x7effffff52087824 */ /* 0x000fc800078e02ff */
[----:B------:R-:W-:Y:S01]  /*497e0*/  IMAD.HI.U32 R82, R8, 0x7f000001, R82 ;  /* 0x7f00000108527827 */ /* 0x000fe200078e0052 */
[----:B------:R-:W-:Y:S02]  /*497f0*/  IADD3 R83, PT, PT, R105, R156, RZ ;  /* 0x0000009c69537210 */ /* 0x000fe40007ffe0ff */
[----:B------:R-:W-:Y:S02]  /*49800*/  @P2 IADD3 R102, PT, PT, R102, -0x7f000001, RZ ;  /* 0x80ffffff66662810 */ /* 0x000fe40007ffe0ff */
[----:B------:R-:W-:Y:S01]  /*49810*/  @P1 IADD3 R103, PT, PT, R103, -0x7f000001, RZ ;  /* 0x80ffffff67671810 */ /* 0x000fe20007ffe0ff */
[----:B------:R-:W-:Y:S01]  /*49820*/  ISETP.GE.U32.AND P2, PT, R73, 0x7f000001, PT ;  /* 0x7f0000014900780c */ /* 0x000fe20003f46070 */
[----:B------:R-:W-:Y:S02]  /*49830*/  ISETP.GE.U32.AND P1, PT, R83, 0x7f000001, PT ;  /* 0x7f0000015300780c */ /* 0x000fe40003f26070 */
[----:B------:R-:W-:-:S05]  /*49840*/  IADD3 R102, PT, PT, R103, R102, RZ ;  /* 0x0000006667667210 */ /* 0x000fca0007ffe0ff */
[----:B------:R-:W-:Y:S01]  /*49850*/  ISETP.GE.U32.AND P0, PT, R102, 0x7f000001, PT ;  /* 0x7f0000016600780c */ /* 0x000fe20003f06070 */
[----:B------:R-:W-:-:S04]  /*49860*/  ISETP.GE.U32.AND P3, PT, R155, 0x7f000001, PT ;  /* 0x7f0000019b00780c */ /* 0x000fc80003f66070 */
[----:B------:R-:W-:Y:S02]  /*49870*/  @P2 IADD3 R73, PT, PT, R73, -0x7f000001, RZ ;  /* 0x80ffffff49492810 */ /* 0x000fe40007ffe0ff */
[----:B------:R-:W-:-:S04]  /*49880*/  @P1 IADD3 R83, PT, PT, R83, -0x7f000001, RZ ;  /* 0x80ffffff53531810 */ /* 0x000fc80007ffe0ff */
[----:B------:R-:W-:Y:S02]  /*49890*/  IADD3 R83, PT, PT, R83, R73, RZ ;  /* 0x0000004953537210 */ /* 0x000fe40007ffe0ff */
[----:B------:R-:W-:-:S03]  /*498a0*/  @P0 IADD3 R102, PT, PT, R102, -0x7f000001, RZ ;  /* 0x80ffffff66660810 */ /* 0x000fc60007ffe0ff */
[----:B------:R-:W-:Y:S01]  /*498b0*/  ISETP.GE.U32.AND P0, PT, R83, 0x7f000001, PT ;  /* 0x7f0000015300780c */ /* 0x000fe20003f06070 */
[----:B------:R-:W-:-:S04]  /*498c0*/  @P3 IADD3 R155, PT, PT, R155, -0x7f000001, RZ ;  /* 0x80ffffff9b9b3810 */ /* 0x000fc80007ffe0ff */
[----:B------:R-:W-:-:S08]  /*498d0*/  IADD3 R102, PT, PT, R102, R155, RZ ;  /* 0x0000009b66667210 */ /* 0x000fd00007ffe0ff */
[----:B------:R-:W-:Y:S01]  /*498e0*/  @P0 IADD3 R83, PT, PT, R83, -0x7f000001, RZ ;  /* 0x80ffffff53530810 */ /* 0x000fe20007ffe0ff */
[----:B------:R-:W-:Y:S01]  /*498f0*/  ISETP.GE.U32.AND P0, PT, R102, 0x7f000001, PT ;  /* 0x7f0000016600780c */ /* 0x000fe20003f06070 */
[----:B------:R-:W-:-:S12]  /*49900*/  IMAD.WIDE.U32 R8, R142, R181, RZ ;  /* 0x000000b58e087225 */ /* 0x000fd800078e00ff */
[----:B------:R-:W-:Y:S01]  /*49910*/  @P0 IADD3 R102, PT, PT, R102, -0x7f000001, RZ ;  /* 0x80ffffff66660810 */ /* 0x000fe20007ffe0ff */
[----:B------:R-:W-:Y:S01]  /*49920*/  ISETP.GE.U32.AND P0, PT, R98, 0x7f000001, PT ;  /* 0x7f0000016200780c */ /* 0x000fe20003f06070 */
[----:B------:R-:W-:-:S04]  /*49930*/  IMAD R109, R8, 0x7effffff, RZ ;  /* 0x7effffff086d7824 */ /* 0x000fc800078e02ff */
[----:B------:R-:W-:-:S04]  /*49940*/  IMAD.HI.U32 R109, R109, 0x7f000001, R8 ;  /* 0x7f0000016d6d7827 */ /* 0x000fc800078e0008 */
[----:B------:R-:W-:-:S04]  /*49950*/  IMAD.WIDE.U32 R8, R149, R159, RZ ;  /* 0x0000009f95087225 */ /* 0x000fc800078e00ff */
[----:B------:R-:W-:Y:S01]  /*49960*/  @P0 IADD3 R98, PT, PT, R98, -0x7f000001, RZ ;  /* 0x80ffffff62620810 */ /* 0x000fe20007ffe0ff */
[----:B------:R-:W-:Y:S01]  /*49970*/  IMAD R49, R8, 0x7effffff, RZ ;  /* 0x7effffff08317824 */ /* 0x000fe200078e02ff */
[----:B------:R-:W-:Y:S01]  /*49980*/  ISETP.GE.U32.AND P1, PT, R99, 0x7f000001, PT ;  /* 0x7f0000016300780c */ /* 0x000fe20003f26070 */
[C---:B------:R-:W-:Y:S02]  /*49990*/  IMAD.WIDE.U32 R124, R177.reuse, 0x5fffffa, RZ ;  /* 0x05fffffab17c7825 */ /* 0x040fe400078e00ff */
[----:B------:R-:W-:Y:S02]  /*499a0*/  ISETP.GE.U32.AND P0, PT, R98, 0x7f000001, PT ;  /* 0x7f0000016200780c */ /* 0x000fe40003f06070 */
[----:B------:R-:W-:Y:S02]  /*499b0*/  IMAD R177, R177, 0x6, RZ ;  /* 0x00000006b1b17824 */ /* 0x000fe400078e02ff */
[----:B------:R-:W-:-:S04]  /*499c0*/  IMAD.HI.U32 R49, R49, 0x7f000001, R8 ;  /* 0x7f00000131317827 */ /* 0x000fc800078e0008 */
[----:B------:R-:W-:-:S04]  /*499d0*/  IMAD.WIDE.U32 R8, R2, R110, RZ ;  /* 0x0000006e02087225 */ /* 0x000fc800078e00ff */
[----:B------:R-:W-:-:S04]  /*499e0*/  IMAD.HI.U32 R124, R177, 0x7f000001, R124 ;  /* 0x7f000001b17c7827 */ /* 0x000fc800078e007c */
[----:B------:R-:W-:Y:S01]  /*499f0*/  IMAD R125, R8, 0x7effffff, RZ ;  /* 0x7effffff087d7824 */ /* 0x000fe200078e02ff */
[----:B------:R-:W-:Y:S02]  /*49a00*/  @P1 IADD3 R99, PT, PT, R99, -0x7f000001, RZ ;  /* 0x80ffffff63631810 */ /* 0x000fe40007ffe0ff */
[----:B------:R-:W-:Y:S01]  /*49a10*/  @P0 IADD3 R98, PT, PT, R98, -0x7f000001, RZ ;  /* 0x80ffffff62620810 */ /* 0x000fe20007ffe0ff */
[----:B------:R-:W-:-:S04]  /*49a20*/  IMAD.HI.U32 R125, R125, 0x7f000001, R8 ;  /* 0x7f0000017d7d7827 */ /* 0x000fc800078e0008 */
[----:B------:R-:W-:Y:S01]  /*49a30*/  IMAD.WIDE.U32 R8, R2, R107, RZ ;  /* 0x0000006b02087225 */ /* 0x000fe200078e00ff */
[----:B------:R-:W-:-:S03]  /*49a40*/  IADD3 R98, PT, PT, R98, R99, RZ ;  /* 0x0000006362627210 */ /* 0x000fc60007ffe0ff */
[----:B------:R-:W-:Y:S01]  /*49a50*/  IMAD R116, R8, 0x7effffff, RZ ;  /* 0x7effffff08747824 */ /* 0x000fe200078e02ff */
[----:B------:R-:W-:Y:S01]  /*49a60*/  ISETP.GE.U32.AND P1, PT, R85, 0x7f000001, PT ;  /* 0x7f0000015500780c */ /* 0x000fe20003f26070 */
[----:B------:R-:W-:Y:S02]  /*49a70*/  ISETP.GE.U32.AND P0, PT, R98, 0x7f000001, PT ;  /* 0x7f0000016200780c */ /* 0x000fe40003f06070 */
[----:B------:R-:W-:-:S04]  /*49a80*/  IMAD.HI.U32 R116, R116, 0x7f000001, R8 ;  /* 0x7f00000174747827 */ /* 0x000fc800078e0008 */
[----:B------:R-:W-:-:S04]  /*49a90*/  IMAD.WIDE.U32 R8, R2, R169, RZ ;  /* 0x000000a902087225 */ /* 0x000fc800078e00ff */
[----:B------:R-:W-:-:S04]  /*49aa0*/  IMAD R74, R8, 0x7effffff, RZ ;  /* 0x7effffff084a7824 */ /* 0x000fc800078e02ff */
[----:B------:R-:W-:-:S04]  /*49ab0*/  IMAD.HI.U32 R74, R74, 0x7f000001, R8 ;  /* 0x7f0000014a4a7827 */ /* 0x000fc800078e0008 */
[----:B------:R-:W-:Y:S01]  /*49ac0*/  IMAD.WIDE.U32 R8, R2, R168, RZ ;  /* 0x000000a802087225 */ /* 0x000fe200078e00ff */
[----:B------:R-:W-:Y:S02]  /*49ad0*/  @P1 IADD3 R85, PT, PT, R85, -0x7f000001, RZ ;  /* 0x80ffffff55551810 */ /* 0x000fe40007ffe0ff */
[----:B------:R-:W-:Y:S01]  /*49ae0*/  @P0 IADD3 R98, PT, PT, R98, -0x7f000001, RZ ;  /* 0x80ffffff62620810 */ /* 0x000fe20007ffe0ff */
[----:B------:R-:W-:Y:S01]  /*49af0*/  IMAD R126, R8, 0x7effffff, RZ ;  /* 0x7effffff087e7824 */ /* 0x000fe200078e02ff */
[----:B------:R-:W-:-:S03]  /*49b00*/  ISETP.GE.U32.AND P2, PT, R62, 0x7f000001, PT ;  /* 0x7f0000013e00780c */ /* 0x000fc60003f46070 */
[----:B------:R-:W-:Y:S01]  /*49b10*/  IMAD.HI.U32 R126, R126, 0x7f000001, R8 ;  /* 0x7f0000017e7e7827 */ /* 0x000fe200078e0008 */
[----:B------:R-:W-:-:S03]  /*49b20*/  IADD3 R85, PT, PT, R98, R85, RZ ;  /* 0x0000005562557210 */ /* 0x000fc60007ffe0ff */
        /* <DEDUP_REMOVED lines=10> */
[----:B------:R-:W-:Y:S01]  /*49bd0*/  IMAD.HI.U32 R105, R105, 0x7f000001, R8 ;  /* 0x7f00000169697827 */ /* 0x000fe200078e0008 */
[----:B------:R-:W-:Y:S01]  /*49be0*/  ISETP.GE.U32.AND P3, PT, R79, 0x7f000001, PT ;  /* 0x7f0000014f00780c */ /* 0x000fe20003f66070 */
[----:B------:R-:W-:Y:S02]  /*49bf0*/  ISETP.GE.U32.AND P2, PT, R62, 0x7f000001, PT ;  /* 0x7f0000013e00780c */ /* 0x000fe40003f46070 */
[----:B------:R-:W-:Y:S01]  /*49c00*/  IMAD.WIDE.U32 R8, R102, R55, RZ ;  /* 0x0000003766087225 */ /* 0x000fe200078e00ff */
[----:B------:R-:W-:-:S03]  /*49c10*/  IADD3 R155, PT, PT, R85, R64, RZ ;  /* 0x00000040559b7210 */ /* 0x000fc60007ffe0ff */
[----:B------:R-:W-:-:S04]  /*49c20*/  IMAD R73, R8, 0x7effffff, RZ ;  /* 0x7effffff08497824 */ /* 0x000fc800078e02ff */
[----:B------:R-:W-:Y:S01]  /*49c30*/  IMAD.HI.U32 R73, R73, 0x7f000001, R8 ;  /* 0x7f00000149497827 */ /* 0x000fe200078e0008 */
[----:B------:R-:W-:-:S03]  /*49c40*/  ISETP.GE.U32.AND P0, PT, R155, 0x7f000001, PT ;  /* 0x7f0000019b00780c */ /* 0x000fc60003f06070 */
[----:B------:R-:W-:Y:S01]  /*49c50*/  IMAD.WIDE.U32 R8, R83, R51, RZ ;  /* 0x0000003353087225 */ /* 0x000fe200078e00ff */
[----:B------:R-:W-:Y:S02]  /*49c60*/  @P3 IADD3 R79, PT, PT, R79, -0x7f000001, RZ ;  /* 0x80ffffff4f4f3810 */ /* 0x000fe40007ffe0ff */
[----:B------:R-:W-:Y:S01]  /*49c70*/  @P2 IADD3 R62, PT, PT, R62, -0x7f000001, RZ ;  /* 0x80ffffff3e3e2810 */ /* 0x000fe20007ffe0ff */
[----:B------:R-:W-:-:S04]  /*49c80*/  IMAD R181, R8, 0x7effffff, RZ ;  /* 0x7effffff08b57824 */ /* 0x000fc800078e02ff */
[----:B------:R-:W-:Y:S01]  /*49c90*/  IMAD.HI.U32 R181, R181, 0x7f000001, R8 ;  /* 0x7f000001b5b57827 */ /* 0x000fe200078e0008 */
[----:B------:R-:W-:-:S03]  /*49ca0*/  IADD3 R62, PT, PT, R62, R79, RZ ;  /* 0x0000004f3e3e7210 */ /* 0x000fc60007ffe0ff */
[----:B------:R-:W-:Y:S01]  /*49cb0*/  IMAD.WIDE.U32 R8, R83, R55, RZ ;  /* 0x0000003753087225 */ /* 0x000fe200078e00ff */
[----:B------:R-:W-:-:S03]  /*49cc0*/  @P0 IADD3 R155, PT, PT, R155, -0x7f000001, RZ ;  /* 0x80ffffff9b9b0810 */ /* 0x000fc60007ffe0ff */
[----:B------:R-:W-:Y:S01]  /*49cd0*/  IMAD R183, R8, 0x7effffff, RZ ;  /* 0x7effffff08b77824 */ /* 0x000fe200078e02ff */
[----:B------:R-:W-:Y:S01]  /*49ce0*/  ISETP.GE.U32.AND P1, PT, R31, 0x7f000001, PT ;  /* 0x7f0000011f00780c */ /* 0x000fe20003f26070 */
[----:B------:R-:W-:Y:S02]  /*49cf0*/  ISETP.GE.U32.AND P0, PT, R62, 0x7f000001, PT ;  /* 0x7f0000013e00780c */ /* 0x000fe40003f06070 */
[----:B------:R-:W-:-:S04]  /*49d00*/  IMAD.HI.U32 R183, R183, 0x7f000001, R8 ;  /* 0x7f000001b7b77827 */ /* 0x000fc800078e0008 */
[----:B------:R-:W-:-:S04]  /*49d10*/  IMAD.WIDE.U32 R8, R102, R71, RZ ;  /* 0x0000004766087225 */ /* 0x000fc800078e00ff */
[----:B------:R-:W-:-:S04]  /*49d20*/  IMAD R180, R8, 0x7effffff, RZ ;  /* 0x7effffff08b47824 */ /* 0x000fc800078e02ff */
[----:B------:R-:W-:Y:S01]  /*49d30*/  IMAD.HI.U32 R180, R180, 0x7f000001, R8 ;  /* 0x7f000001b4b47827 */ /* 0x000fe200078e0008 */
[----:B------:R-:W-:Y:S02]  /*49d40*/  @P1 IADD3 R31, PT, PT, R31, -0x7f000001, RZ ;  /* 0x80ffffff1f1f1810 */ /* 0x000fe40007ffe0ff */
[----:B------:R-:W-:Y:S01]  /*49d50*/  @P0 IADD3 R62, PT, PT, R62, -0x7f000001, RZ ;  /* 0x80ffffff3e3e0810 */ /* 0x000fe20007ffe0ff */
[----:B------:R-:W-:-:S04]  /*49d60*/  IMAD.WIDE.U32 R8, R102, R51, RZ ;  /* 0x0000003366087225 */ /* 0x000fc800078e00ff */
[----:B------:R-:W-:Y:S01]  /*49d70*/  IMAD R184, R8, 0x7effffff, RZ ;  /* 0x7effffff08b87824 */ /* 0x000fe200078e02ff */
[----:B------:R-:W-:-:S03]  /*49d80*/  IADD3 R31, PT, PT, R62, R31, RZ ;  /* 0x0000001f3e1f7210 */ /* 0x000fc60007ffe0ff */
[----:B------:R-:W-:Y:S01]  /*49d90*/  IMAD.HI.U32 R184, R184, 0x7f000001, R8 ;  /* 0x7f000001b8b87827 */ /* 0x000fe200078e0008 */
[----:B------:R-:W-:-:S03]  /*49da0*/  ISETP.GE.U32.AND P1, PT, R7, 0x7f000001, PT ;  /* 0x7f0000010700780c */ /* 0x000fc60003f26070 */
[----:B------:R-:W-:Y:S01]  /*49db0*/  IMAD.WIDE.U32 R8, R83, R71, RZ ;  /* 0x0000004753087225 */ /* 0x000fe200078e00ff */
[----:B------:R-:W-:-:S03]  /*49dc0*/  ISETP.GE.U32.AND P0, PT, R31, 0x7f000001, PT ;  /* 0x7f0000011f00780c */ /* 0x000fc60003f06070 */
[----:B------:R-:W-:-:S04]  /*49dd0*/  IMAD R177, R8, 0x7effffff, RZ ;  /* 0x7effffff08b17824 */ /* 0x000fc800078e02ff */
[----:B------:R-:W-:-:S04]  /*49de0*/  IMAD.HI.U32 R177, R177, 0x7f000001, R8 ;  /* 0x7f000001b1b17827 */ /* 0x000fc800078e0008 */
[----:B------:R-:W-:Y:S01]  /*49df0*/  IMAD.WIDE.U32 R8, R155, R71, RZ ;  /* 0x000000479b087225 */ /* 0x000fe200078e00ff */
[----:B------:R-:W-:-:S03]  /*49e00*/  @P1 IADD3 R7, PT, PT, R7, -0x7f000001, RZ ;  /* 0x80ffffff07071810 */ /* 0x000fc60007ffe0ff */
[----:B------:R-:W-:Y:S01]  /*49e10*/  IMAD R182, R8, 0x7effffff, RZ ;  /* 0x7effffff08b67824 */ /* 0x000fe200078e02ff */
[----:B------:R-:W-:-:S03]  /*49e20*/  @P0 IADD3 R31, PT, PT, R31, -0x7f000001, RZ ;  /* 0x80ffffff1f1f0810 */ /* 0x000fc60007ffe0ff */
[----:B------:R-:W-:-:S04]  /*49e30*/  IMAD.HI.U32 R182, R182, 0x7f000001, R8 ;  /* 0x7f000001b6b67827 */ /* 0x000fc800078e0008 */
[----:B------:R-:W-:Y:S01]  /*49e40*/  IMAD.WIDE.U32 R8, R155, R51, RZ ;  /* 0x000000339b087225 */ /* 0x000fe200078e00ff */
[----:B------:R-:W-:-:S03]  /*49e50*/  IADD3 R106, PT, PT, R31, R7, RZ ;  /* 0x000000071f6a7210 */ /* 0x000fc60007ffe0ff */
[----:B------:R-:W-:Y:S02]  /*49e60*/  IMAD R62, R8, 0x7effffff, RZ ;  /* 0x7effffff083e7824 */ /* 0x000fe400078e02ff */
[----:B------:R-:W-:Y:S01]  /*49e70*/  IMAD.WIDE.U32 R98, R102, R6, RZ ;  /* 0x0000000666627225 */ /* 0x000fe200078e00ff */
[----:B------:R-:W-:-:S03]  /*49e80*/  ISETP.GE.U32.AND P0, PT, R106, 0x7f000001, PT ;  /* 0x7f0000016a00780c */ /* 0x000fc60003f06070 */
[----:B------:R-:W-:-:S04]  /*49e90*/  IMAD.HI.U32 R62, R62, 0x7f000001, R8 ;  /* 0x7f0000013e3e7827 */ /* 0x000fc800078e0008 */
[----:B------:R-:W-:-:S04]  /*49ea0*/  IMAD R8, R98, 0x7effffff, RZ ;  /* 0x7effffff62087824 */ /* 0x000fc800078e02ff */
[----:B------:R-:W-:-:S04]  /*49eb0*/  IMAD.HI.U32 R98, R8, 0x7f000001, R98 ;  /* 0x7f00000108627827 */ /* 0x000fc800078e0062 */
[----:B------:R-:W-:Y:S01]  /*49ec0*/  IMAD.WIDE.U32 R8, R155, R55, RZ ;  /* 0x000000379b087225 */ /* 0x000fe200078e00ff */
[----:B------:R-:W-:-:S03]  /*49ed0*/  @P0 IADD3 R106, PT, PT, R106, -0x7f000001, RZ ;  /* 0x80ffffff6a6a0810 */ /* 0x000fc60007ffe0ff */
[----:B------:R-:W-:Y:S01]  /*49ee0*/  IMAD R64, R8, 0x7effffff, RZ ;  /* 0x7effffff08407824 */ /* 0x000fe200078e02ff */
[----:B------:R-:W-:-:S03]  /*49ef0*/  ISETP.GE.U32.AND P0, PT, R17, 0x7f000001, PT ;  /* 0x7f0000011100780c */ /* 0x000fc60003f06070 */
[----:B------:R-:W-:-:S04]  /*49f00*/  IMAD.HI.U32 R64, R64, 0x7f000001, R8 ;  /* 0x7f00000140407827 */ /* 0x000fc800078e0008 */
[----:B------:R-:W-:-:S04]  /*49f10*/  IMAD.WIDE.U32 R8, R155, R6, RZ ;  /* 0x000000069b087225 */ /* 0x000fc800078e00ff */
[----:B------:R-:W-:Y:S02]  /*49f20*/  IMAD R7, R8, 0x7effffff, RZ ;  /* 0x7effffff08077824 */ /* 0x000fe400078e02ff */
[----:B------:R-:W-:Y:S01]  /*49f30*/  IMAD.WIDE.U32 R106, R2, R106, RZ ;  /* 0x0000006a026a7225 */ /* 0x000fe200078e00ff */
[----:B------:R-:W-:-:S03]  /*49f40*/  ISETP.GE.U32.AND P2, PT, R82, 0x7f000001, PT ;  /* 0x7f0000015200780c */ /* 0x000fc60003f46070 */
[----:B------:R-:W-:Y:S01]  /*49f50*/  IMAD.HI.U32 R7, R7, 0x7f000001, R8 ;  /* 0x7f00000107077827 */ /* 0x000fe200078e0008 */
[----:B------:R-:W-:-:S03]  /*49f60*/  @P0 IADD3 R17, PT, PT, R17, -0x7f000001, RZ ;  /* 0x80ffffff11110810 */ /* 0x000fc60007ffe0ff */
[----:B------:R-:W-:-:S04]  /*49f70*/  IMAD R8, R106, 0x7effffff, RZ ;  /* 0x7effffff6a087824 */ /* 0x000fc800078e02ff */
[----:B------:R-:W-:Y:S01]  /*49f80*/  IMAD.HI.U32 R106, R8, 0x7f000001, R106 ;  /* 0x7f000001086a7827 */ /* 0x000fe200078e006a */
[----:B------:R-:W-:-:S03]  /*49f90*/  ISETP.GE.U32.AND P1, PT, R30, 0x7f000001, PT ;  /* 0x7f0000011e00780c */ /* 0x000fc60003f26070 */
        /* <DEDUP_REMOVED lines=15> */
[----:B------:R-:W-:-:S03]  /*4a090*/  IADD3 R17, PT, PT, R17, R30, RZ ;  /* 0x0000001e11117210 */ /* 0x000fc60007ffe0ff */
        /* <DEDUP_REMOVED lines=17> */
[----:B------:R-:W-:Y:S01]  /*4a1b0*/  IMAD R82, R8, 0x7effffff, RZ ;  /* 0x7effffff08527824 */ /* 0x000fe200078e02ff */
[----:B------:R-:W-:Y:S01]  /*4a1c0*/  ISETP.GE.U32.AND P1, PT, R11, 0x7f000001, PT ;  /* 0x7f0000010b00780c */ /* 0x000fe20003f26070 */
[----:B------:R-:W-:Y:S02]  /*4a1d0*/  ISETP.GE.U32.AND P0, PT, R14, 0x7f000001, PT ;  /* 0x7f0000010e00780c */ /* 0x000fe40003f06070 */
[----:B------:R-:W-:-:S04]  /*4a1e0*/  IMAD.HI.U32 R82, R82, 0x7f000001, R8 ;  /* 0x7f00000152527827 */ /* 0x000fc800078e0008 */
[----:B------:R-:W-:Y:S01]  /*4a1f0*/  IMAD.WIDE.U32 R8, R146, R159, RZ ;  /* 0x0000009f92087225 */ /* 0x000fe200078e00ff */
[----:B------:R-:W-:Y:S01]  /*4a200*/  @P3 IADD3 R109, PT, PT, R109, -0x7f000001, RZ ;  /* 0x80ffffff6d6d3810 */ /* 0x000fe20007ffe0ff */
[----:B------:R-:W-:Y:S02]  /*4a210*/  ISETP.GE.U32.AND P2, PT, R10, 0x7f000001, PT ;  /* 0x7f0000010a00780c */ /* 0x000fe40003f46070 */
[----:B------:R-:W-:Y:S01]  /*4a220*/  IMAD R112, R8, 0x7effffff, RZ ;  /* 0x7effffff08707824 */ /* 0x000fe200078e02ff */
[----:B------:R-:W-:-:S03]  /*4a230*/  IADD3 R85, PT, PT, R67, R109, RZ ;  /* 0x0000006d43557210 */ /* 0x000fc60007ffe0ff */
[----:B------:R-:W-:-:S04]  /*4a240*/  IMAD.HI.U32 R112, R112, 0x7f000001, R8 ;  /* 0x7f00000170707827 */ /* 0x000fc800078e0008 */
[----:B------:R-:W-:Y:S01]  /*4a250*/  IMAD.WIDE.U32 R8, R142, R231, RZ ;  /* 0x000000e78e087225 */ /* 0x000fe200078e00ff */
[----:B------:R-:W-:Y:S02]  /*4a260*/  @P1 IADD3 R11, PT, PT, R11, -0x7f000001, RZ ;  /* 0x80ffffff0b0b1810 */ /* 0x000fe40007ffe0ff */
[----:B------:R-:W-:Y:S01]  /*4a270*/  @P0 IADD3 R14, PT, PT, R14, -0x7f000001, RZ ;  /* 0x80ffffff0e0e0810 */ /* 0x000fe20007ffe0ff */
[----:B------:R-:W-:Y:S01]  /*4a280*/  ISETP.GE.U32.AND P3, PT, R85, 0x7f000001, PT ;  /* 0x7f0000015500780c */ /* 0x000fe20003f66070 */
[----:B------:R-:W-:Y:S01]  /*4a290*/  IMAD R110, R8, 0x7effffff, RZ ;  /* 0x7effffff086e7824 */ /* 0x000fe200078e02ff */
[----:B------:R-:W-:-:S03]  /*4a2a0*/  @P2 IADD3 R10, PT, PT, R10, -0x7f000001, RZ ;  /* 0x80ffffff0a0a2810 */ /* 0x000fc60007ffe0ff */
[----:B------:R-:W-:Y:S01]  /*4a2b0*/  IMAD.HI.U32 R110, R110, 0x7f000001, R8 ;  /* 0x7f0000016e6e7827 */ /* 0x000fe200078e0008 */
[----:B------:R-:W-:Y:S02]  /*4a2c0*/  IADD3 R8, PT, PT, R14, R11, RZ ;  /* 0x0000000b0e087210 */ /* 0x000fe40007ffe0ff */
[----:B------:R-:W-:-:S03]  /*4a2d0*/  IADD3 R10, PT, PT, R141, R10, RZ ;  /* 0x0000000a8d0a7210 */ /* 0x000fc60007ffe0ff */
[----:B------:R-:W-:Y:S01]  /*4a2e0*/  ISETP.GE.U32.AND P0, PT, R8, 0x7f000001, PT ;  /* 0x7f0000010800780c */ /* 0x000fe20003f06070 */
[----:B------:R-:W-:Y:S01]  /*4a2f0*/  ISETP.GE.U32.AND P2, PT, R165, 0x7f000001, PT ;  /* 0x7f000001a500780c */ /* 0x000fe20003f46070 */
[----:B------:R-:W-:Y:S01]  /*4a300*/  @P3 IADD3 R85, PT, PT, R85, -0x7f000001, RZ ;  /* 0x80ffffff55553810 */ /* 0x000fe20007ffe0ff */
[----:B------:R-:W-:-:S03]  /*4a310*/  ISETP.GE.U32.AND P1, PT, R10, 0x7f000001, PT ;  /* 0x7f0000010a00780c */ /* 0x000fc60003f26070 */
[----:B------:R-:W-:-:S07]  /*4a320*/  IADD3 R85, PT, PT, R67, R85, RZ ;  /* 0x0000005543557210 */ /* 0x000fce0007ffe0ff */
[----:B------:R-:W-:Y:S01]  /*4a330*/  @P0 IADD3 R8, PT, PT, R8, -0x7f000001, RZ ;  /* 0x80ffffff08080810 */ /* 0x000fe20007ffe0ff */
[----:B------:R-:W-:Y:S01]  /*4a340*/  ISETP.GE.U32.AND P0, PT, R85, 0x7f000001, PT ;  /* 0x7f0000015500780c */ /* 0x000fe20003f06070 */
[----:B------:R-:W-:Y:S02]  /*4a350*/  @P2 IADD3 R165, PT, PT, R165, -0x7f000001, RZ ;  /* 0x80ffffffa5a52810 */ /* 0x000fe40007ffe0ff */
[----:B------:R-:W-:-:S04]  /*4a360*/  @P1 IADD3 R10, PT, PT, R10, -0x7f000001, RZ ;  /* 0x80ffffff0a0a1810 */ /* 0x000fc80007ffe0ff */
[----:B------:R-:W-:-:S06]  /*4a370*/  IADD3 R165, PT, PT, R10, R165, RZ ;  /* 0x000000a50aa57210 */ /* 0x000fcc0007ffe0ff */
[----:B------:R-:W-:Y:S01]  /*4a380*/  @P0 IADD3 R85, PT, PT, R85, -0x7f000001, RZ ;  /* 0x80ffffff55550810 */ /* 0x000fe20007ffe0ff */
[----:B------:R-:W-:-:S13]  /*4a390*/  ISETP.GE.U32.AND P0, PT, R165, 0x7f000001, PT ;  /* 0x7f000001a500780c */ /* 0x000fda0003f06070 */
[----:B------:R-:W-:-:S04]  /*4a3a0*/  @P0 IADD3 R165, PT, PT, R165, -0x7f000001, RZ ;  /* 0x80ffffffa5a50810 */ /* 0x000fc80007ffe0ff */
[----:B------:R-:W-:Y:S02]  /*4a3b0*/  IADD3 R165, PT, PT, R65, R165, RZ ;  /* 0x000000a541a57210 */ /* 0x000fe40007ffe0ff */
[----:B------:R-:W-:-:S03]  /*4a3c0*/  IADD3 R85, PT, PT, R67, R85, RZ ;  /* 0x0000005543557210 */ /* 0x000fc60007ffe0ff */
[----:B------:R-:W-:Y:S02]  /*4a3d0*/  ISETP.GE.U32.AND P0, PT, R165, 0x7f000001, PT ;  /* 0x7f000001a500780c */ /* 0x000fe40003f06070 */
[----:B------:R-:W-:-:S11]  /*4a3e0*/  ISETP.GE.U32.AND P1, PT, R85, 0x7f000001, PT ;  /* 0x7f0000015500780c */ /* 0x000fd60003f26070 */
[----:B------:R-:W-:Y:S01]  /*4a3f0*/  @P0 IADD3 R165, PT, PT, R165, -0x7f000001, RZ ;  /* 0x80ffffffa5a50810 */ /* 0x000fe20007ffe0ff */
[----:B------:R-:W-:-:S03]  /*4a400*/  ISETP.GE.U32.AND P0, PT, R167, 0x7f000001, PT ;  /* 0x7f000001a700780c */ /* 0x000fc60003f06070 */
[----:B------:R-:W-:Y:S02]  /*4a410*/  IADD3 R109, PT, PT, R65, R165, RZ ;  /* 0x000000a5416d7210 */ /* 0x000fe40007ffe0ff */
[----:B------:R-:W-:-:S03]  /*4a420*/  @P1 IADD3 R85, PT, PT, R85, -0x7f000001, RZ ;  /* 0x80ffffff55551810 */ /* 0x000fc60007ffe0ff */
[----:B------:R-:W-:-:S05]  /*4a430*/  ISETP.GE.U32.AND P1, PT, R109, 0x7f000001, PT ;  /* 0x7f0000016d00780c */ /* 0x000fca0003f26070 */
[----:B------:R-:W-:Y:S01]  /*4a440*/  @P0 IADD3 R167, PT, PT, R167, -0x7f000001, RZ ;  /* 0x80ffffffa7a70810 */ /* 0x000fe20007ffe0ff */
[----:B------:R-:W-:-:S03]  /*4a450*/  IMAD.WIDE.U32 R8, R2, R8, RZ ;  /* 0x0000000802087225 */ /* 0x000fc600078e00ff */
[----:B------:R-:W-:Y:S01]  /*4a460*/  IADD3 R167, PT, PT, R139, R167, RZ ;  /* 0x000000a78ba77210 */ /* 0x000fe20007ffe0ff */
[----:B------:R-:W-:-:S03]  /*4a470*/  IMAD R103, R8, 0x7effffff, RZ ;  /* 0x7effffff08677824 */ /* 0x000fc600078e02ff */
[----:B------:R-:W-:Y:S01]  /*4a480*/  @P1 IADD3 R109, PT, PT, R109, -0x7f000001, RZ ;  /* 0x80ffffff6d6d1810 */ /* 0x000fe20007ffe0ff */
[----:B------:R-:W-:Y:S01]  /*4a490*/  ISETP.GE.U32.AND P1, PT, R166, 0x7f000001, PT ;  /* 0x7f000001a600780c */ /* 0x000fe20003f26070 */
[----:B------:R-:W-:Y:S01]  /*4a4a0*/  ISETP.GE.U32.AND P0, PT, R167, 0x7f000001, PT ;  /* 0x7f000001a700780c */ /* 0x000fe20003f06070 */
[----:B------:R-:W-:-:S04]  /*4a4b0*/  IMAD.HI.U32 R103, R103, 0x7f000001, R8 ;  /* 0x7f00000167677827 */ /* 0x000fc800078e0008 */
[----:B------:R-:W-:-:S04]  /*4a4c0*/  IMAD.WIDE.U32 R8, R135, R85, RZ ;  /* 0x0000005587087225 */ /* 0x000fc800078e00ff */
[----:B------:R-:W-:-:S03]  /*4a4d0*/  IMAD R10, R8, 0x7effffff, RZ ;  /* 0x7effffff080a7824 */ /* 0x000fc600078e02ff */
[----:B------:R-:W-:Y:S01]  /*4a4e0*/  @P1 IADD3 R166, PT, PT, R166, -0x7f000001, RZ ;  /* 0x80ffffffa6a61810 */ /* 0x000fe20007ffe0ff */
[----:B------:R-:W-:Y:S01]  /*4a4f0*/  IMAD.HI.U32 R10, R10, 0x7f000001, R8 ;  /* 0x7f0000010a0a7827 */ /* 0x000fe200078e0008 */
[----:B------:R-:W-:-:S04]  /*4a500*/  @P0 IADD3 R167, PT, PT, R167, -0x7f000001, RZ ;  /* 0x80ffffffa7a70810 */ /* 0x000fc80007ffe0ff */
[----:B------:R-:W-:Y:S01]  /*4a510*/  ISETP.GE.U32.AND P2, PT, R10, 0x7f000001, PT ;  /* 0x7f0000010a00780c */ /* 0x000fe20003f46070 */
[----:B------:R-:W-:Y:S02]  /*4a520*/  IADD3 R166, PT, PT, R167, R166, RZ ;  /* 0x000000a6a7a67210 */ /* 0x000fe40007ffe0ff */
[----:B------:R-:W-:-:S03]  /*4a530*/  IADD3 R109, PT, PT, R65, R109, RZ ;  /* 0x0000006d416d7210 */ /* 0x000fc60007ffe0ff */
[----:B------:R-:W-:Y:S01]  /*4a540*/  ISETP.GE.U32.AND P1, PT, R166, 0x7f000001, PT ;  /* 0x7f000001a600780c */ /* 0x000fe20003f26070 */
[----:B------:R-:W-:-:S06]  /*4a550*/  ISETP.GE.U32.AND P0, PT, R157, 0x7f000001, PT ;  /* 0x7f0000019d00780c */ /* 0x000fcc0003f06070 */
[----:B------:R-:W-:Y:S01]  /*4a560*/  @P2 IADD3 R10, PT, PT, R10, -0x7f000001, RZ ;  /* 0x80ffffff0a0a2810 */ /* 0x000fe20007ffe0ff */
[----:B------:R-:W-:-:S05]  /*4a570*/  ISETP.GE.U32.AND P2, PT, R109, 0x7f000001, PT ;  /* 0x7f0000016d00780c */ /* 0x000fca0003f46070 */
[----:B------:R-:W-:Y:S02]  /*4a580*/  @P1 IADD3 R166, PT, PT, R166, -0x7f000001, RZ ;  /* 0x80ffffffa6a61810 */ /* 0x000fe40007ffe0ff */
[----:B------:R-:W-:Y:S02]  /*4a590*/  @P0 IADD3 R157, PT, PT, R157, -0x7f000001, RZ ;  /* 0x80ffffff9d9d0810 */ /* 0x000fe40007ffe0ff */
[----:B------:R-:W-:-:S04]  /*4a5a0*/  IADD3 R99, PT, PT, R68, R166, RZ ;  /* 0x000000a644637210 */ /* 0x000fc80007ffe0ff */
[----:B------:R-:W-:Y:S01]  /*4a5b0*/  @P2 IADD3 R109, PT, PT, R109, -0x7f000001, RZ ;  /* 0x80ffffff6d6d2810 */ /* 0x000fe20007ffe0ff */
[----:B------:R-:W-:Y:S01]  /*4a5c0*/  ISETP.GE.U32.AND P2, PT, R99, 0x7f000001, PT ;  /* 0x7f0000016300780c */ /* 0x000fe20003f46070 */
[----:B------:R-:W-:-:S05]  /*4a5d0*/  IADD3 R157, PT, PT, R140, R157, RZ ;  /* 0x0000009d8c9d7210 */ /* 0x000fca0007ffe0ff */
[----:B------:R-:W-:Y:S01]  /*4a5e0*/  ISETP.GE.U32.AND P0, PT, R157, 0x7f000001, PT ;  /* 0x7f0000019d00780c */ /* 0x000fe20003f06070 */
[----:B------:R-:W-:-:S06]  /*4a5f0*/  ISETP.GE.U32.AND P1, PT, R158, 0x7f000001, PT ;  /* 0x7f0000019e00780c */ /* 0x000fcc0003f26070 */
        /* <DEDUP_REMOVED lines=8> */
[----:B------:R-:W-:Y:S02]  /*4a680*/  IMAD.WIDE.U32 R8, R10, 0x5fffffa, RZ ;  /* 0x05fffffa0a087825 */ /* 0x000fe400078e00ff */
[----:B------:R-:W-:Y:S02]  /*4a690*/  IADD3 R99, PT, PT, R68, R99, RZ ;  /* 0x0000006344637210 */ /* 0x000fe40007ffe0ff */
[----:B------:R-:W-:-:S08]  /*4a6a0*/  IMAD R10, R10, 0x6, RZ ;  /* 0x000000060a0a7824 */ /* 0x000fd000078e02ff */
[----:B------:R-:W-:-:S04]  /*4a6b0*/  @P0 IADD3 R158, PT, PT, R158, -0x7f000001, RZ ;  /* 0x80ffffff9e9e0810 */ /* 0x000fc80007ffe0ff */
[----:B------:R-:W-:Y:S01]  /*4a6c0*/  IADD3 R158, PT, PT, R66, R158, RZ ;  /* 0x0000009e429e7210 */ /* 0x000fe20007ffe0ff */
[----:B------:R-:W-:Y:S01]  /*4a6d0*/  IMAD.HI.U32 R14, R10, 0x7f000001, R8 ;  /* 0x7f0000010a0e7827 */ /* 0x000fe200078e0008 */
[----:B------:R-:W-:-:S03]  /*4a6e0*/  ISETP.GE.U32.AND P1, PT, R99, 0x7f000001, PT ;  /* 0x7f0000016300780c */ /* 0x000fc60003f26070 */
[----:B------:R-:W-:Y:S01]  /*4a6f0*/  ISETP.GE.U32.AND P0, PT, R158, 0x7f000001, PT ;  /* 0x7f0000019e00780c */ /* 0x000fe20003f06070 */
[----:B------:R-:W-:-:S04]  /*4a700*/  IMAD.WIDE.U32 R8, R133, R109, RZ ;  /* 0x0000006d85087225 */ /* 0x000fc800078e00ff */
[----:B------:R-:W-:-:S04]  /*4a710*/  IMAD R11, R8, 0x7effffff, RZ ;  /* 0x7effffff080b7824 */ /* 0x000fc800078e02ff */
[----:B------:R-:W-:-:S04]  /*4a720*/  IMAD.HI.U32 R11, R11, 0x7f000001, R8 ;  /* 0x7f0000010b0b7827 */ /* 0x000fc800078e0008 */
[----:B------:R-:W-:Y:S01]  /*4a730*/  IMAD.WIDE.U32 R8, R2, R102, RZ ;  /* 0x0000006602087225 */ /* 0x000fe200078e00ff */
[----:B------:R-:W-:Y:S02]  /*4a740*/  @P0 IADD3 R158, PT, PT, R158, -0x7f000001, RZ ;  /* 0x80ffffff9e9e0810 */ /* 0x000fe40007ffe0ff */
[----:B------:R-:W-:Y:S01]  /*4a750*/  @P1 IADD3 R99, PT, PT, R99, -0x7f000001, RZ ;  /* 0x80ffffff63631810 */ /* 0x000fe20007ffe0ff */
[----:B------:R-:W-:Y:S01]  /*4a760*/  IMAD R102, R8, 0x7effffff, RZ ;  /* 0x7effffff08667824 */ /* 0x000fe200078e02ff */
[----:B------:R-:W-:-:S03]  /*4a770*/  IADD3 R17, PT, PT, R66, R158, RZ ;  /* 0x0000009e42117210 */ /* 0x000fc60007ffe0ff */
[----:B------:R-:W-:-:S04]  /*4a780*/  IMAD.HI.U32 R102, R102, 0x7f000001, R8 ;  /* 0x7f00000166667827 */ /* 0x000fc800078e0008 */
[----:B------:R-:W-:Y:S01]  /*4a790*/  IMAD.WIDE.U32 R8, R132, R99, RZ ;  /* 0x0000006384087225 */ /* 0x000fe200078e00ff */
[----:B------:R-:W-:-:S03]  /*4a7a0*/  ISETP.GE.U32.AND P1, PT, R17, 0x7f000001, PT ;  /* 0x7f0000011100780c */ /* 0x000fc60003f26070 */
[----:B------:R-:W-:-:S04]  /*4a7b0*/  IMAD R10, R8, 0x7effffff, RZ ;  /* 0x7effffff080a7824 */ /* 0x000fc800078e02ff */
[----:B------:R-:W-:Y:S01]  /*4a7c0*/  IMAD.HI.U32 R10, R10, 0x7f000001, R8 ;  /* 0x7f0000010a0a7827 */ /* 0x000fe200078e0008 */
[----:B------:R-:W-:-:S04]  /*4a7d0*/  ISETP.GE.U32.AND P0, PT, R81, 0x7f000001, PT ;  /* 0x7f0000015100780c */ /* 0x000fc80003f06070 */
[----:B------:R-:W-:Y:S01]  /*4a7e0*/  ISETP.GE.U32.AND P2, PT, R10, 0x7f000001, PT ;  /* 0x7f0000010a00780c */ /* 0x000fe20003f46070 */
[----:B------:R-:W-:-:S04]  /*4a7f0*/  @P1 IADD3 R17, PT, PT, R17, -0x7f000001, RZ ;  /* 0x80ffffff11111810 */ /* 0x000fc80007ffe0ff */
[----:B------:R-:W-:-:S04]  /*4a800*/  IADD3 R17, PT, PT, R66, R17, RZ ;  /* 0x0000001142117210 */ /* 0x000fc80007ffe0ff */
[----:B------:R-:W-:-:S04]  /*4a810*/  @P0 IADD3 R81, PT, PT, R81, -0x7f000001, RZ ;  /* 0x80ffffff51510810 */ /* 0x000fc80007ffe0ff */
[----:B------:R-:W-:Y:S01]  /*4a820*/  @P2 IADD3 R10, PT, PT, R10, -0x7f000001, RZ ;  /* 0x80ffffff0a0a2810 */ /* 0x000fe20007ffe0ff */
[----:B------:R-:W-:Y:S01]  /*4a830*/  ISETP.GE.U32.AND P2, PT, R17, 0x7f000001, PT ;  /* 0x7f0000011100780c */ /* 0x000fe20003f46070 */
[----:B------:R-:W-:Y:S01]  /*4a840*/  ISETP.GE.U32.AND P1, PT, R153, 0x7f000001, PT ;  /* 0x7f0000019900780c */ /* 0x000fe20003f26070 */
[----:B------:R-:W-:Y:S01]  /*4a850*/  ISETP.GE.U32.AND P0, PT, R81, 0x7f000001, PT ;  /* 0x7f0000015100780c */ /* 0x000fe20003f06070 */
[----:B------:R-:W-:-:S10]  /*4a860*/  ISETP.GE.U32.AND P3, PT, R58, 0x7f000001, PT ;  /* 0x7f0000013a00780c */ /* 0x000fd40003f66070 */
[----:B------:R-:W-:Y:S01]  /*4a870*/  @P2 IADD3 R17, PT, PT, R17, -0x7f000001, RZ ;  /* 0x80ffffff11112810 */ /* 0x000fe20007ffe0ff */
[----:B------:R-:W-:Y:S01]  /*4a880*/  ISETP.GE.U32.AND P2, PT, R138, 0x7f000001, PT ;  /* 0x7f0000018a00780c */ /* 0x000fe20003f46070 */
[----:B------:R-:W-:Y:S02]  /*4a890*/  @P1 IADD3 R153, PT, PT, R153, -0x7f000001, RZ ;  /* 0x80ffffff99991810 */ /* 0x000fe40007ffe0ff */
[----:B------:R-:W-:-:S04]  /*4a8a0*/  @P0 IADD3 R81, PT, PT, R81, -0x7f000001, RZ ;  /* 0x80ffffff51510810 */ /* 0x000fc80007ffe0ff */
[----:B------:R-:W-:Y:S01]  /*4a8b0*/  IADD3 R153, PT, PT, R81, R153, RZ ;  /* 0x0000009951997210 */ /* 0x000fe20007ffe0ff */
[----:B------:R-:W-:-:S04]  /*4a8c0*/  ISETP.GE.U32.AND P1, PT, R60, 0x7f000001, PT ;  /* 0x7f0000013c00780c */ /* 0x000fc80003f26070 */
[----:B------:R-:W-:Y:S01]  /*4a8d0*/  ISETP.GE.U32.AND P0, PT, R153, 0x7f000001, PT ;  /* 0x7f0000019900780c */ /* 0x000fe20003f06070 */
[----:B------:R-:W-:Y:S01]  /*4a8e0*/  @P2 IADD3 R138, PT, PT, R138, -0x7f000001, RZ ;  /* 0x80ffffff8a8a2810 */ /* 0x000fe20007ffe0ff */
[----:B------:R-:W-:-:S04]  /*4a8f0*/  ISETP.GE.U32.AND P4, PT, R150, 0x7f000001, PT ;  /* 0x7f0000019600780c */ /* 0x000fc80003f86070 */
[----:B------:R-:W-:Y:S01]  /*4a900*/  ISETP.GE.U32.AND P2, PT, R138, 0x7f000001, PT ;  /* 0x7f0000018a00780c */ /* 0x000fe20003f46070 */
[----:B------:R-:W-:Y:S01]  /*4a910*/  @P3 IADD3 R58, PT, PT, R58, -0x7f000001, RZ ;  /* 0x80ffffff3a3a3810 */ /* 0x000fe20007ffe0ff */
[----:B------:R-:W-:Y:S01]  /*4a920*/  ISETP.GE.U32.AND P5, PT, R97, 0x7f000001, PT ;  /* 0x7f0000016100780c */ /* 0x000fe20003fa6070 */
[----:B------:R-:W-:Y:S01]  /*4a930*/  @P1 IADD3 R60, PT, PT, R60, -0x7f000001, RZ ;  /* 0x80ffffff3c3c1810 */ /* 0x000fe20007ffe0ff */
[----:B------:R-:W-:Y:S02]  /*4a940*/  ISETP.GE.U32.AND P1, PT, R136, 0x7f000001, PT ;  /* 0x7f0000018800780c */ /* 0x000fe40003f26070 */
[----:B------:R-:W-:Y:S01]  /*4a950*/  ISETP.GE.U32.AND P3, PT, R58, 0x7f000001, PT ;  /* 0x7f0000013a00780c */ /* 0x000fe20003f66070 */
[----:B------:R-:W-:Y:S01]  /*4a960*/  @P0 IADD3 R153, PT, PT, R153, -0x7f000001, RZ ;  /* 0x80ffffff99990810 */ /* 0x000fe20007ffe0ff */
[----:B------:R-:W-:Y:S01]  /*4a970*/  IMAD.WIDE.U32 R8, R10, 0x5fffffa, RZ ;  /* 0x05fffffa0a087825 */ /* 0x000fe200078e00ff */
[----:B------:R-:W-:-:S03]  /*4a980*/  @P4 IADD3 R150, PT, PT, R150, -0x7f000001, RZ ;  /* 0x80ffffff96964810 */ /* 0x000fc60007ffe0ff */
[----:B------:R-:W-:Y:S01]  /*4a990*/  IMAD R10, R10, 0x6, RZ ;  /* 0x000000060a0a7824 */ /* 0x000fe200078e02ff */
[----:B------:R-:W-:Y:S02]  /*4a9a0*/  IADD3 R153, PT, PT, R153, R60, RZ ;  /* 0x0000003c99997210 */ /* 0x000fe40007ffe0ff */
[----:B------:R-:W-:Y:S01]  /*4a9b0*/  @P2 IADD3 R138, PT, PT, R138, -0x7f000001, RZ ;  /* 0x80ffffff8a8a2810 */ /* 0x000fe20007ffe0ff */
[----:B------:R-:W-:Y:S02]  /*4a9c0*/  IMAD.HI.U32 R10, R10, 0x7f000001, R8 ;  /* 0x7f0000010a0a7827 */ /* 0x000fe400078e0008 */
[----:B------:R-:W-:Y:S01]  /*4a9d0*/  ISETP.GE.U32.AND P0, PT, R153, 0x7f000001, PT ;  /* 0x7f0000019900780c */ /* 0x000fe20003f06070 */
[----:B------:R-:W-:Y:S01]  /*4a9e0*/  IADD3 R138, PT, PT, R138, R150, RZ ;  /* 0x000000968a8a7210 */ /* 0x000fe20007ffe0ff */
[----:B------:R-:W-:Y:S01]  /*4a9f0*/  IMAD.WIDE.U32 R8, R133, R17, RZ ;  /* 0x0000001185087225 */ /* 0x000fe200078e00ff */
[----:B------:R-:W-:Y:S02]  /*4aa00*/  @P5 IADD3 R97, PT, PT, R97, -0x7f000001, RZ ;  /* 0x80ffffff61615810 */ /* 0x000fe40007ffe0ff */
[----:B------:R-:W-:-:S02]  /*4aa10*/  @P3 IADD3 R58, PT, PT, R58, -0x7f000001, RZ ;  /* 0x80ffffff3a3a3810 */ /* 0x000fc40007ffe0ff */
[----:B------:R-:W-:Y:S01]  /*4aa20*/  @P1 IADD3 R136, PT, PT, R136, -0x7f000001, RZ ;  /* 0x80ffffff88881810 */ /* 0x000fe20007ffe0ff */
[----:B------:R-:W-:Y:S01]  /*4aa30*/  IMAD R81, R8, 0x7effffff, RZ ;  /* 0x7effffff08517824 */ /* 0x000fe200078e02ff */
[----:B------:R-:W-:Y:S01]  /*4aa40*/  ISETP.GE.U32.AND P4, PT, R151, 0x7f000001, PT ;  /* 0x7f0000019700780c */ /* 0x000fe20003f86070 */
[----:B------:R-:W-:Y:S01]  /*4aa50*/  ISETP.GE.U32.AND P1, PT, R138, 0x7f000001, PT ;  /* 0x7f0000018a00780c */ /* 0x000fe20003f26070 */
[----:B------:R-:W-:Y:S01]  /*4aa60*/  IADD3 R58, PT, PT, R58, R97, RZ ;  /* 0x000000613a3a7210 */ /* 0x000fe20007ffe0ff */
[----:B------:R-:W-:-:S04]  /*4aa70*/  IMAD.HI.U32 R81, R81, 0x7f000001, R8 ;  /* 0x7f00000151517827 */ /* 0x000fc800078e0008 */
[----:B------:R-:W-:Y:S01]  /*4aa80*/  IMAD.WIDE.U32 R8, R135, R109, RZ ;  /* 0x0000006d87087225 */ /* 0x000fe200078e00ff */
[----:B------:R-:W-:Y:S01]  /*4aa90*/  @P0 IADD3 R153, PT, PT, R153, -0x7f000001, RZ ;  /* 0x80ffffff99990810 */ /* 0x000fe20007ffe0ff */
[----:B------:R-:W-:Y:S01]  /*4aaa0*/  ISETP.GE.U32.AND P3, PT, R152, 0x7f000001, PT ;  /* 0x7f0000019800780c */ /* 0x000fe20003f66070 */
[----:B------:R-:W-:Y:S01]  /*4aab0*/  ISETP.GE.U32.AND P2, PT, R58, 0x7f000001, PT ;  /* 0x7f0000013a00780c */ /* 0x000fe20003f46070 */
[----:B------:R-:W-:Y:S02]  /*4aac0*/  IMAD R60, R8, 0x7effffff, RZ ;  /* 0x7effffff083c7824 */ /* 0x000fe400078e02ff */
[----:B------:R-:W-:Y:S02]  /*4aad0*/  @P4 IADD3 R151, PT, PT, R151, -0x7f000001, RZ ;  /* 0x80ffffff97974810 */ /* 0x000fe40007ffe0ff */
[----:B------:R-:W-:Y:S01]  /*4aae0*/  @P1 IADD3 R138, PT, PT, R138, -0x7f000001, RZ ;  /* 0x80ffffff8a8a1810 */ /* 0x000fe20007ffe0ff */
[----:B------:R-:W-:Y:S01]  /*4aaf0*/  IMAD.HI.U32 R60, R60, 0x7f000001, R8 ;  /* 0x7f0000013c3c7827 */ /* 0x000fe200078e0008 */
[----:B------:R-:W-:-:S02]  /*4ab00*/  IADD3 R8, PT, PT, R153, R136, RZ ;  /* 0x0000008899087210 */ /* 0x000fc40007ffe0ff */
[----:B------:R-:W-:-:S03]  /*4ab10*/  IADD3 R138, PT, PT, R138, R151, RZ ;  /* 0x000000978a8a7210 */ /* 0x000fc60007ffe0ff */
[----:B------:R-:W-:Y:S01]  /*4ab20*/  ISETP.GE.U32.AND P0, PT, R8, 0x7f000001, PT ;  /* 0x7f0000010800780c */ /* 0x000fe20003f06070 */
[----:B------:R-:W-:Y:S02]  /*4ab30*/  @P3 IADD3 R152, PT, PT, R152, -0x7f000001, RZ ;  /* 0x80ffffff98983810 */ /* 0x000fe40007ffe0ff */
[----:B------:R-:W-:Y:S01]  /*4ab40*/  @P2 IADD3 R58, PT, PT, R58, -0x7f000001, RZ ;  /* 0x80ffffff3a3a2810 */ /* 0x000fe20007ffe0ff */
[----:B------:R-:W-:Y:S01]  /*4ab50*/  ISETP.GE.U32.AND P2, PT, R70, 0x7f000001, PT ;  /* 0x7f0000014600780c */ /* 0x000fe20003f46070 */
[----:B------:R-:W-:Y:S02]  /*4ab60*/  ISETP.GE.U32.AND P1, PT, R138, 0x7f000001, PT ;  /* 0x7f0000018a00780c */ /* 0x000fe40003f26070 */
[----:B------:R-:W-:-:S06]  /*4ab70*/  IADD3 R136, PT, PT, R58, R152, RZ ;  /* 0x000000983a887210 */ /* 0x000fcc0007ffe0ff */
[----:B------:R-:W-:Y:S01]  /*4ab80*/  @P0 IADD3 R8, PT, PT, R8, -0x7f000001, RZ ;  /* 0x80ffffff08080810 */ /* 0x000fe20007ffe0ff */
[----:B------:R-:W-:Y:S01]  /*4ab90*/  ISETP.GE.U32.AND P0, PT, R136, 0x7f000001, PT ;  /* 0x7f0000018800780c */ /* 0x000fe20003f06070 */
[----:B------:R-:W-:Y:S02]  /*4aba0*/  ISETP.GE.U32.AND P3, PT, R54, 0x7f000001, PT ;  /* 0x7f0000013600780c */ /* 0x000fe40003f66070 */
[----:B------:R-:W-:Y:S02]  /*4abb0*/  @P2 IADD3 R70, PT, PT, R70, -0x7f000001, RZ ;  /* 0x80ffffff46462810 */ /* 0x000fe40007ffe0ff */
[----:B------:R-:W-:-:S04]  /*4abc0*/  @P1 IADD3 R138, PT, PT, R138, -0x7f000001, RZ ;  /* 0x80ffffff8a8a1810 */ /* 0x000fc80007ffe0ff */
[----:B------:R-:W-:-:S04]  /*4abd0*/  IADD3 R138, PT, PT, R138, R70, RZ ;  /* 0x000000468a8a7210 */ /* 0x000fc80007ffe0ff */
[----:B------:R-:W-:Y:S01]  /*4abe0*/  @P0 IADD3 R136, PT, PT, R136, -0x7f000001, RZ ;  /* 0x80ffffff88880810 */ /* 0x000fe20007ffe0ff */
[----:B------:R-:W-:Y:S01]  /*4abf0*/  ISETP.GE.U32.AND P0, PT, R138, 0x7f000001, PT ;  /* 0x7f0000018a00780c */ /* 0x000fe20003f06070 */
[----:B------:R-:W-:-:S04]  /*4ac00*/  @P3 IADD3 R54, PT, PT, R54, -0x7f000001, RZ ;  /* 0x80ffffff36363810 */ /* 0x000fc80007ffe0ff */
[----:B------:R-:W-:-:S08]  /*4ac10*/  IADD3 R136, PT, PT, R136, R54, RZ ;  /* 0x0000003688887210 */ /* 0x000fd00007ffe0ff */
[----:B------:R-:W-:Y:S01]  /*4ac20*/  @P0 IADD3 R138, PT, PT, R138, -0x7f000001, RZ ;  /* 0x80ffffff8a8a0810 */ /* 0x000fe20007ffe0ff */
[----:B------:R-:W-:-:S13]  /*4ac30*/  ISETP.GE.U32.AND P0, PT, R136, 0x7f000001, PT ;  /* 0x7f0000018800780c */ /* 0x000fda0003f06070 */
[----:B------:R-:W-:Y:S01]  /*4ac40*/  @P0 IADD3 R136, PT, PT, R136, -0x7f000001, RZ ;  /* 0x80ffffff88880810 */ /* 0x000fe20007ffe0ff */
[----:B------:R-:W-:Y:S01]  /*4ac50*/  ISETP.GE.U32.AND P0, PT, R94, 0x7f000001, PT ;  /* 0x7f0000015e00780c */ /* 0x000fe20003f06070 */
[----:B------:R-:W-:-:S12]  /*4ac60*/  ISETP.GE.U32.AND P1, PT, R53, 0x7f000001, PT ;  /* 0x7f0000013500780c */ /* 0x000fd80003f26070 */
[----:B------:R-:W-:-:S05]  /*4ac70*/  @P0 IADD3 R94, PT, PT, R94, -0x7f000001, RZ ;  /* 0x80ffffff5e5e0810 */ /* 0x000fca0007ffe0ff */
[----:B------:R-:W-:Y:S01]  /*4ac80*/  ISETP.GE.U32.AND P0, PT, R94, 0x7f000001, PT ;  /* 0x7f0000015e00780c */ /* 0x000fe20003f06070 */
[----:B------:R-:W-:Y:S01]  /*4ac90*/  @P1 IADD3 R53, PT, PT, R53, -0x7f000001, RZ ;  /* 0x80ffffff35351810 */ /* 0x000fe20007ffe0ff */
[----:B------:R-:W-:-:S11]  /*4aca0*/  ISETP.GE.U32.AND P1, PT, R52, 0x7f000001, PT ;  /* 0x7f0000013400780c */ /* 0x000fd60003f26070 */
[----:B------:R-:W-:-:S04]  /*4acb0*/  @P0 IADD3 R94, PT, PT, R94, -0x7f000001, RZ ;  /* 0x80ffffff5e5e0810 */ /* 0x000fc80007ffe0ff */
[----:B------:R-:W-:-:S05]  /*4acc0*/  IADD3 R53, PT, PT, R94, R53, RZ ;  /* 0x000000355e357210 */ /* 0x000fca0007ffe0ff */
[----:B------:R-:W-:Y:S01]  /*4acd0*/  ISETP.GE.U32.AND P0, PT, R53, 0x7f000001, PT ;  /* 0x7f0000013500780c */ /* 0x000fe20003f06070 */
[----:B------:R-:W-:Y:S01]  /*4ace0*/  @P1 IADD3 R52, PT, PT, R52, -0x7f000001, RZ ;  /* 0x80ffffff34341810 */ /* 0x000fe20007ffe0ff */
[----:B------:R-:W-:Y:S01]  /*4acf0*/  ISETP.GE.U32.AND P2, PT, R38, 0x7f000001, PT ;  /* 0x7f0000012600780c */ /* 0x000fe20003f46070 */
[----:B------:R-:W-:-:S10]  /*4ad00*/  ISETP.GE.U32.AND P1, PT, R44, 0x7f000001, PT ;  /* 0x7f0000012c00780c */ /* 0x000fd40003f26070 */
[----:B------:R-:W-:-:S04]  /*4ad10*/  @P0 IADD3 R53, PT, PT, R53, -0x7f000001, RZ ;  /* 0x80ffffff35350810 */ /* 0x000fc80007ffe0ff */
[----:B------:R-:W-:-:S05]  /*4ad20*/  IADD3 R52, PT, PT, R53, R52, RZ ;  /* 0x0000003435347210 */ /* 0x000fca0007ffe0ff */
[----:B------:R-:W-:Y:S01]  /*4ad30*/  ISETP.GE.U32.AND P0, PT, R52, 0x7f000001, PT ;  /* 0x7f0000013400780c */ /* 0x000fe20003f06070 */
[----:B------:R-:W-:Y:S01]  /*4ad40*/  @P2 IADD3 R38, PT, PT, R38, -0x7f000001, RZ ;  /* 0x80ffffff26262810 */ /* 0x000fe20007ffe0ff */
[----:B------:R-:W-:Y:S01]  /*4ad50*/  IMAD.WIDE.U32 R8, R2, R8, RZ ;  /* 0x0000000802087225 */ /* 0x000fe200078e00ff */
[----:B------:R-:W-:Y:S01]  /*4ad60*/  @P1 IADD3 R44, PT, PT, R44, -0x7f000001, RZ ;  /* 0x80ffffff2c2c1810 */ /* 0x000fe20007ffe0ff */
[----:B------:R-:W-:Y:S02]  /*4ad70*/  ISETP.GE.U32.AND P3, PT, R47, 0x7f000001, PT ;  /* 0x7f0000012f00780c */ /* 0x000fe40003f66070 */
[----:B------:R-:W-:Y:S01]  /*4ad80*/  ISETP.GE.U32.AND P2, PT, R38, 0x7f000001, PT ;  /* 0x7f0000012600780c */ /* 0x000fe20003f46070 */
[----:B------:R-:W-:-:S06]  /*4ad90*/  IMAD R58, R8, 0x7effffff, RZ ;  /* 0x7effffff083a7824 */ /* 0x000fcc00078e02ff */
[----:B------:R-:W-:Y:S01]  /*4ada0*/  @P0 IADD3 R52, PT, PT, R52, -0x7f000001, RZ ;  /* 0x80ffffff34340810 */ /* 0x000fe20007ffe0ff */
[----:B------:R-:W-:-:S03]  /*4adb0*/  IMAD.HI.U32 R58, R58, 0x7f000001, R8 ;  /* 0x7f0000013a3a7827 */ /* 0x000fc600078e0008 */
[----:B------:R-:W-:Y:S01]  /*4adc0*/  IADD3 R150, PT, PT, R52, R44, RZ ;  /* 0x0000002c34967210 */ /* 0x000fe20007ffe0ff */
[----:B------:R-:W-:-:S04]  /*4add0*/  IMAD.WIDE.U32 R8, R2, R155, RZ ;  /* 0x0000009b02087225 */ /* 0x000fc800078e00ff */
[----:B------:R-:W-:Y:S01]  /*4ade0*/  ISETP.GE.U32.AND P0, PT, R150, 0x7f000001, PT ;  /* 0x7f0000019600780c */ /* 0x000fe20003f06070 */
[----:B------:R-:W-:Y:S01]  /*4adf0*/  IMAD R54, R8, 0x7effffff, RZ ;  /* 0x7effffff08367824 */ /* 0x000fe200078e02ff */
[----:B------:R-:W-:Y:S02]  /*4ae00*/  @P3 IADD3 R47, PT, PT, R47, -0x7f000001, RZ ;  /* 0x80ffffff2f2f3810 */ /* 0x000fe40007ffe0ff */
[----:B------:R-:W-:Y:S01]  /*4ae10*/  @P2 IADD3 R38, PT, PT, R38, -0x7f000001, RZ ;  /* 0x80ffffff26262810 */ /* 0x000fe20007ffe0ff */
[----:B------:R-:W-:-:S04]  /*4ae20*/  IMAD.HI.U32 R54, R54, 0x7f000001, R8 ;  /* 0x7f00000136367827 */ /* 0x000fc800078e0008 */
[----:B------:R-:W-:Y:S01]  /*4ae30*/  IMAD.WIDE.U32 R8, R138, R0, RZ ;  /* 0x000000008a087225 */ /* 0x000fe200078e00ff */
[----:B------:R-:W-:-:S03]  /*4ae40*/  IADD3 R38, PT, PT, R38, R47, RZ ;  /* 0x0000002f26267210 */ /* 0x000fc60007ffe0ff */
[----:B------:R-:W-:Y:S01]  /*4ae50*/  IMAD R97, R8, 0x7effffff, RZ ;  /* 0x7effffff08617824 */ /* 0x000fe200078e02ff */
[----:B------:R-:W-:Y:S01]  /*4ae60*/  @P0 IADD3 R150, PT, PT, R150, -0x7f000001, RZ ;  /* 0x80ffffff96960810 */ /* 0x000fe20007ffe0ff */
[----:B------:R-:W-:Y:S01]  /*4ae70*/  ISETP.GE.U32.AND P1, PT, R33, 0x7f000001, PT ;  /* 0x7f0000012100780c */ /* 0x000fe20003f26070 */
[----:B------:R-:W-:Y:S01]  /*4ae80*/  ISETP.GE.U32.AND P0, PT, R38, 0x7f000001, PT ;  /* 0x7f0000012600780c */ /* 0x000fe20003f06070 */
        /* <DEDUP_REMOVED lines=23> */
[----:B------:R-:W-:Y:S02]  /*4b000*/  ISETP.GE.U32.AND P0, PT, R32, 0x7f000001, PT ;  /* 0x7f0000012000780c */ /* 0x000fe40003f06070 */
[----:B------:R-:W-:-:S04]  /*4b010*/  IMAD.HI.U32 R175, R175, 0x7f000001, R8 ;  /* 0x7f000001afaf7827 */ /* 0x000fc800078e0008 */
[----:B------:R-:W-:-:S04]  /*4b020*/  IMAD.WIDE.U32 R8, R138, R4, RZ ;  /* 0x000000048a087225 */ /* 0x000fc800078e00ff */
[----:B------:R-:W-:-:S04]  /*4b030*/  IMAD R165, R8, 0x7effffff, RZ ;  /* 0x7effffff08a57824 */ /* 0x000fc800078e02ff */
[----:B------:R-:W-:Y:S01]  /*4b040*/  IMAD.HI.U32 R165, R165, 0x7f000001, R8 ;  /* 0x7f000001a5a57827 */ /* 0x000fe200078e0008 */
[----:B------:R-:W-:-:S03]  /*4b050*/  @P0 IADD3 R32, PT, PT, R32, -0x7f000001, RZ ;  /* 0x80ffffff20200810 */ /* 0x000fc60007ffe0ff */
[----:B------:R-:W-:Y:S01]  /*4b060*/  IMAD.WIDE.U32 R8, R150, R4, RZ ;  /* 0x0000000496087225 */ /* 0x000fe200078e00ff */
[----:B------:R-:W-:-:S03]  /*4b070*/  ISETP.GE.U32.AND P0, PT, R134, 0x7f000001, PT ;  /* 0x7f0000018600780c */ /* 0x000fc60003f06070 */
[----:B------:R-:W-:-:S04]  /*4b080*/  IMAD R174, R8, 0x7effffff, RZ ;  /* 0x7effffff08ae7824 */ /* 0x000fc800078e02ff */
[----:B------:R-:W-:-:S04]  /*4b090*/  IMAD.HI.U32 R174, R174, 0x7f000001, R8 ;  /* 0x7f000001aeae7827 */ /* 0x000fc800078e0008 */
[----:B------:R-:W-:-:S04]  /*4b0a0*/  IMAD.WIDE.U32 R8, R150, R34, RZ ;  /* 0x0000002296087225 */ /* 0x000fc800078e00ff */
[----:B------:R-:W-:Y:S01]  /*4b0b0*/  IMAD R53, R8, 0x7effffff, RZ ;  /* 0x7effffff08357824 */ /* 0x000fe200078e02ff */
[----:B------:R-:W-:-:S03]  /*4b0c0*/  @P0 IADD3 R134, PT, PT, R134, -0x7f000001, RZ ;  /* 0x80ffffff86860810 */ /* 0x000fc60007ffe0ff */
[----:B------:R-:W-:-:S04]  /*4b0d0*/  IMAD.HI.U32 R53, R53, 0x7f000001, R8 ;  /* 0x7f00000135357827 */ /* 0x000fc800078e0008 */
        /* <DEDUP_REMOVED lines=18> */
[----:B------:R-:W-:-:S03]  /*4b200*/  @P0 IADD3 R131, PT, PT, R131, -0x7f000001, RZ ;  /* 0x80ffffff83830810 */ /* 0x000fc60007ffe0ff */
[----:B------:R-:W-:Y:S02]  /*4b210*/  IMAD R94, R8, 0x7effffff, RZ ;  /* 0x7effffff085e7824 */ /* 0x000fe400078e02ff */
[----:B------:R-:W-:Y:S01]  /*4b220*/  IMAD.WIDE.U32 R32, R133, R99, RZ ;  /* 0x0000006385207225 */ /* 0x000fe200078e00ff */
[----:B------:R-:W-:Y:S01]  /*4b230*/  ISETP.GE.U32.AND P2, PT, R91, 0x7f000001, PT ;  /* 0x7f0000015b00780c */ /* 0x000fe20003f46070 */
[----:B------:R-:W-:Y:S02]  /*4b240*/  ISETP.GE.U32.AND P0, PT, R131, 0x7f000001, PT ;  /* 0x7f0000018300780c */ /* 0x000fe40003f06070 */
        /* <DEDUP_REMOVED lines=21> */
[----:B------:R-:W-:Y:S01]  /*4b3a0*/  ISETP.GE.U32.AND P2, PT, R90, 0x7f000001, PT ;  /* 0x7f0000015a00780c */ /* 0x000fe20003f46070 */
[----:B------:R-:W-:-:S04]  /*4b3b0*/  IMAD R33, R8, 0x7effffff, RZ ;  /* 0x7effffff08217824 */ /* 0x000fc800078e02ff */
[----:B------:R-:W-:Y:S01]  /*4b3c0*/  IMAD.HI.U32 R33, R33, 0x7f000001, R8 ;  /* 0x7f00000121217827 */ /* 0x000fe200078e0008 */
[----:B------:R-:W-:Y:S02]  /*4b3d0*/  IADD3 R8, PT, PT, R130, R87, RZ ;  /* 0x0000005782087210 */ /* 0x000fe40007ffe0ff */
[----:B------:R-:W-:-:S03]  /*4b3e0*/  @P0 IADD3 R91, PT, PT, R91, -0x7f000001, RZ ;  /* 0x80ffffff5b5b0810 */ /* 0x000fc60007ffe0ff */
[----:B------:R-:W-:Y:S02]  /*4b3f0*/  ISETP.GE.U32.AND P0, PT, R8, 0x7f000001, PT ;  /* 0x7f0000010800780c */ /* 0x000fe40003f06070 */
[----:B------:R-:W-:-:S04]  /*4b400*/  @P2 IADD3 R90, PT, PT, R90, -0x7f000001, RZ ;  /* 0x80ffffff5a5a2810 */ /* 0x000fc80007ffe0ff */
[----:B------:R-:W-:Y:S01]  /*4b410*/  IADD3 R130, PT, PT, R91, R90, RZ ;  /* 0x0000005a5b827210 */ /* 0x000fe20007ffe0ff */
[----:B------:R-:W-:-:S06]  /*4b420*/  ISETP.GE.U32.AND P1, PT, R128, 0x7f000001, PT ;  /* 0x7f0000018000780c */ /* 0x000fcc0003f26070 */
[----:B------:R-:W-:Y:S01]  /*4b430*/  @P0 IADD3 R8, PT, PT, R8, -0x7f000001, RZ ;  /* 0x80ffffff08080810 */ /* 0x000fe20007ffe0ff */
[----:B------:R-:W-:Y:S01]  /*4b440*/  ISETP.GE.U32.AND P0, PT, R130, 0x7f000001, PT ;  /* 0x7f0000018200780c */ /* 0x000fe20003f06070 */
[----:B------:R-:W-:Y:S01]  /*4b450*/  ISETP.GE.U32.AND P2, PT, R37, 0x7f000001, PT ;  /* 0x7f0000012500780c */ /* 0x000fe20003f46070 */
[----:B------:R-:W-:-:S04]  /*4b460*/  IMAD.WIDE.U32 R90, R2, R138, RZ ;  /* 0x0000008a025a7225 */ /* 0x000fc800078e00ff */
[----:B------:R-:W-:Y:S01]  /*4b470*/  @P1 IADD3 R128, PT, PT, R128, -0x7f000001, RZ ;  /* 0x80ffffff80801810 */ /* 0x000fe20007ffe0ff */
[----:B------:R-:W-:-:S06]  /*4b480*/  IMAD R9, R90, 0x7effffff, RZ ;  /* 0x7effffff5a097824 */ /* 0x000fcc00078e02ff */
[----:B------:R-:W-:Y:S02]  /*4b490*/  @P0 IADD3 R130, PT, PT, R130, -0x7f000001, RZ ;  /* 0x80ffffff82820810 */ /* 0x000fe40007ffe0ff */
[----:B------:R-:W-:Y:S01]  /*4b4a0*/  @P2 IADD3 R37, PT, PT, R37, -0x7f000001, RZ ;  /* 0x80ffffff25252810 */ /* 0x000fe20007ffe0ff */
[----:B------:R-:W-:Y:S01]  /*4b4b0*/  ISETP.GE.U32.AND P2, PT, R24, 0x7f000001, PT ;  /* 0x7f0000011800780c */ /* 0x000fe20003f46070 */
[----:B------:R-:W-:Y:S01]  /*4b4c0*/  IADD3 R128, PT, PT, R130, R128, RZ ;  /* 0x0000008082807210 */ /* 0x000fe20007ffe0ff */
[----:B------:R-:W-:Y:S01]  /*4b4d0*/  IMAD.HI.U32 R90, R9, 0x7f000001, R90 ;  /* 0x7f000001095a7827 */ /* 0x000fe200078e005a */
[----:B------:R-:W-:Y:S01]  /*4b4e0*/  ISETP.GE.U32.AND P3, PT, R36, 0x7f000001, PT ;  /* 0x7f0000012400780c */ /* 0x000fe20003f66070 */
[----:B------:R-:W-:Y:S02]  /*4b4f0*/  ISETP.GE.U32.AND P1, PT, R37, 0x7f000001, PT ;  /* 0x7f0000012500780c */ /* 0x000fe40003f26070 */
[----:B------:R-:W-:Y:S01]  /*4b500*/  IMAD.WIDE.U32 R8, R2, R8, RZ ;  /* 0x0000000802087225 */ /* 0x000fe200078e00ff */
[----:B------:R-:W-:-:S03]  /*4b510*/  ISETP.GE.U32.AND P0, PT, R128, 0x7f000001, PT ;  /* 0x7f0000018000780c */ /* 0x000fc60003f06070 */
[----:B------:R-:W-:-:S03]  /*4b520*/  IMAD R87, R8, 0x7effffff, RZ ;  /* 0x7effffff08577824 */ /* 0x000fc600078e02ff */
[----:B------:R-:W-:Y:S01]  /*4b530*/  @P2 IADD3 R24, PT, PT, R24, -0x7f000001, RZ ;  /* 0x80ffffff18182810 */ /* 0x000fe20007ffe0ff */
[----:B------:R-:W-:-:S04]  /*4b540*/  IMAD.HI.U32 R87, R87, 0x7f000001, R8 ;  /* 0x7f00000157577827 */ /* 0x000fc800078e0008 */
[----:B------:R-:W-:Y:S01]  /*4b550*/  IMAD.WIDE.U32 R8, R2, R136, RZ ;  /* 0x0000008802087225 */ /* 0x000fe200078e00ff */
[----:B------:R-:W-:Y:S02]  /*4b560*/  @P3 IADD3 R36, PT, PT, R36, -0x7f000001, RZ ;  /* 0x80ffffff24243810 */ /* 0x000fe40007ffe0ff */
[----:B------:R-:W-:Y:S02]  /*4b570*/  @P1 IADD3 R37, PT, PT, R37, -0x7f000001, RZ ;  /* 0x80ffffff25251810 */ /* 0x000fe40007ffe0ff */
[----:B------:R-:W-:Y:S01]  /*4b580*/  @P0 IADD3 R128, PT, PT, R128, -0x7f000001, RZ ;  /* 0x80ffffff80800810 */ /* 0x000fe20007ffe0ff */
[----:B------:R-:W-:Y:S01]  /*4b590*/  IMAD R91, R8, 0x7effffff, RZ ;  /* 0x7effffff085b7824 */ /* 0x000fe200078e02ff */
[----:B------:R-:W-:Y:S01]  /*4b5a0*/  ISETP.GE.U32.AND P2, PT, R127, 0x7f000001, PT ;  /* 0x7f0000017f00780c */ /* 0x000fe20003f46070 */
[----:B------:R-:W-:Y:S02]  /*4b5b0*/  ISETP.GE.U32.AND P0, PT, R24, 0x7f000001, PT ;  /* 0x7f0000011800780c */ /* 0x000fe40003f06070 */
[----:B------:R-:W-:Y:S01]  /*4b5c0*/  IMAD.HI.U32 R91, R91, 0x7f000001, R8 ;  /* 0x7f0000015b5b7827 */ /* 0x000fe200078e0008 */
[----:B------:R-:W-:-:S05]  /*4b5d0*/  IADD3 R8, PT, PT, R37, R36, RZ ;  /* 0x0000002425087210 */ /* 0x000fca0007ffe0ff */
[----:B------:R-:W-:Y:S01]  /*4b5e0*/  ISETP.GE.U32.AND P1, PT, R8, 0x7f000001, PT ;  /* 0x7f0000010800780c */ /* 0x000fe20003f26070 */
[----:B------:R-:W-:-:S03]  /*4b5f0*/  ISETP.GE.U32.AND P3, PT, R124, 0x7f000001, PT ;  /* 0x7f0000017c00780c */ /* 0x000fc60003f66070 */
[----:B------:R-:W-:Y:S02]  /*4b600*/  @P2 IADD3 R127, PT, PT, R127, -0x7f000001, RZ ;  /* 0x80ffffff7f7f2810 */ /* 0x000fe40007ffe0ff */
[----:B------:R-:W-:-:S04]  /*4b610*/  @P0 IADD3 R24, PT, PT, R24, -0x7f000001, RZ ;  /* 0x80ffffff18180810 */ /* 0x000fc80007ffe0ff */
[----:B------:R-:W-:-:S03]  /*4b620*/  IADD3 R127, PT, PT, R24, R127, RZ ;  /* 0x0000007f187f7210 */ /* 0x000fc60007ffe0ff */
[----:B------:R-:W-:Y:S01]  /*4b630*/  @P1 IADD3 R8, PT, PT, R8, -0x7f000001, RZ ;  /* 0x80ffffff08081810 */ /* 0x000fe20007ffe0ff */
[----:B------:R-:W-:Y:S01]  /*4b640*/  ISETP.GE.U32.AND P1, PT, R122, 0x7f000001, PT ;  /* 0x7f0000017a00780c */ /* 0x000fe20003f26070 */
[----:B------:R-:W-:Y:S01]  /*4b650*/  ISETP.GE.U32.AND P0, PT, R127, 0x7f000001, PT ;  /* 0x7f0000017f00780c */ /* 0x000fe20003f06070 */
[----:B------:R-:W-:-:S04]  /*4b660*/  @P3 IADD3 R124, PT, PT, R124, -0x7f000001, RZ ;  /* 0x80ffffff7c7c3810 */ /* 0x000fc80007ffe0ff */
[----:B------:R-:W-:Y:S01]  /*4b670*/  IADD3 R124, PT, PT, R8, R124, RZ ;  /* 0x0000007c087c7210 */ /* 0x000fe20007ffe0ff */
[----:B------:R-:W-:-:S06]  /*4b680*/  ISETP.GE.U32.AND P3, PT, R123, 0x7f000001, PT ;  /* 0x7f0000017b00780c */ /* 0x000fcc0003f66070 */
[----:B------:R-:W-:Y:S02]  /*4b690*/  @P1 IADD3 R122, PT, PT, R122, -0x7f000001, RZ ;  /* 0x80ffffff7a7a1810 */ /* 0x000fe40007ffe0ff */
[----:B------:R-:W-:Y:S01]  /*4b6a0*/  @P0 IADD3 R127, PT, PT, R127, -0x7f000001, RZ ;  /* 0x80ffffff7f7f0810 */ /* 0x000fe20007ffe0ff */
[----:B------:R-:W-:Y:S01]  /*4b6b0*/  ISETP.GE.U32.AND P2, PT, R124, 0x7f000001, PT ;  /* 0x7f0000017c00780c */ /* 0x000fe20003f46070 */
[----:B------:R-:W-:Y:S02]  /*4b6c0*/  ISETP.GE.U32.AND P0, PT, R119, 0x7f000001, PT ;  /* 0x7f0000017700780c */ /* 0x000fe40003f06070 */
[----:B------:R-:W-:-:S05]  /*4b6d0*/  IADD3 R122, PT, PT, R127, R122, RZ ;  /* 0x0000007a7f7a7210 */ /* 0x000fca0007ffe0ff */
[----:B------:R-:W-:Y:S01]  /*4b6e0*/  ISETP.GE.U32.AND P1, PT, R122, 0x7f000001, PT ;  /* 0x7f0000017a00780c */ /* 0x000fe20003f26070 */
[----:B------:R-:W-:Y:S01]  /*4b6f0*/  @P3 IADD3 R123, PT, PT, R123, -0x7f000001, RZ ;  /* 0x80ffffff7b7b3810 */ /* 0x000fe20007ffe0ff */
[----:B------:R-:W-:-:S03]  /*4b700*/  ISETP.GE.U32.AND P4, PT, R111, 0x7f000001, PT ;  /* 0x7f0000016f00780c */ /* 0x000fc60003f86070 */
[----:B------:R-:W-:Y:S02]  /*4b710*/  @P2 IADD3 R124, PT, PT, R124, -0x7f000001, RZ ;  /* 0x80ffffff7c7c2810 */ /* 0x000fe40007ffe0ff */
[----:B------:R-:W-:Y:S02]  /*4b720*/  @P0 IADD3 R119, PT, PT, R119, -0x7f000001, RZ ;  /* 0x80ffffff77770810 */ /* 0x000fe40007ffe0ff */
[----:B------:R-:W-:-:S03]  /*4b730*/  IADD3 R123, PT, PT, R124, R123, RZ ;  /* 0x0000007b7c7b7210 */ /* 0x000fc60007ffe0ff */
[----:B------:R-:W-:Y:S01]  /*4b740*/  ISETP.GE.U32.AND P0, PT, R119, 0x7f000001, PT ;  /* 0x7f0000017700780c */ /* 0x000fe20003f06070 */
[----:B------:R-:W-:Y:S01]  /*4b750*/  @P1 IADD3 R122, PT, PT, R122, -0x7f000001, RZ ;  /* 0x80ffffff7a7a1810 */ /* 0x000fe20007ffe0ff */
[----:B------:R-:W-:Y:S01]  /*4b760*/  ISETP.GE.U32.AND P1, PT, R57, 0x7f000001, PT ;  /* 0x7f0000013900780c */ /* 0x000fe20003f26070 */
[----:B------:R-:W-:Y:S01]  /*4b770*/  ISETP.GE.U32.AND P2, PT, R123, 0x7f000001, PT ;  /* 0x7f0000017b00780c */ /* 0x000fe20003f46070 */
[----:B------:R-:W-:Y:S01]  /*4b780*/  @P4 IADD3 R111, PT, PT, R111, -0x7f000001, RZ ;  /* 0x80ffffff6f6f4810 */ /* 0x000fe20007ffe0ff */
[----:B------:R-:W-:-:S04]  /*4b790*/  IMAD.WIDE.U32 R36, R2, R128, RZ ;  /* 0x0000008002247225 */ /* 0x000fc800078e00ff */
[----:B------:R-:W-:Y:S01]  /*4b7a0*/  IMAD R9, R36, 0x7effffff, RZ ;  /* 0x7effffff24097824 */ /* 0x000fe200078e02ff */
[----:B------:R-:W-:-:S03]  /*4b7b0*/  IADD3 R122, PT, PT, R122, R111, RZ ;  /* 0x0000006f7a7a7210 */ /* 0x000fc60007ffe0ff */
[----:B------:R-:W-:Y:S01]  /*4b7c0*/  @P0 IADD3 R119, PT, PT, R119, -0x7f000001, RZ ;  /* 0x80ffffff77770810 */ /* 0x000fe20007ffe0ff */
[----:B------:R-:W-:Y:S01]  /*4b7d0*/  IMAD.HI.U32 R36, R9, 0x7f000001, R36 ;  /* 0x7f00000109247827 */ /* 0x000fe200078e0024 */
[----:B------:R-:W-:Y:S02]  /*4b7e0*/  @P1 IADD3 R57, PT, PT, R57, -0x7f000001, RZ ;  /* 0x80ffffff39391810 */ /* 0x000fe40007ffe0ff */
[----:B------:R-:W-:Y:S01]  /*4b7f0*/  @P2 IADD3 R123, PT, PT, R123, -0x7f000001, RZ ;  /* 0x80ffffff7b7b2810 */ /* 0x000fe20007ffe0ff */
[----:B------:R-:W-:Y:S01]  /*4b800*/  IMAD.WIDE.U32 R8, R2, R150, RZ ;  /* 0x0000009602087225 */ /* 0x000fe200078e00ff */
[----:B------:R-:W-:Y:S01]  /*4b810*/  ISETP.GE.U32.AND P2, PT, R122, 0x7f000001, PT ;  /* 0x7f0000017a00780c */ /* 0x000fe20003f46070 */
[----:B------:R-:W-:Y:S02]  /*4b820*/  IADD3 R119, PT, PT, R119, R57, RZ ;  /* 0x0000003977777210 */ /* 0x000fe40007ffe0ff */
[----:B------:R-:W-:Y:S01]  /*4b830*/  IMAD R24, R8, 0x7effffff, RZ ;  /* 0x7effffff08187824 */ /* 0x000fe200078e02ff */
[----:B------:R-:W-:-:S03]  /*4b840*/  ISETP.GE.U32.AND P1, PT, R88, 0x7f000001, PT ;  /* 0x7f0000015800780c */ /* 0x000fc60003f26070 */
[----:B------:R-:W-:Y:S01]  /*4b850*/  IMAD.HI.U32 R24, R24, 0x7f000001, R8 ;  /* 0x7f00000118187827 */ /* 0x000fe200078e0008 */
[----:B------:R-:W-:-:S03]  /*4b860*/  ISETP.GE.U32.AND P0, PT, R119, 0x7f000001, PT ;  /* 0x7f0000017700780c */ /* 0x000fc60003f06070 */
[----:B------:R-:W-:Y:S02]  /*4b870*/  IMAD.WIDE.U32 R8, R123, R19, RZ ;  /* 0x000000137b087225 */ /* 0x000fe400078e00ff */
[----:B------:R-:W-:Y:S02]  /*4b880*/  @P2 IADD3 R122, PT, PT, R122, -0x7f000001, RZ ;  /* 0x80ffffff7a7a2810 */ /* 0x000fe40007ffe0ff */
[----:B------:R-:W-:-:S04]  /*4b890*/  IMAD R111, R8, 0x7effffff, RZ ;  /* 0x7effffff086f7824 */ /* 0x000fc800078e02ff */
[----:B------:R-:W-:Y:S01]  /*4b8a0*/  IMAD.HI.U32 R111, R111, 0x7f000001, R8 ;  /* 0x7f0000016f6f7827 */ /* 0x000fe200078e0008 */
[----:B------:R-:W-:-:S03]  /*4b8b0*/  @P1 IADD3 R88, PT, PT, R88, -0x7f000001, RZ ;  /* 0x80ffffff58581810 */ /* 0x000fc60007ffe0ff */
[----:B------:R-:W-:Y:S01]  /*4b8c0*/  IMAD.WIDE.U32 R8, R122, R21, RZ ;  /* 0x000000157a087225 */ /* 0x000fe200078e00ff */
[----:B------:R-:W-:-:S03]  /*4b8d0*/  @P0 IADD3 R119, PT, PT, R119, -0x7f000001, RZ ;  /* 0x80ffffff77770810 */ /* 0x000fc60007ffe0ff */
[----:B------:R-:W-:Y:S01]  /*4b8e0*/  IMAD R57, R8, 0x7effffff, RZ ;  /* 0x7effffff08397824 */ /* 0x000fe200078e02ff */
[----:B------:R-:W-:-:S03]  /*4b8f0*/  IADD3 R88, PT, PT, R119, R88, RZ ;  /* 0x0000005877587210 */ /* 0x000fc60007ffe0ff */
        /* <DEDUP_REMOVED lines=18> */
[----:B------:R-:W-:-:S04]  /*4ba20*/  IMAD.HI.U32 R168, R168, 0x7f000001, R8 ;  /* 0x7f000001a8a87827 */ /* 0x000fc800078e0008 */
[----:B------:R-:W-:Y:S01]  /*4ba30*/  IMAD.WIDE.U32 R8, R123, R40, RZ ;  /* 0x000000287b087225 */ /* 0x000fe200078e00ff */
[----:B------:R-:W-:-:S03]  /*4ba40*/  @P0 IADD3 R119, PT, PT, R119, -0x7f000001, RZ ;  /* 0x80ffffff77770810 */ /* 0x000fc60007ffe0ff */
[----:B------:R-:W-:-:S04]  /*4ba50*/  IMAD R164, R8, 0x7effffff, RZ ;  /* 0x7effffff08a47824 */ /* 0x000fc800078e02ff */
[----:B------:R-:W-:-:S04]  /*4ba60*/  IMAD.HI.U32 R164, R164, 0x7f000001, R8 ;  /* 0x7f000001a4a47827 */ /* 0x000fc800078e0008 */
[----:B------:R-:W-:-:S04]  /*4ba70*/  IMAD.WIDE.U32 R8, R119, R40, RZ ;  /* 0x0000002877087225 */ /* 0x000fc800078e00ff */
[----:B------:R-:W-:-:S04]  /*4ba80*/  IMAD R170, R8, 0x7effffff, RZ ;  /* 0x7effffff08aa7824 */ /* 0x000fc800078e02ff */
[----:B------:R-:W-:-:S04]  /*4ba90*/  IMAD.HI.U32 R170, R170, 0x7f000001, R8 ;  /* 0x7f000001aaaa7827 */ /* 0x000fc800078e0008 */
        /* <DEDUP_REMOVED lines=9> */
[----:B------:R-:W-:-:S03]  /*4bb30*/  IADD3 R128, PT, PT, R137, R112, RZ ;  /* 0x0000007089807210 */ /* 0x000fc60007ffe0ff */
[----:B------:R-:W-:-:S04]  /*4bb40*/  IMAD R37, R8, 0x7effffff, RZ ;  /* 0x7effffff08257824 */ /* 0x000fc800078e02ff */
        /* <DEDUP_REMOVED lines=13> */
[----:B------:R-:W-:-:S04]  /*4bc20*/  IMAD R110, R8, 0x7effffff, RZ ;  /* 0x7effffff086e7824 */ /* 0x000fc800078e02ff */
[----:B------:R-:W-:-:S05]  /*4bc30*/  IMAD.HI.U32 R110, R110, 0x7f000001, R8 ;  /* 0x7f0000016e6e7827 */ /* 0x000fca00078e0008 */
[----:B------:R-:W-:-:S13]  /*4bc40*/  ISETP.GE.U32.AND P0, PT, R110, 0x7f000001, PT ;  /* 0x7f0000016e00780c */ /* 0x000fda0003f06070 */
[----:B------:R-:W-:-:S05]  /*4bc50*/  @P0 IADD3 R110, PT, PT, R110, -0x7f000001, RZ ;  /* 0x80ffffff6e6e0810 */ /* 0x000fca0007ffe0ff */
[----:B------:R-:W-:-:S04]  /*4bc60*/  IMAD.WIDE.U32 R8, R110, 0x5fffffa, RZ ;  /* 0x05fffffa6e087825 */ /* 0x000fc800078e00ff */
[----:B------:R-:W-:-:S04]  /*4bc70*/  IMAD R110, R110, 0x6, RZ ;  /* 0x000000066e6e7824 */ /* 0x000fc800078e02ff */
[----:B------:R-:W-:-:S04]  /*4bc80*/  IMAD.HI.U32 R110, R110, 0x7f000001, R8 ;  /* 0x7f0000016e6e7827 */ /* 0x000fc800078e0008 */
[----:B------:R-:W-:-:S04]  /*4bc90*/  IMAD.WIDE.U32 R8, R129, R109, RZ ;  /* 0x0000006d81087225 */ /* 0x000fc800078e00ff */
[----:B------:R-:W-:-:S04]  /*4bca0*/  IMAD R109, R8, 0x7effffff, RZ ;  /* 0x7effffff086d7824 */ /* 0x000fc800078e02ff */
[----:B------:R-:W-:-:S04]  /*4bcb0*/  IMAD.HI.U32 R109, R109, 0x7f000001, R8 ;  /* 0x7f0000016d6d7827 */ /* 0x000fc800078e0008 */
[----:B------:R-:W-:-:S04]  /*4bcc0*/  IMAD.WIDE.U32 R8, R129, R17, RZ ;  /* 0x0000001181087225 */ /* 0x000fc800078e00ff */
[----:B------:R-:W-:-:S04]  /*4bcd0*/  IMAD R17, R8, 0x7effffff, RZ ;  /* 0x7effffff08117824 */ /* 0x000fc800078e02ff */
[----:B------:R-:W-:-:S05]  /*4bce0*/  IMAD.HI.U32 R17, R17, 0x7f000001, R8 ;  /* 0x7f00000111117827 */ /* 0x000fca00078e0008 */
[----:B------:R-:W-:-:S13]  /*4bcf0*/  ISETP.GE.U32.AND P0, PT, R17, 0x7f000001, PT ;  /* 0x7f0000011100780c */ /* 0x000fda0003f06070 */
[----:B------:R-:W-:Y:S01]  /*4bd00*/  @P0 IADD3 R17, PT, PT, R17, -0x7f000001, RZ ;  /* 0x80ffffff11110810 */ /* 0x000fe20007ffe0ff */
[----:B------:R-:W-:-:S04]  /*4bd10*/  ISETP.GE.U32.AND P0, PT, R128, 0x7f000001, PT ;  /* 0x7f0000018000780c */ /* 0x000fc80003f06070 */
[----:B------:R-:W-:-:S04]  /*4bd20*/  IMAD.WIDE.U32 R8, R17, 0x5fffffa, RZ ;  /* 0x05fffffa11087825 */ /* 0x000fc800078e00ff */
[----:B------:R-:W-:-:S04]  /*4bd30*/  IMAD R17, R17, 0x6, RZ ;  /* 0x0000000611117824 */ /* 0x000fc800078e02ff */
[----:B------:R-:W-:-:S04]  /*4bd40*/  IMAD.HI.U32 R17, R17, 0x7f000001, R8 ;  /* 0x7f00000111117827 */ /* 0x000fc800078e0008 */
        /* <DEDUP_REMOVED lines=9> */
[----:B------:R-:W-:-:S04]  /*4bde0*/  IMAD.WIDE.U32 R8, R99, 0x5fffffa, RZ ;  /* 0x05fffffa63087825 */ /* 0x000fc800078e00ff */
[----:B------:R-:W-:Y:S01]  /*4bdf0*/  IMAD R99, R99, 0x6, RZ ;  /* 0x0000000663637824 */ /* 0x000fe200078e02ff */
[----:B------:R-:W-:Y:S01]  /*4be00*/  IADD3 R128, PT, PT, R67, R128, RZ ;  /* 0x0000008043807210 */ /* 0x000fe20007ffe0ff */
[----:B------:R-:W-:Y:S02]  /*4be10*/  ISETP.GE.U32.AND P0, PT, R49, 0x7f000001, PT ;  /* 0x7f0000013100780c */ /* 0x000fe40003f06070 */
[----:B------:R-:W-:-:S04]  /*4be20*/  IMAD.HI.U32 R127, R99, 0x7f000001, R8 ;  /* 0x7f000001637f7827 */ /* 0x000fc800078e0008 */
[----:B------:R-:W-:Y:S01]  /*4be30*/  IMAD.WIDE.U32 R8, R129, R85, RZ ;  /* 0x0000005581087225 */ /* 0x000fe200078e00ff */
[----:B------:R-:W-:-:S03]  /*4be40*/  ISETP.GE.U32.AND P1, PT, R128, 0x7f000001, PT ;  /* 0x7f0000018000780c */ /* 0x000fc60003f26070 */
[----:B------:R-:W-:-:S04]  /*4be50*/  IMAD R85, R8, 0x7effffff, RZ ;  /* 0x7effffff08557824 */ /* 0x000fc800078e02ff */
[----:B------:R-:W-:Y:S01]  /*4be60*/  IMAD.HI.U32 R85, R85, 0x7f000001, R8 ;  /* 0x7f00000155557827 */ /* 0x000fe200078e0008 */
[----:B------:R-:W-:-:S04]  /*4be70*/  @P0 IADD3 R49, PT, PT, R49, -0x7f000001, RZ ;  /* 0x80ffffff31310810 */ /* 0x000fc80007ffe0ff */
[----:B------:R-:W-:Y:S01]  /*4be80*/  ISETP.GE.U32.AND P2, PT, R85, 0x7f000001, PT ;  /* 0x7f0000015500780c */ /* 0x000fe20003f46070 */
[----:B------:R-:W-:Y:S02]  /*4be90*/  @P1 IADD3 R128, PT, PT, R128, -0x7f000001, RZ ;  /* 0x80ffffff80801810 */ /* 0x000fe40007ffe0ff */
[----:B------:R-:W-:Y:S02]  /*4bea0*/  IADD3 R99, PT, PT, R141, R49, RZ ;  /* 0x000000318d637210 */ /* 0x000fe40007ffe0ff */
[----:B------:R-:W-:-:S03]  /*4beb0*/  IADD3 R49, PT, PT, R67, R128, RZ ;  /* 0x0000008043317210 */ /* 0x000fc60007ffe0ff */
[----:B------:R-:W-:Y:S01]  /*4bec0*/  ISETP.GE.U32.AND P0, PT, R99, 0x7f000001, PT ;  /* 0x7f0000016300780c */ /* 0x000fe20003f06070 */
[----:B------:R-:W-:-:S04]  /*4bed0*/  ISETP.GE.U32.AND P1, PT, R83, 0x7f000001, PT ;  /* 0x7f0000015300780c */ /* 0x000fc80003f26070 */
[----:B------:R-:W-:Y:S01]  /*4bee0*/  @P2 IADD3 R85, PT, PT, R85, -0x7f000001, RZ ;  /* 0x80ffffff55552810 */ /* 0x000fe20007ffe0ff */
[----:B------:R-:W-:-:S07]  /*4bef0*/  ISETP.GE.U32.AND P2, PT, R49, 0x7f000001, PT ;  /* 0x7f0000013100780c */ /* 0x000fce0003f46070 */
[----:B------:R-:W-:Y:S01]  /*4bf00*/  @P0 IADD3 R99, PT, PT, R99, -0x7f000001, RZ ;  /* 0x80ffffff63630810 */ /* 0x000fe20007ffe0ff */
[----:B------:R-:W-:Y:S01]  /*4bf10*/  ISETP.GE.U32.AND P0, PT, R79, 0x7f000001, PT ;  /* 0x7f0000014f00780c */ /* 0x000fe20003f06070 */
[----:B------:R-:W-:Y:S01]  /*4bf20*/  IMAD.WIDE.U32 R8, R85, 0x5fffffa, RZ ;  /* 0x05fffffa55087825 */ /* 0x000fe200078e00ff */
[----:B------:R-:W-:-:S03]  /*4bf30*/  @P1 IADD3 R83, PT, PT, R83, -0x7f000001, RZ ;  /* 0x80ffffff53531810 */ /* 0x000fc60007ffe0ff */
[----:B------:R-:W-:Y:S01]  /*4bf40*/  IMAD R85, R85, 0x6, RZ ;  /* 0x0000000655557824 */ /* 0x000fe200078e02ff */
[----:B------:R-:W-:Y:S02]  /*4bf50*/  @P2 IADD3 R49, PT, PT, R49, -0x7f000001, RZ ;  /* 0x80ffffff31312810 */ /* 0x000fe40007ffe0ff */
[----:B------:R-:W-:Y:S01]  /*4bf60*/  IADD3 R99, PT, PT, R99, R83, RZ ;  /* 0x0000005363637210 */ /* 0x000fe20007ffe0ff */
[----:B------:R-:W-:-:S04]  /*4bf70*/  IMAD.HI.U32 R128, R85, 0x7f000001, R8 ;  /* 0x7f00000155807827 */ /* 0x000fc800078e0008 */
[----:B------:R-:W-:Y:S01]  /*4bf80*/  IMAD.WIDE.U32 R8, R135, R49, RZ ;  /* 0x0000003187087225 */ /* 0x000fe200078e00ff */
[----:B------:R-:W-:Y:S01]  /*4bf90*/  @P0 IADD3 R79, PT, PT, R79, -0x7f000001, RZ ;  /* 0x80ffffff4f4f0810 */ /* 0x000fe20007ffe0ff */
[----:B------:R-:W-:Y:S02]  /*4bfa0*/  ISETP.GE.U32.AND P2, PT, R99, 0x7f000001, PT ;  /* 0x7f0000016300780c */ /* 0x000fe40003f46070 */
[----:B------:R-:W-:-:S04]  /*4bfb0*/  IMAD R83, R8, 0x7effffff, RZ ;  /* 0x7effffff08537824 */ /* 0x000fc800078e02ff */
[----:B------:R-:W-:Y:S01]  /*4bfc0*/  IMAD.HI.U32 R83, R83, 0x7f000001, R8 ;  /* 0x7f00000153537827 */ /* 0x000fe200078e0008 */
[----:B------:R-:W-:-:S05]  /*4bfd0*/  IADD3 R8, PT, PT, R139, R79, RZ ;  /* 0x0000004f8b087210 */ /* 0x000fca0007ffe0ff */
[----:B------:R-:W-:Y:S01]  /*4bfe0*/  ISETP.GE.U32.AND P0, PT, R8, 0x7f000001, PT ;  /* 0x7f0000010800780c */ /* 0x000fe20003f06070 */
[----:B------:R-:W-:Y:S01]  /*4bff0*/  @P2 IADD3 R99, PT, PT, R99, -0x7f000001, RZ ;  /* 0x80ffffff63632810 */ /* 0x000fe20007ffe0ff */
[----:B------:R-:W-:-:S03]  /*4c000*/  ISETP.GE.U32.AND P1, PT, R82, 0x7f000001, PT ;  /* 0x7f0000015200780c */ /* 0x000fc60003f26070 */
[----:B------:R-:W-:-:S08]  /*4c010*/  IADD3 R79, PT, PT, R65, R99, RZ ;  /* 0x00000063414f7210 */ /* 0x000fd00007ffe0ff */
[----:B------:R-:W-:Y:S01]  /*4c020*/  @P0 IADD3 R8, PT, PT, R8, -0x7f000001, RZ ;  /* 0x80ffffff08080810 */ /* 0x000fe20007ffe0ff */
[----:B------:R-:W-:Y:S01]  /*4c030*/  ISETP.GE.U32.AND P0, PT, R79, 0x7f000001, PT ;  /* 0x7f0000014f00780c */ /* 0x000fe20003f06070 */
[----:B------:R-:W-:-:S04]  /*4c040*/  @P1 IADD3 R82, PT, PT, R82, -0x7f000001, RZ ;  /* 0x80ffffff52521810 */ /* 0x000fc80007ffe0ff */
[----:B------:R-:W-:Y:S01]  /*4c050*/  IADD3 R82, PT, PT, R8, R82, RZ ;  /* 0x0000005208527210 */ /* 0x000fe20007ffe0ff */
[----:B------:R-:W-:-:S04]  /*4c060*/  ISETP.GE.U32.AND P3, PT, R83, 0x7f000001, PT ;  /* 0x7f0000015300780c */ /* 0x000fc80003f66070 */
[----:B------:R-:W-:-:S03]  /*4c070*/  ISETP.GE.U32.AND P1, PT, R82, 0x7f000001, PT ;  /* 0x7f0000015200780c */ /* 0x000fc60003f26070 */
[----:B------:R-:W-:-:S04]  /*4c080*/  @P0 IADD3 R79, PT, PT, R79, -0x7f000001, RZ ;  /* 0x80ffffff4f4f0810 */ /* 0x000fc80007ffe0ff */
[----:B------:R-:W-:Y:S01]  /*4c090*/  IADD3 R79, PT, PT, R65, R79, RZ ;  /* 0x0000004f414f7210 */ /* 0x000fe20007ffe0ff */
[----:B------:R-:W-:-:S04]  /*4c0a0*/  ISETP.GE.U32.AND P0, PT, R31, 0x7f000001, PT ;  /* 0x7f0000011f00780c */ /* 0x000fc80003f06070 */
[----:B------:R-:W-:Y:S01]  /*4c0b0*/  ISETP.GE.U32.AND P2, PT, R79, 0x7f000001, PT ;  /* 0x7f0000014f00780c */ /* 0x000fe20003f46070 */
[----:B------:R-:W-:Y:S02]  /*4c0c0*/  @P1 IADD3 R82, PT, PT, R82, -0x7f000001, RZ ;  /* 0x80ffffff52521810 */ /* 0x000fe40007ffe0ff */
[----:B------:R-:W-:Y:S02]  /*4c0d0*/  @P3 IADD3 R83, PT, PT, R83, -0x7f000001, RZ ;  /* 0x80ffffff53533810 */ /* 0x000fe40007ffe0ff */
[----:B------:R-:W-:-:S03]  /*4c0e0*/  IADD3 R82, PT, PT, R68, R82, RZ ;  /* 0x0000005244527210 */ /* 0x000fc60007ffe0ff */
[----:B------:R-:W-:Y:S01]  /*4c0f0*/  IMAD.WIDE.U32 R8, R83, 0x5fffffa, RZ ;  /* 0x05fffffa53087825 */ /* 0x000fe200078e00ff */
[----:B------:R-:W-:-:S03]  /*4c100*/  @P0 IADD3 R31, PT, PT, R31, -0x7f000001, RZ ;  /* 0x80ffffff1f1f0810 */ /* 0x000fc60007ffe0ff */
[----:B------:R-:W-:Y:S01]  /*4c110*/  IMAD R83, R83, 0x6, RZ ;  /* 0x0000000653537824 */ /* 0x000fe200078e02ff */
[----:B------:R-:W-:Y:S01]  /*4c120*/  @P2 IADD3 R79, PT, PT, R79, -0x7f000001, RZ ;  /* 0x80ffffff4f4f2810 */ /* 0x000fe20007ffe0ff */
[----:B------:R-:W-:Y:S02]  /*4c130*/  ISETP.GE.U32.AND P2, PT, R82, 0x7f000001, PT ;  /* 0x7f0000015200780c */ /* 0x000fe40003f46070 */
[----:B------:R-:W-:Y:S01]  /*4c140*/  IMAD.HI.U32 R99, R83, 0x7f000001, R8 ;  /* 0x7f00000153637827 */ /* 0x000fe200078e0008 */
[----:B------:R-:W-:-:S05]  /*4c150*/  IADD3 R8, PT, PT, R140, R31, RZ ;  /* 0x0000001f8c087210 */ /* 0x000fca0007ffe0ff */
[----:B------:R-:W-:Y:S01]  /*4c160*/  ISETP.GE.U32.AND P0, PT, R8, 0x7f000001, PT ;  /* 0x7f0000010800780c */ /* 0x000fe20003f06070 */
[----:B------:R-:W-:Y:S01]  /*4c170*/  ISETP.GE.U32.AND P1, PT, R30, 0x7f000001, PT ;  /* 0x7f0000011e00780c */ /* 0x000fe20003f26070 */
[----:B------:R-:W-:-:S03]  /*4c180*/  IADD3 R31, PT, PT, R65, R79, RZ ;  /* 0x0000004f411f7210 */ /* 0x000fc60007ffe0ff */
[----:B------:R-:W-:-:S04]  /*4c190*/  @P2 IADD3 R82, PT, PT, R82, -0x7f000001, RZ ;  /* 0x80ffffff52522810 */ /* 0x000fc80007ffe0ff */
[----:B------:R-:W-:-:S04]  /*4c1a0*/  IADD3 R79, PT, PT, R68, R82, RZ ;  /* 0x00000052444f7210 */ /* 0x000fc80007ffe0ff */
[----:B------:R-:W-:Y:S01]  /*4c1b0*/  @P0 IADD3 R8, PT, PT, R8, -0x7f000001, RZ ;  /* 0x80ffffff08080810 */ /* 0x000fe20007ffe0ff */
[----:B------:R-:W-:Y:S01]  /*4c1c0*/  ISETP.GE.U32.AND P0, PT, R79, 0x7f000001, PT ;  /* 0x7f0000014f00780c */ /* 0x000fe20003f06070 */
[----:B------:R-:W-:-:S04]  /*4c1d0*/  @P1 IADD3 R30, PT, PT, R30, -0x7f000001, RZ ;  /* 0x80ffffff1e1e1810 */ /* 0x000fc80007ffe0ff */
[----:B------:R-:W-:Y:S01]  /*4c1e0*/  IADD3 R82, PT, PT, R8, R30, RZ ;  /* 0x0000001e08527210 */ /* 0x000fe20007ffe0ff */
[----:B------:R-:W-:-:S07]  /*4c1f0*/  ISETP.GE.U32.AND P3, PT, R31, 0x7f000001, PT ;  /* 0x7f0000011f00780c */ /* 0x000fce0003f66070 */
[----:B------:R-:W-:Y:S01]  /*4c200*/  @P0 IADD3 R79, PT, PT, R79, -0x7f000001, RZ ;  /* 0x80ffffff4f4f0810 */ /* 0x000fe20007ffe0ff */
[----:B------:R-:W-:-:S03]  /*4c210*/  ISETP.GE.U32.AND P0, PT, R82, 0x7f000001, PT ;  /* 0x7f0000015200780c */ /* 0x000fc60003f06070 */
[----:B------:R-:W-:-:S05]  /*4c220*/  IADD3 R30, PT, PT, R68, R79, RZ ;  /* 0x0000004f441e7210 */ /* 0x000fca0007ffe0ff */
[----:B------:R-:W-:-:S05]  /*4c230*/  ISETP.GE.U32.AND P1, PT, R30, 0x7f000001, PT ;  /* 0x7f0000011e00780c */ /* 0x000fca0003f26070 */
[----:B------:R-:W-:Y:S02]  /*4c240*/  @P0 IADD3 R82, PT, PT, R82, -0x7f000001, RZ ;  /* 0x80ffffff52520810 */ /* 0x000fe40007ffe0ff */
[----:B------:R-:W-:Y:S02]  /*4c250*/  @P3 IADD3 R31, PT, PT, R31, -0x7f000001, RZ ;  /* 0x80ffffff1f1f3810 */ /* 0x000fe40007ffe0ff */
[----:B------:R-:W-:-:S03]  /*4c260*/  IADD3 R79, PT, PT, R66, R82, RZ ;  /* 0x00000052424f7210 */ /* 0x000fc60007ffe0ff */
[----:B------:R-:W-:Y:S02]  /*4c270*/  IMAD.WIDE.U32 R8, R133, R31, RZ ;  /* 0x0000001f85087225 */ /* 0x000fe400078e00ff */
[----:B------:R-:W-:Y:S02]  /*4c280*/  ISETP.GE.U32.AND P0, PT, R79, 0x7f000001, PT ;  /* 0x7f0000014f00780c */ /* 0x000fe40003f06070 */
[----:B------:R-:W-:Y:S01]  /*4c290*/  IMAD R85, R8, 0x7effffff, RZ ;  /* 0x7effffff08557824 */ /* 0x000fe200078e02ff */
[----:B------:R-:W-:-:S03]  /*4c2a0*/  @P1 IADD3 R30, PT, PT, R30, -0x7f000001, RZ ;  /* 0x80ffffff1e1e1810 */ /* 0x000fc60007ffe0ff */
[----:B------:R-:W-:-:S04]  /*4c2b0*/  IMAD.HI.U32 R85, R85, 0x7f000001, R8 ;  /* 0x7f00000155557827 */ /* 0x000fc800078e0008 */
[----:B------:R-:W-:-:S04]  /*4c2c0*/  IMAD.WIDE.U32 R8, R132, R30, RZ ;  /* 0x0000001e84087225 */ /* 0x000fc800078e00ff */
[----:B------:R-:W-:Y:S01]  /*4c2d0*/  IMAD R82, R8, 0x7effffff, RZ ;  /* 0x7effffff08527824 */ /* 0x000fe200078e02ff */
[----:B------:R-:W-:-:S03]  /*4c2e0*/  @P0 IADD3 R79, PT, PT, R79, -0x7f000001, RZ ;  /* 0x80ffffff4f4f0810 */ /* 0x000fc60007ffe0ff */
[----:B------:R-:W-:Y:S01]  /*4c2f0*/  IMAD.HI.U32 R8, R82, 0x7f000001, R8 ;  /* 0x7f00000152087827 */ /* 0x000fe200078e0008 */
[----:B------:R-:W-:-:S05]  /*4c300*/  IADD3 R9, PT, PT, R66, R79, RZ ;  /* 0x0000004f42097210 */ /* 0x000fca0007ffe0ff */
[----:B------:R-:W-:Y:S01]  /*4c310*/  ISETP.GE.U32.AND P1, PT, R9, 0x7f000001, PT ;  /* 0x7f0000010900780c */ /* 0x000fe20003f26070 */
[----:B------:R-:W-:Y:S01]  /*4c320*/  ISETP.GE.U32.AND P0, PT, R104, 0x7f000001, PT ;  /* 0x7f0000016800780c */ /* 0x000fe20003f06070 */
[----:B------:R-:W-:-:S11]  /*4c330*/  ISETP.GE.U32.AND P2, PT, R8, 0x7f000001, PT ;  /* 0x7f0000010800780c */ /* 0x000fd60003f46070 */
[----:B------:R-:W-:Y:S02]  /*4c340*/  @P1 IADD3 R9, PT, PT, R9, -0x7f000001, RZ ;  /* 0x80ffffff09091810 */ /* 0x000fe40007ffe0ff */
[----:B------:R-:W-:Y:S02]  /*4c350*/  @P0 IADD3 R104, PT, PT, R104, -0x7f000001, RZ ;  /* 0x80ffffff68680810 */ /* 0x000fe40007ffe0ff */
[----:B------:R-:W-:Y:S02]  /*4c360*/  IADD3 R9, PT, PT, R66, R9, RZ ;  /* 0x0000000942097210 */ /* 0x000fe40007ffe0ff */
[----:B------:R-:W-:-:S03]  /*4c370*/  @P2 IADD3 R8, PT, PT, R8, -0x7f000001, RZ ;  /* 0x80ffffff08082810 */ /* 0x000fc60007ffe0ff */
[----:B------:R-:W-:Y:S01]  /*4c380*/  ISETP.GE.U32.AND P2, PT, R9, 0x7f000001, PT ;  /* 0x7f0000010900780c */ /* 0x000fe20003f46070 */
[----:B------:R-:W-:Y:S01]  /*4c390*/  ISETP.GE.U32.AND P0, PT, R104, 0x7f000001, PT ;  /* 0x7f0000016800780c */ /* 0x000fe20003f06070 */
[----:B------:R-:W-:-:S04]  /*4c3a0*/  IMAD.WIDE.U32 R82, R8, 0x5fffffa, RZ ;  /* 0x05fffffa08527825 */ /* 0x000fc800078e00ff */
[----:B------:R-:W-:Y:S01]  /*4c3b0*/  IMAD R8, R8, 0x6, RZ ;  /* 0x0000000608087824 */ /* 0x000fe200078e02ff */
[----:B------:R-:W-:-:S06]  /*4c3c0*/  ISETP.GE.U32.AND P1, PT, R101, 0x7f000001, PT ;  /* 0x7f0000016500780c */ /* 0x000fcc0003f26070 */
[----:B------:R-:W-:Y:S01]  /*4c3d0*/  @P2 IADD3 R9, PT, PT, R9, -0x7f000001, RZ ;  /* 0x80ffffff09092810 */ /* 0x000fe20007ffe0ff */
[----:B------:R-:W-:Y:S01]  /*4c3e0*/  IMAD.HI.U32 R79, R8, 0x7f000001, R82 ;  /* 0x7f000001084f7827 */ /* 0x000fe200078e0052 */
[----:B------:R-:W-:Y:S01]  /*4c3f0*/  @P0 IADD3 R104, PT, PT, R104, -0x7f000001, RZ ;  /* 0x80ffffff68680810 */ /* 0x000fe20007ffe0ff */
[----:B------:R-:W-:Y:S02]  /*4c400*/  ISETP.GE.U32.AND P0, PT, R86, 0x7f000001, PT ;  /* 0x7f0000015600780c */ /* 0x000fe40003f06070 */
[----:B------:R-:W-:-:S04]  /*4c410*/  IMAD.WIDE.U32 R82, R129, R9, RZ ;  /* 0x0000000981527225 */ /* 0x000fc800078e00ff */
[----:B------:R-:W-:-:S04]  /*4c420*/  IMAD R8, R82, 0x7effffff, RZ ;  /* 0x7effffff52087824 */ /* 0x000fc800078e02ff */
[----:B------:R-:W-:Y:S01]  /*4c430*/  IMAD.HI.U32 R8, R8, 0x7f000001, R82 ;  /* 0x7f00000108087827 */ /* 0x000fe200078e0052 */
[----:B------:R-:W-:Y:S02]  /*4c440*/  @P1 IADD3 R101, PT, PT, R101, -0x7f000001, RZ ;  /* 0x80ffffff65651810 */ /* 0x000fe40007ffe0ff */
[----:B------:R-:W-:Y:S02]  /*4c450*/  @P0 IADD3 R86, PT, PT, R86, -0x7f000001, RZ ;  /* 0x80ffffff56560810 */ /* 0x000fe40007ffe0ff */
[----:B------:R-:W-:Y:S01]  /*4c460*/  ISETP.GE.U32.AND P1, PT, R8, 0x7f000001, PT ;  /* 0x7f0000010800780c */ /* 0x000fe20003f26070 */
[----:B------:R-:W-:Y:S02]  /*4c470*/  ISETP.GE.U32.AND P2, PT, R56, 0x7f000001, PT ;  /* 0x7f0000013800780c */ /* 0x000fe40003f46070 */
[----:B------:R-:W-:Y:S01]  /*4c480*/  ISETP.GE.U32.AND P0, PT, R86, 0x7f000001, PT ;  /* 0x7f0000015600780c */ /* 0x000fe20003f06070 */
[----:B------:R-:W-:Y:S01]  /*4c490*/  IADD3 R101, PT, PT, R104, R101, RZ ;  /* 0x0000006568657210 */ /* 0x000fe20007ffe0ff */
[----:B------:R-:W-:-:S08]  /*4c4a0*/  ISETP.GE.U32.AND P3, PT, R100, 0x7f000001, PT ;  /* 0x7f0000016400780c */ /* 0x000fd00003f66070 */
[----:B------:R-:W-:Y:S01]  /*4c4b0*/  @P1 IADD3 R8, PT, PT, R8, -0x7f000001, RZ ;  /* 0x80ffffff08081810 */ /* 0x000fe20007ffe0ff */
[----:B------:R-:W-:Y:S01]  /*4c4c0*/  ISETP.GE.U32.AND P1, PT, R101, 0x7f000001, PT ;  /* 0x7f0000016500780c */ /* 0x000fe20003f26070 */
[----:B------:R-:W-:Y:S02]  /*4c4d0*/  @P2 IADD3 R56, PT, PT, R56, -0x7f000001, RZ ;  /* 0x80ffffff38382810 */ /* 0x000fe40007ffe0ff */
[----:B------:R-:W-:-:S04]  /*4c4e0*/  @P0 IADD3 R86, PT, PT, R86, -0x7f000001, RZ ;  /* 0x80ffffff56560810 */ /* 0x000fc80007ffe0ff */
[----:B------:R-:W-:Y:S02]  /*4c4f0*/  IADD3 R56, PT, PT, R86, R56, RZ ;  /* 0x0000003856387210 */ /* 0x000fe40007ffe0ff */
[----:B------:R-:W-:-:S03]  /*4c500*/  @P3 IADD3 R100, PT, PT, R100, -0x7f000001, RZ ;  /* 0x80ffffff64643810 */ /* 0x000fc60007ffe0ff */
[----:B------:R-:W-:Y:S01]  /*4c510*/  ISETP.GE.U32.AND P0, PT, R56, 0x7f000001, PT ;  /* 0x7f0000013800780c */ /* 0x000fe20003f06070 */
[----:B------:R-:W-:Y:S01]  /*4c520*/  @P1 IADD3 R101, PT, PT, R101, -0x7f000001, RZ ;  /* 0x80ffffff65651810 */ /* 0x000fe20007ffe0ff */
[----:B------:R-:W-:-:S03]  /*4c530*/  ISETP.GE.U32.AND P1, PT, R42, 0x7f000001, PT ;  /* 0x7f0000012a00780c */ /* 0x000fc60003f26070 */
[----:B------:R-:W-:-:S05]  /*4c540*/  IADD3 R100, PT, PT, R101, R100, RZ ;  /* 0x0000006465647210 */ /* 0x000fca0007ffe0ff */
[----:B------:R-:W-:-:S03]  /*4c550*/  ISETP.GE.U32.AND P2, PT, R100, 0x7f000001, PT ;  /* 0x7f0000016400780c */ /* 0x000fc60003f46070 */
[----:B------:R-:W-:Y:S02]  /*4c560*/  @P0 IADD3 R56, PT, PT, R56, -0x7f000001, RZ ;  /* 0x80ffffff38380810 */ /* 0x000fe40007ffe0ff */
[----:B------:R-:W-:-:S04]  /*4c570*/  @P1 IADD3 R42, PT, PT, R42, -0x7f000001, RZ ;  /* 0x80ffffff2a2a1810 */ /* 0x000fc80007ffe0ff */
[----:B------:R-:W-:-:S04]  /*4c580*/  IADD3 R42, PT, PT, R56, R42, RZ ;  /* 0x0000002a382a7210 */ /* 0x000fc80007ffe0ff */
[----:B------:R-:W-:Y:S01]  /*4c590*/  @P2 IADD3 R100, PT, PT, R100, -0x7f000001, RZ ;  /* 0x80ffffff64642810 */ /* 0x000fe20007ffe0ff */
[----:B------:R-:W-:Y:S01]  /*4c5a0*/  ISETP.GE.U32.AND P2, PT, R39, 0x7f000001, PT ;  /* 0x7f0000012700780c */ /* 0x000fe20003f46070 */
[----:B------:R-:W-:Y:S01]  /*4c5b0*/  ISETP.GE.U32.AND P0, PT, R42, 0x7f000001, PT ;  /* 0x7f0000012a00780c */ /* 0x000fe20003f06070 */
[----:B------:R-:W-:-:S11]  /*4c5c0*/  ISETP.GE.U32.AND P3, PT, R45, 0x7f000001, PT ;  /* 0x7f0000012d00780c */ /* 0x000fd60003f66070 */
[----:B------:R-:W-:Y:S02]  /*4c5d0*/  @P2 IADD3 R39, PT, PT, R39, -0x7f000001, RZ ;  /* 0x80ffffff27272810 */ /* 0x000fe40007ffe0ff */
[----:B------:R-:W-:-:S04]  /*4c5e0*/  @P0 IADD3 R42, PT, PT, R42, -0x7f000001, RZ ;  /* 0x80ffffff2a2a0810 */ /* 0x000fc80007ffe0ff */
[----:B------:R-:W-:-:S05]  /*4c5f0*/  IADD3 R39, PT, PT, R42, R39, RZ ;  /* 0x000000272a277210 */ /* 0x000fca0007ffe0ff */
[----:B------:R-:W-:Y:S01]  /*4c600*/  ISETP.GE.U32.AND P0, PT, R39, 0x7f000001, PT ;  /* 0x7f0000012700780c */ /* 0x000fe20003f06070 */
[----:B------:R-:W-:-:S04]  /*4c610*/  @P3 IADD3 R45, PT, PT, R45, -0x7f000001, RZ ;  /* 0x80ffffff2d2d3810 */ /* 0x000fc80007ffe0ff */
[----:B------:R-:W-:-:S08]  /*4c620*/  IADD3 R45, PT, PT, R100, R45, RZ ;  /* 0x0000002d642d7210 */ /* 0x000fd00007ffe0ff */
[----:B------:R-:W-:Y:S01]  /*4c630*/  @P0 IADD3 R39, PT, PT, R39, -0x7f000001, RZ ;  /* 0x80ffffff27270810 */ /* 0x000fe20007ffe0ff */
[----:B------:R-:W-:Y:S01]  /*4c640*/  ISETP.GE.U32.AND P0, PT, R92, 0x7f000001, PT ;  /* 0x7f0000015c00780c */ /* 0x000fe20003f06070 */
[----:B------:R-:W-:Y:S01]  /*4c650*/  ISETP.GE.U32.AND P1, PT, R45, 0x7f000001, PT ;  /* 0x7f0000012d00780c */ /* 0x000fe20003f26070 */
[----:B------:R-:W-:-:S11]  /*4c660*/  ISETP.GE.U32.AND P2, PT, R81, 0x7f000001, PT ;  /* 0x7f0000015100780c */ /* 0x000fd60003f46070 */
[----:B------:R-:W-:Y:S02]  /*4c670*/  @P0 IADD3 R92, PT, PT, R92, -0x7f000001, RZ ;  /* 0x80ffffff5c5c0810 */ /* 0x000fe40007ffe0ff */
[----:B------:R-:W-:Y:S01]  /*4c680*/  @P1 IADD3 R45, PT, PT, R45, -0x7f000001, RZ ;  /* 0x80ffffff2d2d1810 */ /* 0x000fe20007ffe0ff */
[----:B------:R-:W-:Y:S02]  /*4c690*/  ISETP.GE.U32.AND P1, PT, R93, 0x7f000001, PT ;  /* 0x7f0000015d00780c */ /* 0x000fe40003f26070 */
[----:B------:R-:W-:Y:S01]  /*4c6a0*/  ISETP.GE.U32.AND P0, PT, R92, 0x7f000001, PT ;  /* 0x7f0000015c00780c */ /* 0x000fe20003f06070 */
[----:B------:R-:W-:-:S10]  /*4c6b0*/  @P2 IADD3 R81, PT, PT, R81, -0x7f000001, RZ ;  /* 0x80ffffff51512810 */ /* 0x000fd40007ffe0ff */
[----:B------:R-:W-:Y:S01]  /*4c6c0*/  @P1 IADD3 R93, PT, PT, R93, -0x7f000001, RZ ;  /* 0x80ffffff5d5d1810 */ /* 0x000fe20007ffe0ff */
[----:B------:R-:W-:Y:S01]  /*4c6d0*/  ISETP.GE.U32.AND P1, PT, R60, 0x7f000001, PT ;  /* 0x7f0000013c00780c */ /* 0x000fe20003f26070 */
[----:B------:R-:W-:Y:S01]  /*4c6e0*/  @P0 IADD3 R92, PT, PT, R92, -0x7f000001, RZ ;  /* 0x80ffffff5c5c0810 */ /* 0x000fe20007ffe0ff */
[----:B------:R-:W-:Y:S01]  /*4c6f0*/  ISETP.GE.U32.AND P0, PT, R81, 0x7f000001, PT ;  /* 0x7f0000015100780c */ /* 0x000fe20003f06070 */
[----:B------:R-:W-:Y:S02]  /*4c700*/  ISETP.GE.U32.AND P2, PT, R32, 0x7f000001, PT ;  /* 0x7f0000012000780c */ /* 0x000fe40003f46070 */
[----:B------:R-:W-:Y:S01]  /*4c710*/  IADD3 R93, PT, PT, R92, R93, RZ ;  /* 0x0000005d5c5d7210 */ /* 0x000fe20007ffe0ff */
[----:B------:R-:W-:-:S07]  /*4c720*/  IMAD.WIDE.U32 R82, R8, 0x5fffffa, RZ ;  /* 0x05fffffa08527825 */ /* 0x000fce00078e00ff */
[----:B------:R-:W-:Y:S01]  /*4c730*/  @P1 IADD3 R60, PT, PT, R60, -0x7f000001, RZ ;  /* 0x80ffffff3c3c1810 */ /* 0x000fe20007ffe0ff */
[----:B------:R-:W-:Y:S01]  /*4c740*/  ISETP.GE.U32.AND P1, PT, R50, 0x7f000001, PT ;  /* 0x7f0000013200780c */ /* 0x000fe20003f26070 */
[----:B------:R-:W-:Y:S01]  /*4c750*/  @P0 IADD3 R81, PT, PT, R81, -0x7f000001, RZ ;  /* 0x80ffffff51510810 */ /* 0x000fe20007ffe0ff */
[----:B------:R-:W-:Y:S01]  /*4c760*/  ISETP.GE.U32.AND P0, PT, R93, 0x7f000001, PT ;  /* 0x7f0000015d00780c */ /* 0x000fe20003f06070 */
[----:B------:R-:W-:Y:S01]  /*4c770*/  IMAD R8, R8, 0x6, RZ ;  /* 0x0000000608087824 */ /* 0x000fe200078e02ff */
[----:B------:R-:W-:-:S03]  /*4c780*/  @P2 IADD3 R32, PT, PT, R32, -0x7f000001, RZ ;  /* 0x80ffffff20202810 */ /* 0x000fc60007ffe0ff */
[----:B------:R-:W-:-:S04]  /*4c790*/  IMAD.HI.U32 R8, R8, 0x7f000001, R82 ;  /* 0x7f00000108087827 */ /* 0x000fc800078e0052 */
[----:B------:R-:W-:Y:S02]  /*4c7a0*/  IMAD.WIDE.U32 R82, R133, R30, RZ ;  /* 0x0000001e85527225 */ /* 0x000fe400078e00ff */
[----:B------:R-:W-:Y:S01]  /*4c7b0*/  @P1 IADD3 R50, PT, PT, R50, -0x7f000001, RZ ;  /* 0x80ffffff32321810 */ /* 0x000fe20007ffe0ff */
[----:B------:R-:W-:Y:S01]  /*4c7c0*/  ISETP.GE.U32.AND P3, PT, R38, 0x7f000001, PT ;  /* 0x7f0000012600780c */ /* 0x000fe20003f66070 */
[----:B------:R-:W-:Y:S01]  /*4c7d0*/  ISETP.GE.U32.AND P2, PT, R32, 0x7f000001, PT ;  /* 0x7f0000012000780c */ /* 0x000fe20003f46070 */
[----:B------:R-:W-:Y:S01]  /*4c7e0*/  IMAD R104, R82, 0x7effffff, RZ ;  /* 0x7effffff52687824 */ /* 0x000fe200078e02ff */
[----:B------:R-:W-:Y:S01]  /*4c7f0*/  @P0 IADD3 R93, PT, PT, R93, -0x7f000001, RZ ;  /* 0x80ffffff5d5d0810 */ /* 0x000fe20007ffe0ff */
[----:B------:R-:W-:Y:S02]  /*4c800*/  ISETP.GE.U32.AND P1, PT, R29, 0x7f000001, PT ;  /* 0x7f0000011d00780c */ /* 0x000fe40003f26070 */
[----:B------:R-:W-:Y:S01]  /*4c810*/  IMAD.HI.U32 R104, R104, 0x7f000001, R82 ;  /* 0x7f00000168687827 */ /* 0x000fe200078e0052 */
[----:B------:R-:W-:-:S03]  /*4c820*/  IADD3 R50, PT, PT, R93, R50, RZ ;  /* 0x000000325d327210 */ /* 0x000fc60007ffe0ff */
[----:B------:R-:W-:Y:S01]  /*4c830*/  IMAD.WIDE.U32 R82, R119, R19, RZ ;  /* 0x0000001377527225 */ /* 0x000fe200078e00ff */
[----:B------:R-:W-:Y:S01]  /*4c840*/  IADD3 R60, PT, PT, R81, R60, RZ ;  /* 0x0000003c513c7210 */ /* 0x000fe20007ffe0ff */
[----:B------:R-:W-:Y:S02]  /*4c850*/  ISETP.GE.U32.AND P0, PT, R50, 0x7f000001, PT ;  /* 0x7f0000013200780c */ /* 0x000fe40003f06070 */
[----:B------:R-:W-:Y:S01]  /*4c860*/  IMAD R56, R82, 0x7effffff, RZ ;  /* 0x7effffff52387824 */ /* 0x000fe200078e02ff */
[----:B------:R-:W-:Y:S02]  /*4c870*/  @P3 IADD3 R38, PT, PT, R38, -0x7f000001, RZ ;  /* 0x80ffffff26263810 */ /* 0x000fe40007ffe0ff */
[----:B------:R-:W-:Y:S02]  /*4c880*/  @P2 IADD3 R32, PT, PT, R32, -0x7f000001, RZ ;  /* 0x80ffffff20202810 */ /* 0x000fe40007ffe0ff */
[----:B------:R-:W-:Y:S01]  /*4c890*/  @P1 IADD3 R29, PT, PT, R29, -0x7f000001, RZ ;  /* 0x80ffffff1d1d1810 */ /* 0x000fe20007ffe0ff */
[----:B------:R-:W-:Y:S01]  /*4c8a0*/  IMAD.HI.U32 R56, R56, 0x7f000001, R82 ;  /* 0x7f00000138387827 */ /* 0x000fe200078e0052 */
[----:B------:R-:W-:Y:S01]  /*4c8b0*/  ISETP.GE.U32.AND P4, PT, R110, 0x7f000001, PT ;  /* 0x7f0000016e00780c */ /* 0x000fe20003f86070 */
[----:B------:R-:W-:-:S02]  /*4c8c0*/  ISETP.GE.U32.AND P1, PT, R60, 0x7f000001, PT ;  /* 0x7f0000013c00780c */ /* 0x000fc40003f26070 */
        /* <DEDUP_REMOVED lines=8> */
[----:B------:R-:W-:Y:S02]  /*4c950*/  IADD3 R29, PT, PT, R50, R29, RZ ;  /* 0x0000001d321d7210 */ /* 0x000fe40007ffe0ff */
[----:B------:R-:W-:Y:S02]  /*4c960*/  @P4 IADD3 R110, PT, PT, R110, -0x7f000001, RZ ;  /* 0x80ffffff6e6e4810 */ /* 0x000fe40007ffe0ff */
[----:B------:R-:W-:Y:S01]  /*4c970*/  @P1 IADD3 R60, PT, PT, R60, -0x7f000001, RZ ;  /* 0x80ffffff3c3c1810 */ /* 0x000fe20007ffe0ff */
[----:B------:R-:W-:Y:S01]  /*4c980*/  IMAD R45, R82, 0x7effffff, RZ ;  /* 0x7effffff522d7824 */ /* 0x000fe200078e02ff */
[----:B------:R-:W-:-:S03]  /*4c990*/  ISETP.GE.U32.AND P0, PT, R29, 0x7f000001, PT ;  /* 0x7f0000011d00780c */ /* 0x000fc60003f06070 */
[----:B------:R-:W-:Y:S01]  /*4c9a0*/  IMAD.HI.U32 R45, R45, 0x7f000001, R82 ;  /* 0x7f0000012d2d7827 */ /* 0x000fe200078e0052 */
[----:B------:R-:W-:-:S03]  /*4c9b0*/  IADD3 R60, PT, PT, R60, R110, RZ ;  /* 0x0000006e3c3c7210 */ /* 0x000fc60007ffe0ff */
[----:B------:R-:W-:Y:S01]  /*4c9c0*/  IMAD.WIDE.U32 R82, R2, R123, RZ ;  /* 0x0000007b02527225 */ /* 0x000fe200078e00ff */
[----:B------:R-:W-:Y:S02]  /*4c9d0*/  @P3 IADD3 R124, PT, PT, R124, -0x7f000001, RZ ;  /* 0x80ffffff7c7c3810 */ /* 0x000fe40007ffe0ff */
[----:B------:R-:W-:Y:S01]  /*4c9e0*/  @P2 IADD3 R32, PT, PT, R32, -0x7f000001, RZ ;  /* 0x80ffffff20202810 */ /* 0x000fe20007ffe0ff */
[----:B------:R-:W-:Y:S01]  /*4c9f0*/  IMAD R86, R82, 0x7effffff, RZ ;  /* 0x7effffff52567824 */ /* 0x000fe200078e02ff */
[----:B------:R-:W-:Y:S01]  /*4ca00*/  ISETP.GE.U32.AND P2, PT, R127, 0x7f000001, PT ;  /* 0x7f0000017f00780c */ /* 0x000fe20003f46070 */
[----:B------:R-:W-:Y:S02]  /*4ca10*/  ISETP.GE.U32.AND P1, PT, R60, 0x7f000001, PT ;  /* 0x7f0000013c00780c */ /* 0x000fe40003f26070 */
[----:B------:R-:W-:Y:S01]  /*4ca20*/  IMAD.HI.U32 R86, R86, 0x7f000001, R82 ;  /* 0x7f00000156567827 */ /* 0x000fe200078e0052 */
[----:B------:R-:W-:-:S03]  /*4ca30*/  IADD3 R38, PT, PT, R32, R124, RZ ;  /* 0x0000007c20267210 */ /* 0x000fc60007ffe0ff */
[----:B------:R-:W-:Y:S01]  /*4ca40*/  IMAD.WIDE.U32 R82, R2, R39, RZ ;  /* 0x0000002702527225 */ /* 0x000fe200078e00ff */
[----:B------:R-:W-:Y:S01]  /*4ca50*/  @P0 IADD3 R29, PT, PT, R29, -0x7f000001, RZ ;  /* 0x80ffffff1d1d0810 */ /* 0x000fe20007ffe0ff */
[----:B------:R-:W-:Y:S02]  /*4ca60*/  ISETP.GE.U32.AND P0, PT, R38, 0x7f000001, PT ;  /* 0x7f0000012600780c */ /* 0x000fe40003f06070 */
[----:B------:R-:W-:Y:S01]  /*4ca70*/  IMAD R42, R82, 0x7effffff, RZ ;  /* 0x7effffff522a7824 */ /* 0x000fe200078e02ff */
[----:B------:R-:W-:Y:S01]  /*4ca80*/  ISETP.GE.U32.AND P3, PT, R128, 0x7f000001, PT ;  /* 0x7f0000018000780c */ /* 0x000fe20003f66070 */
[----:B------:R-:W-:Y:S02]  /*4ca90*/  @P2 IADD3 R127, PT, PT, R127, -0x7f000001, RZ ;  /* 0x80ffffff7f7f2810 */ /* 0x000fe40007ffe0ff */
[----:B------:R-:W-:Y:S01]  /*4caa0*/  IMAD.HI.U32 R42, R42, 0x7f000001, R82 ;  /* 0x7f0000012a2a7827 */ /* 0x000fe200078e0052 */
[----:B------:R-:W-:-:S03]  /*4cab0*/  @P1 IADD3 R60, PT, PT, R60, -0x7f000001, RZ ;  /* 0x80ffffff3c3c1810 */ /* 0x000fc60007ffe0ff */
[----:B------:R-:W-:Y:S01]  /*4cac0*/  IMAD.WIDE.U32 R82, R2, R122, RZ ;  /* 0x0000007a02527225 */ /* 0x000fe200078e00ff */
[----:B------:R-:W-:-:S03]  /*4cad0*/  IADD3 R127, PT, PT, R60, R127, RZ ;  /* 0x0000007f3c7f7210 */ /* 0x000fc60007ffe0ff */
[----:B------:R-:W-:Y:S01]  /*4cae0*/  IMAD R39, R82, 0x7effffff, RZ ;  /* 0x7effffff52277824 */ /* 0x000fe200078e02ff */
[----:B------:R-:W-:-:S03]  /*4caf0*/  @P0 IADD3 R38, PT, PT, R38, -0x7f000001, RZ ;  /* 0x80ffffff26260810 */ /* 0x000fc60007ffe0ff */
[----:B------:R-:W-:Y:S01]  /*4cb00*/  IMAD.HI.U32 R39, R39, 0x7f000001, R82 ;  /* 0x7f00000127277827 */ /* 0x000fe200078e0052 */
[----:B------:R-:W-:-:S03]  /*4cb10*/  ISETP.GE.U32.AND P0, PT, R127, 0x7f000001, PT ;  /* 0x7f0000017f00780c */ /* 0x000fc60003f06070 */
[----:B------:R-:W-:Y:S01]  /*4cb20*/  IMAD.WIDE.U32 R82, R133, R49, RZ ;  /* 0x0000003185527225 */ /* 0x000fe200078e00ff */
[----:B------:R-:W-:-:S03]  /*4cb30*/  @P3 IADD3 R128, PT, PT, R128, -0x7f000001, RZ ;  /* 0x80ffffff80803810 */ /* 0x000fc60007ffe0ff */
[----:B------:R-:W-:-:S04]  /*4cb40*/  IMAD R122, R82, 0x7effffff, RZ ;  /* 0x7effffff527a7824 */ /* 0x000fc800078e02ff */
[----:B------:R-:W-:Y:S01]  /*4cb50*/  IMAD.HI.U32 R122, R122, 0x7f000001, R82 ;  /* 0x7f0000017a7a7827 */ /* 0x000fe200078e0052 */
[----:B------:R-:W-:-:S03]  /*4cb60*/  IADD3 R38, PT, PT, R38, R128, RZ ;  /* 0x0000008026267210 */ /* 0x000fc60007ffe0ff */
[----:B------:R-:W-:Y:S01]  /*4cb70*/  IMAD.WIDE.U32 R82, R135, R30, RZ ;  /* 0x0000001e87527225 */ /* 0x000fe200078e00ff */
[----:B------:R-:W-:-:S03]  /*4cb80*/  @P0 IADD3 R127, PT, PT, R127, -0x7f000001, RZ ;  /* 0x80ffffff7f7f0810 */ /* 0x000fc60007ffe0ff */
[----:B------:R-:W-:Y:S01]  /*4cb90*/  IMAD R123, R82, 0x7effffff, RZ ;  /* 0x7effffff527b7824 */ /* 0x000fe200078e02ff */
[----:B------:R-:W-:-:S03]  /*4cba0*/  ISETP.GE.U32.AND P0, PT, R38, 0x7f000001, PT ;  /* 0x7f0000012600780c */ /* 0x000fc60003f06070 */
        /* <DEDUP_REMOVED lines=54> */
[----:B------:R-:W-:Y:S01]  /*4cf10*/  IMAD R26, R82, 0x7effffff, RZ ;  /* 0x7effffff521a7824 */ /* 0x000fe200078e02ff */
[----:B------:R-:W-:-:S03]  /*4cf20*/  ISETP.GE.U32.AND P1, PT, R104, 0x7f000001, PT ;  /* 0x7f0000016800780c */ /* 0x000fc60003f26070 */
[----:B------:R-:W-:-:S04]  /*4cf30*/  IMAD.HI.U32 R26, R26, 0x7f000001, R82 ;  /* 0x7f0000011a1a7827 */ /* 0x000fc800078e0052 */
[----:B------:R-:W-:Y:S01]  /*4cf40*/  IMAD.WIDE.U32 R82, R127, R31, RZ ;  /* 0x0000001f7f527225 */ /* 0x000fe200078e00ff */
[----:B------:R-:W-:-:S03]  /*4cf50*/  @P0 IADD3 R109, PT, PT, R109, -0x7f000001, RZ ;  /* 0x80ffffff6d6d0810 */ /* 0x000fc60007ffe0ff */
[----:B------:R-:W-:-:S04]  /*4cf60*/  IMAD R151, R82, 0x7effffff, RZ ;  /* 0x7effffff52977824 */ /* 0x000fc800078e02ff */
[----:B------:R-:W-:Y:S01]  /*4cf70*/  IMAD.HI.U32 R151, R151, 0x7f000001, R82 ;  /* 0x7f00000197977827 */ /* 0x000fe200078e0052 */
[----:B------:R-:W-:-:S03]  /*4cf80*/  @P1 IADD3 R104, PT, PT, R104, -0x7f000001, RZ ;  /* 0x80ffffff68681810 */ /* 0x000fc60007ffe0ff */
[----:B------:R-:W-:-:S04]  /*4cf90*/  IMAD.WIDE.U32 R82, R109, R31, RZ ;  /* 0x0000001f6d527225 */ /* 0x000fc800078e00ff */
[----:B------:R-:W-:Y:S01]  /*4cfa0*/  IMAD R157, R82, 0x7effffff, RZ ;  /* 0x7effffff529d7824 */ /* 0x000fe200078e02ff */
[----:B------:R-:W-:-:S03]  /*4cfb0*/  ISETP.GE.U32.AND P0, PT, R104, 0x7f000001, PT ;  /* 0x7f0000016800780c */ /* 0x000fc60003f06070 */
[----:B------:R-:W-:-:S04]  /*4cfc0*/  IMAD.HI.U32 R157, R157, 0x7f000001, R82 ;  /* 0x7f0000019d9d7827 */ /* 0x000fc800078e0052 */
[----:B------:R-:W-:-:S04]  /*4cfd0*/  IMAD.WIDE.U32 R82, R133, R9, RZ ;  /* 0x0000000985527225 */ /* 0x000fc800078e00ff */
[----:B------:R-:W-:-:S04]  /*4cfe0*/  IMAD R33, R82, 0x7effffff, RZ ;  /* 0x7effffff52217824 */ /* 0x000fc800078e02ff */
[----:B------:R-:W-:Y:S01]  /*4cff0*/  IMAD.HI.U32 R33, R33, 0x7f000001, R82 ;  /* 0x7f00000121217827 */ /* 0x000fe200078e0052 */
[----:B------:R-:W-:-:S04]  /*4d000*/  @P0 IADD3 R104, PT, PT, R104, -0x7f000001, RZ ;  /* 0x80ffffff68680810 */ /* 0x000fc80007ffe0ff */
[----:B------:R-:W-:Y:S01]  /*4d010*/  ISETP.GE.U32.AND P0, PT, R33, 0x7f000001, PT ;  /* 0x7f0000012100780c */ /* 0x000fe20003f06070 */
[----:B------:R-:W-:-:S12]  /*4d020*/  ISETP.GE.U32.AND P1, PT, R130, 0x7f000001, PT ;  /* 0x7f0000018200780c */ /* 0x000fd80003f26070 */
[----:B------:R-:W-:Y:S02]  /*4d030*/  @P0 IADD3 R33, PT, PT, R33, -0x7f000001, RZ ;  /* 0x80ffffff21210810 */ /* 0x000fe40007ffe0ff */
[----:B------:R-:W-:Y:S01]  /*4d040*/  @P1 IADD3 R130, PT, PT, R130, -0x7f000001, RZ ;  /* 0x80ffffff82821810 */ /* 0x000fe20007ffe0ff */
[----:B------:R-:W-:Y:S02]  /*4d050*/  ISETP.GE.U32.AND P1, PT, R26, 0x7f000001, PT ;  /* 0x7f0000011a00780c */ /* 0x000fe40003f26070 */
[----:B------:R-:W-:Y:S01]  /*4d060*/  ISETP.GE.U32.AND P0, PT, R33, 0x7f000001, PT ;  /* 0x7f0000012100780c */ /* 0x000fe20003f06070 */
[----:B------:R-:W-:-:S10]  /*4d070*/  IMAD.WIDE.U32 R82, R109, R9, RZ ;  /* 0x000000096d527225 */ /* 0x000fd400078e00ff */
[----:B------:R-:W-:Y:S02]  /*4d080*/  @P1 IADD3 R26, PT, PT, R26, -0x7f000001, RZ ;  /* 0x80ffffff1a1a1810 */ /* 0x000fe40007ffe0ff */
[----:B------:R-:W-:-:S04]  /*4d090*/  @P0 IADD3 R33, PT, PT, R33, -0x7f000001, RZ ;  /* 0x80ffffff21210810 */ /* 0x000fc80007ffe0ff */
[----:B------:R-:W-:Y:S01]  /*4d0a0*/  IADD3 R26, PT, PT, R33, R26, RZ ;  /* 0x0000001a211a7210 */ /* 0x000fe20007ffe0ff */
[----:B------:R-:W-:Y:S01]  /*4d0b0*/  IMAD R33, R82, 0x7effffff, RZ ;  /* 0x7effffff52217824 */ /* 0x000fe200078e02ff */
[----:B------:R-:W-:-:S03]  /*4d0c0*/  IADD3 R104, PT, PT, R104, R130, RZ ;  /* 0x0000008268687210 */ /* 0x000fc60007ffe0ff */
[----:B------:R-:W-:-:S04]  /*4d0d0*/  IMAD.HI.U32 R33, R33, 0x7f000001, R82 ;  /* 0x7f00000121217827 */ /* 0x000fc800078e0052 */
[----:B------:R-:W-:Y:S01]  /*4d0e0*/  IMAD.WIDE.U32 R82, R132, R49, RZ ;  /* 0x0000003184527225 */ /* 0x000fe200078e00ff */
[----:B------:R-:W-:-:S03]  /*4d0f0*/  ISETP.GE.U32.AND P0, PT, R104, 0x7f000001, PT ;  /* 0x7f0000016800780c */ /* 0x000fc60003f06070 */
[----:B------:R-:W-:-:S04]  /*4d100*/  IMAD R60, R82, 0x7effffff, RZ ;  /* 0x7effffff523c7824 */ /* 0x000fc800078e02ff */
[----:B------:R-:W-:-:S05]  /*4d110*/  IMAD.HI.U32 R60, R60, 0x7f000001, R82 ;  /* 0x7f0000013c3c7827 */ /* 0x000fca00078e0052 */
[----:B------:R-:W-:Y:S01]  /*4d120*/  ISETP.GE.U32.AND P2, PT, R60, 0x7f000001, PT ;  /* 0x7f0000013c00780c */ /* 0x000fe20003f46070 */
[----:B------:R-:W-:Y:S01]  /*4d130*/  @P0 IADD3 R104, PT, PT, R104, -0x7f000001, RZ ;  /* 0x80ffffff68680810 */ /* 0x000fe20007ffe0ff */
[----:B------:R-:W-:-:S11]  /*4d140*/  ISETP.GE.U32.AND P0, PT, R122, 0x7f000001, PT ;  /* 0x7f0000017a00780c */ /* 0x000fd60003f06070 */
[----:B------:R-:W-:Y:S02]  /*4d150*/  @P2 IADD3 R60, PT, PT, R60, -0x7f000001, RZ ;  /* 0x80ffffff3c3c2810 */ /* 0x000fe40007ffe0ff */
[----:B------:R-:W-:-:S03]  /*4d160*/  @P0 IADD3 R122, PT, PT, R122, -0x7f000001, RZ ;  /* 0x80ffffff7a7a0810 */ /* 0x000fc60007ffe0ff */
[----:B------:R-:W-:-:S04]  /*4d170*/  IMAD.WIDE.U32 R82, R60, 0x5fffffa, RZ ;  /* 0x05fffffa3c527825 */ /* 0x000fc800078e00ff */
[----:B------:R-:W-:Y:S01]  /*4d180*/  IMAD R60, R60, 0x6, RZ ;  /* 0x000000063c3c7824 */ /* 0x000fe200078e02ff */
[----:B------:R-:W-:-:S03]  /*4d190*/  ISETP.GE.U32.AND P0, PT, R122, 0x7f000001, PT ;  /* 0x7f0000017a00780c */ /* 0x000fc60003f06070 */
[----:B------:R-:W-:Y:S01]  /*4d1a0*/  IMAD.HI.U32 R60, R60, 0x7f000001, R82 ;  /* 0x7f0000013c3c7827 */ /* 0x000fe200078e0052 */
[----:B------:R-:W-:-:S03]  /*4d1b0*/  ISETP.GE.U32.AND P1, PT, R92, 0x7f000001, PT ;  /* 0x7f0000015c00780c */ /* 0x000fc60003f26070 */
[----:B------:R-:W-:-:S04]  /*4d1c0*/  IMAD.WIDE.U32 R82, R129, R30, RZ ;  /* 0x0000001e81527225 */ /* 0x000fc800078e00ff */
[----:B------:R-:W-:-:S04]  /*4d1d0*/  IMAD R81, R82, 0x7effffff, RZ ;  /* 0x7effffff52517824 */ /* 0x000fc800078e02ff */
[----:B------:R-:W-:Y:S01]  /*4d1e0*/  IMAD.HI.U32 R81, R81, 0x7f000001, R82 ;  /* 0x7f00000151517827 */ /* 0x000fe200078e0052 */
[----:B------:R-:W-:Y:S02]  /*4d1f0*/  @P0 IADD3 R122, PT, PT, R122, -0x7f000001, RZ ;  /* 0x80ffffff7a7a0810 */ /* 0x000fe40007ffe0ff */
[----:B------:R-:W-:Y:S02]  /*4d200*/  @P1 IADD3 R92, PT, PT, R92, -0x7f000001, RZ ;  /* 0x80ffffff5c5c1810 */ /* 0x000fe40007ffe0ff */
[----:B------:R-:W-:Y:S01]  /*4d210*/  ISETP.GE.U32.AND P0, PT, R81, 0x7f000001, PT ;  /* 0x7f0000015100780c */ /* 0x000fe20003f06070 */
[----:B------:R-:W-:-:S12]  /*4d220*/  ISETP.GE.U32.AND P1, PT, R123, 0x7f000001, PT ;  /* 0x7f0000017b00780c */ /* 0x000fd80003f26070 */
[----:B------:R-:W-:Y:S01]  /*4d230*/  @P0 IADD3 R81, PT, PT, R81, -0x7f000001, RZ ;  /* 0x80ffffff51510810 */ /* 0x000fe20007ffe0ff */
[----:B------:R-:W-:Y:S01]  /*4d240*/  ISETP.GE.U32.AND P0, PT, R13, 0x7f000001, PT ;  /* 0x7f0000010d00780c */ /* 0x000fe20003f06070 */
[----:B------:R-:W-:Y:S01]  /*4d250*/  @P1 IADD3 R123, PT, PT, R123, -0x7f000001, RZ ;  /* 0x80ffffff7b7b1810 */ /* 0x000fe20007ffe0ff */
[----:B------:R-:W-:Y:S01]  /*4d260*/  ISETP.GE.U32.AND P1, PT, R26, 0x7f000001, PT ;  /* 0x7f0000011a00780c */ /* 0x000fe20003f26070 */
[----:B------:R-:W-:Y:S01]  /*4d270*/  ISETP.GE.U32.AND P2, PT, R60, 0x7f000001, PT ;  /* 0x7f0000013c00780c */ /* 0x000fe20003f46070 */
[----:B------:R-:W-:-:S09]  /*4d280*/  IMAD.WIDE.U32 R82, R81, 0x5fffffa, RZ ;  /* 0x05fffffa51527825 */ /* 0x000fd200078e00ff */
[----:B------:R-:W-:Y:S02]  /*4d290*/  @P0 IADD3 R13, PT, PT, R13, -0x7f000001, RZ ;  /* 0x80ffffff0d0d0810 */ /* 0x000fe40007ffe0ff */
[----:B------:R-:W-:Y:S01]  /*4d2a0*/  @P1 IADD3 R26, PT, PT, R26, -0x7f000001, RZ ;  /* 0x80ffffff1a1a1810 */ /* 0x000fe20007ffe0ff */
[----:B------:R-:W-:Y:S01]  /*4d2b0*/  ISETP.GE.U32.AND P1, PT, R23, 0x7f000001, PT ;  /* 0x7f0000011700780c */ /* 0x000fe20003f26070 */
[----:B------:R-:W-:Y:S01]  /*4d2c0*/  IMAD R81, R81, 0x6, RZ ;  /* 0x0000000651517824 */ /* 0x000fe200078e02ff */
[----:B------:R-:W-:-:S03]  /*4d2d0*/  ISETP.GE.U32.AND P0, PT, R13, 0x7f000001, PT ;  /* 0x7f0000010d00780c */ /* 0x000fc60003f06070 */
[----:B------:R-:W-:-:S04]  /*4d2e0*/  IMAD.HI.U32 R93, R81, 0x7f000001, R82 ;  /* 0x7f000001515d7827 */ /* 0x000fc800078e0052 */
[----:B------:R-:W-:Y:S01]  /*4d2f0*/  IMAD.WIDE.U32 R82, R38, R49, RZ ;  /* 0x0000003126527225 */ /* 0x000fe200078e00ff */
[----:B------:R-:W-:-:S03]  /*4d300*/  @P2 IADD3 R60, PT, PT, R60, -0x7f000001, RZ ;  /* 0x80ffffff3c3c2810 */ /* 0x000fc60007ffe0ff */
[----:B------:R-:W-:Y:S01]  /*4d310*/  IMAD R81, R82, 0x7effffff, RZ ;  /* 0x7effffff52517824 */ /* 0x000fe200078e02ff */
[----:B------:R-:W-:Y:S02]  /*4d320*/  @P1 IADD3 R23, PT, PT, R23, -0x7f000001, RZ ;  /* 0x80ffffff17171810 */ /* 0x000fe40007ffe0ff */
[----:B------:R-:W-:Y:S01]  /*4d330*/  @P0 IADD3 R13, PT, PT, R13, -0x7f000001, RZ ;  /* 0x80ffffff0d0d0810 */ /* 0x000fe20007ffe0ff */
[----:B------:R-:W-:Y:S01]  /*4d340*/  IMAD.HI.U32 R81, R81, 0x7f000001, R82 ;  /* 0x7f00000151517827 */ /* 0x000fe200078e0052 */
[----:B------:R-:W-:-:S03]  /*4d350*/  IADD3 R26, PT, PT, R26, R60, RZ ;  /* 0x0000003c1a1a7210 */ /* 0x000fc60007ffe0ff */
[----:B------:R-:W-:Y:S01]  /*4d360*/  IMAD.WIDE.U32 R82, R109, R30, RZ ;  /* 0x0000001e6d527225 */ /* 0x000fe200078e00ff */
[----:B------:R-:W-:-:S03]  /*4d370*/  IADD3 R112, PT, PT, R13, R23, RZ ;  /* 0x000000170d707210 */ /* 0x000fc60007ffe0ff */
        /* <DEDUP_REMOVED lines=8> */
[----:B------:R-:W-:Y:S01]  /*4d400*/  ISETP.GE.U32.AND P1, PT, R93, 0x7f000001, PT ;  /* 0x7f0000015d00780c */ /* 0x000fe20003f26070 */
[----:B------:R-:W-:-:S11]  /*4d410*/  IADD3 R92, PT, PT, R104, R92, RZ ;  /* 0x0000005c685c7210 */ /* 0x000fd60007ffe0ff */
[----:B------:R-:W-:-:S05]  /*4d420*/  @P0 IADD3 R13, PT, PT, R13, -0x7f000001, RZ ;  /* 0x80ffffff0d0d0810 */ /* 0x000fca0007ffe0ff */
[----:B------:R-:W-:-:S04]  /*4d430*/  IMAD.WIDE.U32 R82, R13, 0x5fffffa, RZ ;  /* 0x05fffffa0d527825 */ /* 0x000fc800078e00ff */
[----:B------:R-:W-:Y:S01]  /*4d440*/  IMAD R13, R13, 0x6, RZ ;  /* 0x000000060d0d7824 */ /* 0x000fe200078e02ff */
[----:B------:R-:W-:-:S03]  /*4d450*/  ISETP.GE.U32.AND P0, PT, R92, 0x7f000001, PT ;  /* 0x7f0000015c00780c */ /* 0x000fc60003f06070 */
[----:B------:R-:W-:Y:S01]  /*4d460*/  IMAD.HI.U32 R13, R13, 0x7f000001, R82 ;  /* 0x7f0000010d0d7827 */ /* 0x000fe200078e0052 */
[----:B------:R-:W-:-:S04]  /*4d470*/  @P1 IADD3 R93, PT, PT, R93, -0x7f000001, RZ ;  /* 0x80ffffff5d5d1810 */ /* 0x000fc80007ffe0ff */
[----:B------:R-:W-:Y:S01]  /*4d480*/  ISETP.GE.U32.AND P1, PT, R13, 0x7f000001, PT ;  /* 0x7f0000010d00780c */ /* 0x000fe20003f26070 */
[----:B------:R-:W-:-:S04]  /*4d490*/  IADD3 R93, PT, PT, R26, R93, RZ ;  /* 0x0000005d1a5d7210 */ /* 0x000fc80007ffe0ff */
[----:B------:R-:W-:Y:S01]  /*4d4a0*/  @P0 IADD3 R92, PT, PT, R92, -0x7f000001, RZ ;  /* 0x80ffffff5c5c0810 */ /* 0x000fe20007ffe0ff */
[----:B------:R-:W-:-:S07]  /*4d4b0*/  ISETP.GE.U32.AND P0, PT, R93, 0x7f000001, PT ;  /* 0x7f0000015d00780c */ /* 0x000fce0003f06070 */
[----:B------:R-:W-:-:S04]  /*4d4c0*/  @P1 IADD3 R13, PT, PT, R13, -0x7f000001, RZ ;  /* 0x80ffffff0d0d1810 */ /* 0x000fc80007ffe0ff */
[----:B------:R-:W-:Y:S02]  /*4d4d0*/  IADD3 R13, PT, PT, R92, R13, RZ ;  /* 0x0000000d5c0d7210 */ /* 0x000fe40007ffe0ff */
[----:B------:R-:W-:-:S03]  /*4d4e0*/  @P0 IADD3 R93, PT, PT, R93, -0x7f000001, RZ ;  /* 0x80ffffff5d5d0810 */ /* 0x000fc60007ffe0ff */
[----:B------:R-:W-:Y:S01]  /*4d4f0*/  ISETP.GE.U32.AND P0, PT, R13, 0x7f000001, PT ;  /* 0x7f0000010d00780c */ /* 0x000fe20003f06070 */
[----:B------:R-:W-:Y:S01]  /*4d500*/  IADD3 R122, PT, PT, R122, R123, RZ ;  /* 0x0000007b7a7a7210 */ /* 0x000fe20007ffe0ff */
[----:B------:R-:W-:-:S11]  /*4d510*/  ISETP.GE.U32.AND P1, PT, R100, 0x7f000001, PT ;  /* 0x7f0000016400780c */ /* 0x000fd60003f26070 */
[----:B------:R-:W-:Y:S01]  /*4d520*/  @P0 IADD3 R13, PT, PT, R13, -0x7f000001, RZ ;  /* 0x80ffffff0d0d0810 */ /* 0x000fe20007ffe0ff */
[----:B------:R-:W-:Y:S01]  /*4d530*/  ISETP.GE.U32.AND P0, PT, R122, 0x7f000001, PT ;  /* 0x7f0000017a00780c */ /* 0x000fe20003f06070 */
[----:B------:R-:W-:Y:S01]  /*4d540*/  @P1 IADD3 R100, PT, PT, R100, -0x7f000001, RZ ;  /* 0x80ffffff64641810 */ /* 0x000fe20007ffe0ff */
[----:B------:R-:W-:-:S11]  /*4d550*/  ISETP.GE.U32.AND P1, PT, R28, 0x7f000001, PT ;  /* 0x7f0000011c00780c */ /* 0x000fd60003f26070 */
[----:B------:R-:W-:Y:S01]  /*4d560*/  @P0 IADD3 R122, PT, PT, R122, -0x7f000001, RZ ;  /* 0x80ffffff7a7a0810 */ /* 0x000fe20007ffe0ff */
[----:B------:R-:W-:Y:S01]  /*4d570*/  ISETP.GE.U32.AND P0, PT, R112, 0x7f000001, PT ;  /* 0x7f0000017000780c */ /* 0x000fe20003f06070 */
[----:B------:R-:W-:Y:S02]  /*4d580*/  @P1 IADD3 R28, PT, PT, R28, -0x7f000001, RZ ;  /* 0x80ffffff1c1c1810 */ /* 0x000fe40007ffe0ff */
[----:B------:R-:W-:-:S10]  /*4d590*/  IADD3 R122, PT, PT, R122, R100, RZ ;  /* 0x000000647a7a7210 */ /* 0x000fd40007ffe0ff */
[----:B------:R-:W-:-:S04]  /*4d5a0*/  @P0 IADD3 R112, PT, PT, R112, -0x7f000001, RZ ;  /* 0x80ffffff70700810 */ /* 0x000fc80007ffe0ff */
[----:B------:R-:W-:Y:S01]  /*4d5b0*/  IADD3 R100, PT, PT, R112, R28, RZ ;  /* 0x0000001c70647210 */ /* 0x000fe20007ffe0ff */
[----:B------:R-:W-:Y:S01]  /*4d5c0*/  IMAD.WIDE.U32 R82, R109, R49, RZ ;  /* 0x000000316d527225 */ /* 0x000fe200078e00ff */
[----:B------:R-:W-:-:S03]  /*4d5d0*/  ISETP.GE.U32.AND P1, PT, R22, 0x7f000001, PT ;  /* 0x7f0000011600780c */ /* 0x000fc60003f26070 */
[----:B------:R-:W-:Y:S01]  /*4d5e0*/  ISETP.GE.U32.AND P0, PT, R100, 0x7f000001, PT ;  /* 0x7f0000016400780c */ /* 0x000fe20003f06070 */
        /* <DEDUP_REMOVED lines=30> */
[----:B------:R-:W-:Y:S01]  /*4d7d0*/  IMAD.HI.U32 R28, R28, 0x7f000001, R92 ;  /* 0x7f0000011c1c7827 */ /* 0x000fe200078e005c */
[----:B------:R-:W-:-:S03]  /*4d7e0*/  ISETP.GE.U32.AND P2, PT, R84, 0x7f000001, PT ;  /* 0x7f0000015400780c */ /* 0x000fc60003f46070 */
        /* <DEDUP_REMOVED lines=13> */
[----:B------:R-:W-:-:S04]  /*4d8c0*/  IMAD.WIDE.U32 R92, R2, R109, RZ ;  /* 0x0000006d025c7225 */ /* 0x000fc800078e00ff */
[----:B------:R-:W-:-:S04]  /*4d8d0*/  IMAD.WIDE.U32 R108, R100, R108, RZ ;  /* 0x0000006c646c7225 */ /* 0x000fc800078e00ff */
[----:B------:R-:W-:-:S04]  /*4d8e0*/  IMAD R82, R108, 0x7effffff, RZ ;  /* 0x7effffff6c527824 */ /* 0x000fc800078e02ff */
[----:B------:R-:W-:Y:S01]  /*4d8f0*/  IMAD.HI.U32 R108, R82, 0x7f000001, R108 ;  /* 0x7f000001526c7827 */ /* 0x000fe200078e006c */
[----:B------:R-:W-:Y:S02]  /*4d900*/  IADD3 R82, PT, PT, R95, R96, RZ ;  /* 0x000000605f527210 */ /* 0x000fe40007ffe0ff */
[----:B------:R-:W-:Y:S01]  /*4d910*/  @P0 IADD3 R84, PT, PT, R84, -0x7f000001, RZ ;  /* 0x80ffffff54540810 */ /* 0x000fe20007ffe0ff */
[----:B------:R-:W-:Y:S01]  /*4d920*/  IMAD R38, R92, 0x7effffff, RZ ;  /* 0x7effffff5c267824 */ /* 0x000fe200078e02ff */
[----:B------:R-:W-:Y:S01]  /*4d930*/  @P1 IADD3 R89, PT, PT, R89, -0x7f000001, RZ ;  /* 0x80ffffff59591810 */ /* 0x000fe20007ffe0ff */
[----:B------:R-:W-:Y:S01]  /*4d940*/  ISETP.GE.U32.AND P1, PT, R80, 0x7f000001, PT ;  /* 0x7f0000015000780c */ /* 0x000fe20003f26070 */
[----:B------:R-:W-:Y:S01]  /*4d950*/  ISETP.GE.U32.AND P0, PT, R82, 0x7f000001, PT ;  /* 0x7f0000015200780c */ /* 0x000fe20003f06070 */
[----:B------:R-:W-:-:S04]  /*4d960*/  IMAD.HI.U32 R38, R38, 0x7f000001, R92 ;  /* 0x7f00000126267827 */ /* 0x000fc800078e005c */
[----:B------:R-:W-:Y:S01]  /*4d970*/  IMAD.WIDE.U32 R92, R100, R27, RZ ;  /* 0x0000001b645c7225 */ /* 0x000fe200078e00ff */
[----:B------:R-:W-:-:S03]  /*4d980*/  IADD3 R101, PT, PT, R84, R89, RZ ;  /* 0x0000005954657210 */ /* 0x000fc60007ffe0ff */
[----:B------:R-:W-:-:S04]  /*4d990*/  IMAD R27, R92, 0x7effffff, RZ ;  /* 0x7effffff5c1b7824 */ /* 0x000fc800078e02ff */
[----:B------:R-:W-:Y:S01]  /*4d9a0*/  IMAD.HI.U32 R27, R27, 0x7f000001, R92 ;  /* 0x7f0000011b1b7827 */ /* 0x000fe200078e005c */
[----:B------:R-:W-:Y:S02]  /*4d9b0*/  @P1 IADD3 R80, PT, PT, R80, -0x7f000001, RZ ;  /* 0x80ffffff50501810 */ /* 0x000fe40007ffe0ff */
[----:B------:R-:W-:Y:S01]  /*4d9c0*/  @P0 IADD3 R82, PT, PT, R82, -0x7f000001, RZ ;  /* 0x80ffffff52520810 */ /* 0x000fe20007ffe0ff */
[----:B------:R-:W-:Y:S01]  /*4d9d0*/  IMAD.WIDE.U32 R92, R100, R20, RZ ;  /* 0x00000014645c7225 */ /* 0x000fe200078e00ff */
[----:B------:R-:W-:Y:S01]  /*4d9e0*/  ISETP.GE.U32.AND P3, PT, R78, 0x7f000001, PT ;  /* 0x7f0000014e00780c */ /* 0x000fe20003f66070 */
[----:B------:R-:W-:Y:S02]  /*4d9f0*/  ISETP.GE.U32.AND P2, PT, R101, 0x7f000001, PT ;  /* 0x7f0000016500780c */ /* 0x000fe40003f46070 */
[----:B------:R-:W-:Y:S01]  /*4da00*/  IMAD R20, R92, 0x7effffff, RZ ;  /* 0x7effffff5c147824 */ /* 0x000fe200078e02ff */
[----:B------:R-:W-:-:S03]  /*4da10*/  IADD3 R80, PT, PT, R82, R80, RZ ;  /* 0x0000005052507210 */ /* 0x000fc60007ffe0ff */
        /* <DEDUP_REMOVED lines=25> */
[----:B------:R-:W-:-:S03]  /*4dbb0*/  IADD3 R134, PT, PT, R101, R72, RZ ;  /* 0x0000004865867210 */ /* 0x000fc60007ffe0ff */
[----:B------:R-:W-:Y:S01]  /*4dbc0*/  IMAD.HI.U32 R84, R84, 0x7f000001, R92 ;  /* 0x7f00000154547827 */ /* 0x000fe200078e005c */
[----:B------:R-:W-:-:S03]  /*4dbd0*/  @P0 IADD3 R80, PT, PT, R80, -0x7f000001, RZ ;  /* 0x80ffffff50500810 */ /* 0x000fc60007ffe0ff */
[----:B------:R-:W-:Y:S01]  /*4dbe0*/  IMAD.WIDE.U32 R92, R146, R195, RZ ;  /* 0x000000c3925c7225 */ /* 0x000fe200078e00ff */
[----:B------:R-:W-:Y:S01]  /*4dbf0*/  ISETP.GE.U32.AND P0, PT, R134, 0x7f000001, PT ;  /* 0x7f0000018600780c */ /* 0x000fe20003f06070 */
[----:B------:R-:W2:Y:S02]  /*4dc00*/  LDL R195, [R1+0x358] ;  /* 0x0003580001c37983 */ /* 0x000ea40000100800 */
[----:B------:R-:W-:-:S04]  /*4dc10*/  IMAD R89, R92, 0x7effffff, RZ ;  /* 0x7effffff5c597824 */ /* 0x000fc800078e02ff */
[----:B------:R-:W-:-:S04]  /*4dc20*/  IMAD.HI.U32 R89, R89, 0x7f000001, R92 ;  /* 0x7f00000159597827 */ /* 0x000fc800078e005c */
[----:B------:R-:W-:-:S04]  /*4dc30*/  IMAD.WIDE.U32 R92, R142, R207, RZ ;  /* 0x000000cf8e5c7225 */ /* 0x000fc800078e00ff */
[----:B------:R-:W-:Y:S01]  /*4dc40*/  IMAD R96, R92, 0x7effffff, RZ ;  /* 0x7effffff5c607824 */ /* 0x000fe200078e02ff */
[----:B------:R-:W-:Y:S01]  /*4dc50*/  @P0 IADD3 R134, PT, PT, R134, -0x7f000001, RZ ;  /* 0x80ffffff86860810 */ /* 0x000fe20007ffe0ff */
[----:B------:R-:W-:Y:S02]  /*4dc60*/  ISETP.GE.U32.AND P0, PT, R89, 0x7f000001, PT ;  /* 0x7f0000015900780c */ /* 0x000fe40003f06070 */
[----:B------:R-:W-:-:S04]  /*4dc70*/  IMAD.HI.U32 R96, R96, 0x7f000001, R92 ;  /* 0x7f00000160607827 */ /* 0x000fc800078e005c */
[----:B------:R-:W-:-:S04]  /*4dc80*/  IMAD.WIDE.U32 R92, R149, R197, RZ ;  /* 0x000000c5955c7225 */ /* 0x000fc800078e00ff */
[----:B------:R-:W-:-:S04]  /*4dc90*/  IMAD R82, R92, 0x7effffff, RZ ;  /* 0x7effffff5c527824 */ /* 0x000fc800078e02ff */
[----:B------:R-:W-:-:S04]  /*4dca0*/  IMAD.HI.U32 R82, R82, 0x7f000001, R92 ;  /* 0x7f00000152527827 */ /* 0x000fc800078e005c */
[----:B------:R-:W-:Y:S01]  /*4dcb0*/  IMAD.WIDE.U32 R92, R100, R77, RZ ;  /* 0x0000004d645c7225 */ /* 0x000fe200078e00ff */
[----:B------:R-:W-:-:S03]  /*4dcc0*/  @P0 IADD3 R89, PT, PT, R89, -0x7f000001, RZ ;  /* 0x80ffffff59590810 */ /* 0x000fc60007ffe0ff */
[----:B------:R-:W-:Y:S01]  /*4dcd0*/  IMAD R78, R92, 0x7effffff, RZ ;  /* 0x7effffff5c4e7824 */ /* 0x000fe200078e02ff */
[----:B------:R-:W-:-:S03]  /*4dce0*/  IADD3 R89, PT, PT, R137, R89, RZ ;  /* 0x0000005989597210 */ /* 0x000fc60007ffe0ff */
[----:B------:R-:W-:-:S04]  /*4dcf0*/  IMAD.HI.U32 R78, R78, 0x7f000001, R92 ;  /* 0x7f0000014e4e7827 */ /* 0x000fc800078e005c */
[----:B------:R-:W-:Y:S01]  /*4dd00*/  IMAD.WIDE.U32 R92, R145, R205, RZ ;  /* 0x000000cd915c7225 */ /* 0x000fe200078e00ff */
[----:B------:R-:W-:-:S03]  /*4dd10*/  ISETP.GE.U32.AND P0, PT, R89, 0x7f000001, PT ;  /* 0x7f0000015900780c */ /* 0x000fc60003f06070 */
[----:B------:R-:W-:Y:S01]  /*4dd20*/  IMAD R75, R92, 0x7effffff, RZ ;  /* 0x7effffff5c4b7824 */ /* 0x000fe200078e02ff */
[----:B------:R-:W-:-:S03]  /*4dd30*/  ISETP.GE.U32.AND P1, PT, R96, 0x7f000001, PT ;  /* 0x7f0000016000780c */ /* 0x000fc60003f26070 */
[----:B------:R-:W-:-:S04]  /*4dd40*/  IMAD.HI.U32 R75, R75, 0x7f000001, R92 ;  /* 0x7f0000014b4b7827 */ /* 0x000fc800078e005c */
[----:B------:R-:W-:-:S04]  /*4dd50*/  IMAD.WIDE.U32 R92, R2, R80, RZ ;  /* 0x00000050025c7225 */ /* 0x000fc800078e00ff */
[----:B------:R-:W-:Y:S01]  /*4dd60*/  IMAD R112, R92, 0x7effffff, RZ ;  /* 0x7effffff5c707824 */ /* 0x000fe200078e02ff */
[----:B------:R-:W-:Y:S01]  /*4dd70*/  @P0 IADD3 R89, PT, PT, R89, -0x7f000001, RZ ;  /* 0x80ffffff59590810 */ /* 0x000fe20007ffe0ff */
[----:B------:R-:W-:Y:S02]  /*4dd80*/  ISETP.GE.U32.AND P0, PT, R104, 0x7f000001, PT ;  /* 0x7f0000016800780c */ /* 0x000fe40003f06070 */
[----:B------:R-:W-:-:S04]  /*4dd90*/  IMAD.HI.U32 R112, R112, 0x7f000001, R92 ;  /* 0x7f00000170707827 */ /* 0x000fc800078e005c */
[----:B------:R-:W-:-:S04]  /*4dda0*/  IMAD.WIDE.U32 R92, R2, R100, RZ ;  /* 0x00000064025c7225 */ /* 0x000fc800078e00ff */
[----:B------:R-:W-:Y:S01]  /*4ddb0*/  IMAD.WIDE.U32 R100, R134, R71, RZ ;  /* 0x0000004786647225 */ /* 0x000fe200078e00ff */
[----:B------:R-:W-:-:S03]  /*4ddc0*/  @P1 IADD3 R96, PT, PT, R96, -0x7f000001, RZ ;  /* 0x80ffffff60601810 */ /* 0x000fc60007ffe0ff */
[----:B------:R-:W-:-:S04]  /*4ddd0*/  IMAD R71, R100, 0x7effffff, RZ ;  /* 0x7effffff64477824 */ /* 0x000fc800078e02ff */
[----:B------:R-:W-:Y:S01]  /*4dde0*/  IMAD.HI.U32 R100, R71, 0x7f000001, R100 ;  /* 0x7f00000147647827 */ /* 0x000fe200078e0064 */
[----:B------:R-:W-:Y:S02]  /*4ddf0*/  IADD3 R71, PT, PT, R89, R96, RZ ;  /* 0x0000006059477210 */ /* 0x000fe40007ffe0ff */
[----:B------:R-:W-:-:S03]  /*4de00*/  @P0 IADD3 R104, PT, PT, R104, -0x7f000001, RZ ;  /* 0x80ffffff68680810 */ /* 0x000fc60007ffe0ff */
[----:B------:R-:W-:Y:S01]  /*4de10*/  ISETP.GE.U32.AND P2, PT, R71, 0x7f000001, PT ;  /* 0x7f0000014700780c */ /* 0x000fe20003f46070 */
[----:B------:R-:W-:Y:S01]  /*4de20*/  IADD3 R104, PT, PT, R141, R104, RZ ;  /* 0x000000688d687210 */ /* 0x000fe20007ffe0ff */
[----:B------:R-:W-:-:S04]  /*4de30*/  IMAD R119, R92, 0x7effffff, RZ ;  /* 0x7effffff5c777824 */ /* 0x000fc800078e02ff */
[----:B------:R-:W-:Y:S01]  /*4de40*/  ISETP.GE.U32.AND P0, PT, R104, 0x7f000001, PT ;  /* 0x7f0000016800780c */ /* 0x000fe20003f06070 */
[----:B------:R-:W-:-:S04]  /*4de50*/  IMAD.HI.U32 R119, R119, 0x7f000001, R92 ;  /* 0x7f00000177777827 */ /* 0x000fc800078e005c */
[----:B------:R-:W-:Y:S02]  /*4de60*/  IMAD.WIDE.U32 R92, R134, R55, RZ ;  /* 0x00000037865c7225 */ /* 0x000fe400078e00ff */
[----:B------:R-:W-:Y:S02]  /*4de70*/  @P2 IADD3 R71, PT, PT, R71, -0x7f000001, RZ ;  /* 0x80ffffff47472810 */ /* 0x000fe40007ffe0ff */
[----:B------:R-:W-:Y:S02]  /*4de80*/  IMAD R55, R92, 0x7effffff, RZ ;  /* 0x7effffff5c377824 */ /* 0x000fe400078e02ff */
[----:B------:R-:W-:Y:S02]  /*4de90*/  IADD3 R71, PT, PT, R67, R71, RZ ;  /* 0x0000004743477210 */ /* 0x000fe40007ffe0ff */
[----:B------:R-:W-:Y:S01]  /*4dea0*/  @P0 IADD3 R104, PT, PT, R104, -0x7f000001, RZ ;  /* 0x80ffffff68680810 */ /* 0x000fe20007ffe0ff */
[----:B------:R-:W-:Y:S02]  /*4deb0*/  IMAD.HI.U32 R55, R55, 0x7f000001, R92 ;  /* 0x7f00000137377827 */ /* 0x000fe400078e005c */
[----:B------:R-:W-:-:S02]  /*4dec0*/  ISETP.GE.U32.AND P0, PT, R71, 0x7f000001, PT ;  /* 0x7f0000014700780c */ /* 0x000fc40003f06070 */
[----:B------:R-:W-:-:S04]  /*4ded0*/  IMAD.WIDE.U32 R92, R134, R6, RZ ;  /* 0x00000006865c7225 */ /* 0x000fc800078e00ff */
[----:B------:R-:W-:Y:S01]  /*4dee0*/  IMAD R6, R92, 0x7effffff, RZ ;  /* 0x7effffff5c067824 */ /* 0x000fe200078e02ff */
[----:B------:R-:W-:-:S03]  /*4def0*/  ISETP.GE.U32.AND P1, PT, R122, 0x7f000001, PT ;  /* 0x7f0000017a00780c */ /* 0x000fc60003f26070 */
[----:B------:R-:W-:-:S04]  /*4df00*/  IMAD.HI.U32 R6, R6, 0x7f000001, R92 ;  /* 0x7f00000106067827 */ /* 0x000fc800078e005c */
        /* <DEDUP_REMOVED lines=17> */
[----:B------:R-:W-:Y:S02]  /*4e020*/  IADD3 R72, PT, PT, R139, R95, RZ ;  /* 0x0000005f8b487210 */ /* 0x000fe40007ffe0ff */
[----:B------:R-:W-:Y:S01]  /*4e030*/  IADD3 R95, PT, PT, R67, R71, RZ ;  /* 0x00000047435f7210 */ /* 0x000fe20007ffe0ff */
[----:B------:R-:W-:-:S04]  /*4e040*/  IMAD R130, R92, 0x7effffff, RZ ;  /* 0x7effffff5c827824 */ /* 0x000fc800078e02ff */
[----:B------:R-:W-:Y:S01]  /*4e050*/  ISETP.GE.U32.AND P2, PT, R95, 0x7f000001, PT ;  /* 0x7f0000015f00780c */ /* 0x000fe20003f46070 */
[----:B------:R-:W-:-:S04]  /*4e060*/  IMAD.HI.U32 R130, R130, 0x7f000001, R92 ;  /* 0x7f00000182827827 */ /* 0x000fc800078e005c */
[----:B------:R-:W-:-:S04]  /*4e070*/  IMAD.WIDE.U32 R92, R146, R197, RZ ;  /* 0x000000c5925c7225 */ /* 0x000fc800078e00ff */
[----:B------:R-:W-:Y:S01]  /*4e080*/  IMAD R124, R92, 0x7effffff, RZ ;  /* 0x7effffff5c7c7824 */ /* 0x000fe200078e02ff */
[----:B------:R-:W-:-:S03]  /*4e090*/  ISETP.GE.U32.AND P0, PT, R72, 0x7f000001, PT ;  /* 0x7f0000014800780c */ /* 0x000fc60003f06070 */
[----:B------:R-:W-:-:S04]  /*4e0a0*/  IMAD.HI.U32 R124, R124, 0x7f000001, R92 ;  /* 0x7f0000017c7c7827 */ /* 0x000fc800078e005c */
[----:B------:R-:W-:Y:S01]  /*4e0b0*/  IMAD.WIDE.U32 R92, R142, R205, RZ ;  /* 0x000000cd8e5c7225 */ /* 0x000fe200078e00ff */
[----:B------:R-:W-:-:S03]  /*4e0c0*/  @P2 IADD3 R95, PT, PT, R95, -0x7f000001, RZ ;  /* 0x80ffffff5f5f2810 */ /* 0x000fc60007ffe0ff */
[----:B------:R-:W-:Y:S01]  /*4e0d0*/  IMAD R123, R92, 0x7effffff, RZ ;  /* 0x7effffff5c7b7824 */ /* 0x000fe200078e02ff */
[----:B------:R-:W-:Y:S01]  /*4e0e0*/  IADD3 R122, PT, PT, R104, R122, RZ ;  /* 0x0000007a687a7210 */ /* 0x000fe20007ffe0ff */
[----:B------:R-:W-:Y:S02]  /*4e0f0*/  ISETP.GE.U32.AND P1, PT, R84, 0x7f000001, PT ;  /* 0x7f0000015400780c */ /* 0x000fe40003f26070 */
[----:B------:R-:W-:Y:S01]  /*4e100*/  IMAD.HI.U32 R123, R123, 0x7f000001, R92 ;  /* 0x7f0000017b7b7827 */ /* 0x000fe200078e005c */
[----:B------:R-:W-:-:S03]  /*4e110*/  @P0 IADD3 R72, PT, PT, R72, -0x7f000001, RZ ;  /* 0x80ffffff48480810 */ /* 0x000fc60007ffe0ff */
[----:B------:R-:W-:Y:S01]  /*4e120*/  IMAD.WIDE.U32 R92, R135, R95, RZ ;  /* 0x0000005f875c7225 */ /* 0x000fe200078e00ff */
[----:B------:R-:W-:-:S03]  /*4e130*/  ISETP.GE.U32.AND P0, PT, R122, 0x7f000001, PT ;  /* 0x7f0000017a00780c */ /* 0x000fc60003f06070 */
[----:B------:R-:W-:-:S04]  /*4e140*/  IMAD R71, R92, 0x7effffff, RZ ;  /* 0x7effffff5c477824 */ /* 0x000fc800078e02ff */
[----:B------:R-:W-:Y:S01]  /*4e150*/  IMAD.HI.U32 R71, R71, 0x7f000001, R92 ;  /* 0x7f00000147477827 */ /* 0x000fe200078e005c */
[----:B------:R-:W-:-:S04]  /*4e160*/  @P1 IADD3 R84, PT, PT, R84, -0x7f000001, RZ ;  /* 0x80ffffff54541810 */ /* 0x000fc80007ffe0ff */
[----:B------:R-:W-:Y:S01]  /*4e170*/  ISETP.GE.U32.AND P1, PT, R71, 0x7f000001, PT ;  /* 0x7f0000014700780c */ /* 0x000fe20003f26070 */
[----:B------:R-:W-:Y:S02]  /*4e180*/  IADD3 R72, PT, PT, R72, R84, RZ ;  /* 0x0000005448487210 */ /* 0x000fe40007ffe0ff */
[----:B------:R-:W-:-:S03]  /*4e190*/  @P0 IADD3 R122, PT, PT, R122, -0x7f000001, RZ ;  /* 0x80ffffff7a7a0810 */ /* 0x000fc60007ffe0ff */
[----:B------:R-:W-:Y:S01]  /*4e1a0*/  ISETP.GE.U32.AND P0, PT, R72, 0x7f000001, PT ;  /* 0x7f0000014800780c */ /* 0x000fe20003f06070 */
[----:B------:R-:W-:-:S06]  /*4e1b0*/  IADD3 R122, PT, PT, R65, R122, RZ ;  /* 0x0000007a417a7210 */ /* 0x000fcc0007ffe0ff */
[----:B------:R-:W-:Y:S01]  /*4e1c0*/  @P1 IADD3 R71, PT, PT, R71, -0x7f000001, RZ ;  /* 0x80ffffff47471810 */ /* 0x000fe20007ffe0ff */
[----:B------:R-:W-:-:S05]  /*4e1d0*/  ISETP.GE.U32.AND P1, PT, R122, 0x7f000001, PT ;  /* 0x7f0000017a00780c */ /* 0x000fca0003f26070 */
[----:B------:R-:W-:Y:S01]  /*4e1e0*/  @P0 IADD3 R72, PT, PT, R72, -0x7f000001, RZ ;  /* 0x80ffffff48480810 */ /* 0x000fe20007ffe0ff */
[----:B------:R-:W-:-:S07]  /*4e1f0*/  ISETP.GE.U32.AND P0, PT, R109, 0x7f000001, PT ;  /* 0x7f0000016d00780c */ /* 0x000fce0003f06070 */
[----:B------:R-:W-:Y:S02]  /*4e200*/  @P1 IADD3 R122, PT, PT, R122, -0x7f000001, RZ ;  /* 0x80ffffff7a7a1810 */ /* 0x000fe40007ffe0ff */
[----:B------:R-:W-:Y:S02]  /*4e210*/  IADD3 R72, PT, PT, R68, R72, RZ ;  /* 0x0000004844487210 */ /* 0x000fe40007ffe0ff */
[----:B------:R-:W-:Y:S02]  /*4e220*/  IADD3 R122, PT, PT, R65, R122, RZ ;  /* 0x0000007a417a7210 */ /* 0x000fe40007ffe0ff */
[----:B------:R-:W-:Y:S01]  /*4e230*/  @P0 IADD3 R109, PT, PT, R109, -0x7f000001, RZ ;  /* 0x80ffffff6d6d0810 */ /* 0x000fe20007ffe0ff */
[----:B------:R-:W-:Y:S02]  /*4e240*/  ISETP.GE.U32.AND P1, PT, R72, 0x7f000001, PT ;  /* 0x7f0000014800780c */ /* 0x000fe40003f26070 */
[----:B------:R-:W-:Y:S01]  /*4e250*/  ISETP.GE.U32.AND P0, PT, R122, 0x7f000001, PT ;  /* 0x7f0000017a00780c */ /* 0x000fe20003f06070 */
[----:B------:R-:W-:-:S10]  /*4e260*/  IADD3 R109, PT, PT, R140, R109, RZ ;  /* 0x0000006d8c6d7210 */ /* 0x000fd40007ffe0ff */
[----:B------:R-:W-:Y:S02]  /*4e270*/  @P1 IADD3 R72, PT, PT, R72, -0x7f000001, RZ ;  /* 0x80ffffff48481810 */ /* 0x000fe40007ffe0ff */
[----:B------:R-:W-:Y:S01]  /*4e280*/  @P0 IADD3 R122, PT, PT, R122, -0x7f000001, RZ ;  /* 0x80ffffff7a7a0810 */ /* 0x000fe20007ffe0ff */
[----:B------:R-:W-:Y:S01]  /*4e290*/  ISETP.GE.U32.AND P0, PT, R61, 0x7f000001, PT ;  /* 0x7f0000013d00780c */ /* 0x000fe20003f06070 */
[----:B------:R-:W-:Y:S01]  /*4e2a0*/  IADD3 R72, PT, PT, R68, R72, RZ ;  /* 0x0000004844487210 */ /* 0x000fe20007ffe0ff */
[----:B------:R-:W-:Y:S01]  /*4e2b0*/  ISETP.GE.U32.AND P1, PT, R109, 0x7f000001, PT ;  /* 0x7f0000016d00780c */ /* 0x000fe20003f26070 */
[----:B------:R-:W-:-:S03]  /*4e2c0*/  ISETP.GE.U32.AND P2, PT, R131, 0x7f000001, PT ;  /* 0x7f0000018300780c */ /* 0x000fc60003f46070 */
[----:B------:R-:W-:Y:S01]  /*4e2d0*/  ISETP.GE.U32.AND P3, PT, R72, 0x7f000001, PT ;  /* 0x7f0000014800780c */ /* 0x000fe20003f66070 */
[----:B------:R-:W-:-:S06]  /*4e2e0*/  IADD3 R136, PT, PT, R65, R122, RZ ;  /* 0x0000007a41887210 */ /* 0x000fcc0007ffe0ff */
[----:B------:R-:W-:Y:S02]  /*4e2f0*/  @P0 IADD3 R61, PT, PT, R61, -0x7f000001, RZ ;  /* 0x80ffffff3d3d0810 */ /* 0x000fe40007ffe0ff */
[----:B------:R-:W-:-:S03]  /*4e300*/  @P1 IADD3 R109, PT, PT, R109, -0x7f000001, RZ ;  /* 0x80ffffff6d6d1810 */ /* 0x000fc60007ffe0ff */
[----:B------:R-:W-:Y:S01]  /*4e310*/  ISETP.GE.U32.AND P0, PT, R61, 0x7f000001, PT ;  /* 0x7f0000013d00780c */ /* 0x000fe20003f06070 */
[----:B------:R-:W-:Y:S01]  /*4e320*/  @P2 IADD3 R131, PT, PT, R131, -0x7f000001, RZ ;  /* 0x80ffffff83832810 */ /* 0x000fe20007ffe0ff */
[----:B------:R-:W-:Y:S01]  /*4e330*/  ISETP.GE.U32.AND P1, PT, R136, 0x7f000001, PT ;  /* 0x7f0000018800780c */ /* 0x000fe20003f26070 */
[----:B------:R-:W-:Y:S02]  /*4e340*/  @P3 IADD3 R72, PT, PT, R72, -0x7f000001, RZ ;  /* 0x80ffffff48483810 */ /* 0x000fe40007ffe0ff */
[----:B------:R-:W-:Y:S02]  /*4e350*/  IADD3 R131, PT, PT, R109, R131, RZ ;  /* 0x000000836d837210 */ /* 0x000fe40007ffe0ff */
[----:B------:R-:W-:Y:S01]  /*4e360*/  IADD3 R109, PT, PT, R68, R72, RZ ;  /* 0x00000048446d7210 */ /* 0x000fe20007ffe0ff */
[----:B------:R-:W-:-:S05]  /*4e370*/  IMAD.WIDE.U32 R92, R71, 0x5fffffa, RZ ;  /* 0x05fffffa475c7825 */ /* 0x000fca00078e00ff */
[----:B------:R-:W-:Y:S01]  /*4e380*/  @P0 IADD3 R61, PT, PT, R61, -0x7f000001, RZ ;  /* 0x80ffffff3d3d0810 */ /* 0x000fe20007ffe0ff */
[----:B------:R-:W-:Y:S01]  /*4e390*/  ISETP.GE.U32.AND P0, PT, R131, 0x7f000001, PT ;  /* 0x7f0000018300780c */ /* 0x000fe20003f06070 */
[----:B------:R-:W-:Y:S01]  /*4e3a0*/  ISETP.GE.U32.AND P2, PT, R109, 0x7f000001, PT ;  /* 0x7f0000016d00780c */ /* 0x000fe20003f46070 */
[----:B------:R-:W-:Y:S01]  /*4e3b0*/  @P1 IADD3 R136, PT, PT, R136, -0x7f000001, RZ ;  /* 0x80ffffff88881810 */ /* 0x000fe20007ffe0ff */
[----:B------:R-:W-:Y:S01]  /*4e3c0*/  ISETP.GE.U32.AND P1, PT, R63, 0x7f000001, PT ;  /* 0x7f0000013f00780c */ /* 0x000fe20003f26070 */
[----:B------:R-:W-:-:S04]  /*4e3d0*/  IMAD R71, R71, 0x6, RZ ;  /* 0x0000000647477824 */ /* 0x000fc800078e02ff */
[----:B------:R-:W-:-:S04]  /*4e3e0*/  IMAD.HI.U32 R84, R71, 0x7f000001, R92 ;  /* 0x7f00000147547827 */ /* 0x000fc800078e005c */
[----:B------:R-:W-:Y:S01]  /*4e3f0*/  IMAD.WIDE.U32 R92, R133, R136, RZ ;  /* 0x00000088855c7225 */ /* 0x000fe200078e00ff */
[----:B------:R-:W-:Y:S02]  /*4e400*/  @P0 IADD3 R131, PT, PT, R131, -0x7f000001, RZ ;  /* 0x80ffffff83830810 */ /* 0x000fe40007ffe0ff */
[----:B------:R-:W-:Y:S01]  /*4e410*/  @P2 IADD3 R109, PT, PT, R109, -0x7f000001, RZ ;  /* 0x80ffffff6d6d2810 */ /* 0x000fe20007ffe0ff */
        /* <DEDUP_REMOVED lines=8> */
[----:B------:R-:W-:-:S03]  /*4e4a0*/  ISETP.GE.U32.AND P0, PT, R5, 0x7f000001, PT ;  /* 0x7f0000010500780c */ /* 0x000fc60003f06070 */
[----:B------:R-:W-:-:S05]  /*4e4b0*/  IMAD.HI.U32 R63, R63, 0x7f000001, R92 ;  /* 0x7f0000013f3f7827 */ /* 0x000fca00078e005c */
[----:B------:R-:W-:Y:S02]  /*4e4c0*/  ISETP.GE.U32.AND P2, PT, R63, 0x7f000001, PT ;  /* 0x7f0000013f00780c */ /* 0x000fe40003f46070 */
[----:B------:R-:W-:-:S03]  /*4e4d0*/  @P1 IADD3 R71, PT, PT, R71, -0x7f000001, RZ ;  /* 0x80ffffff47471810 */ /* 0x000fc60007ffe0ff */
[----:B------:R-:W-:Y:S02]  /*4e4e0*/  @P0 IADD3 R5, PT, PT, R5, -0x7f000001, RZ ;  /* 0x80ffffff05050810 */ /* 0x000fe40007ffe0ff */
[----:B------:R-:W-:Y:S01]  /*4e4f0*/  IADD3 R71, PT, PT, R66, R71, RZ ;  /* 0x0000004742477210 */ /* 0x000fe20007ffe0ff */
[----:B------:R-:W-:Y:S02]  /*4e500*/  ISETP.GE.U32.AND P1, PT, R16, 0x7f000001, PT ;  /* 0x7f0000011000780c */ /* 0x000fe40003f26070 */
[----:B------:R-:W-:-:S03]  /*4e510*/  ISETP.GE.U32.AND P0, PT, R5, 0x7f000001, PT ;  /* 0x7f0000010500780c */ /* 0x000fc60003f06070 */
[----:B------:R-:W-:Y:S01]  /*4e520*/  @P2 IADD3 R63, PT, PT, R63, -0x7f000001, RZ ;  /* 0x80ffffff3f3f2810 */ /* 0x000fe20007ffe0ff */
[----:B------:R-:W-:-:S07]  /*4e530*/  ISETP.GE.U32.AND P2, PT, R71, 0x7f000001, PT ;  /* 0x7f0000014700780c */ /* 0x000fce0003f46070 */
[----:B------:R-:W-:Y:S02]  /*4e540*/  @P1 IADD3 R16, PT, PT, R16, -0x7f000001, RZ ;  /* 0x80ffffff10101810 */ /* 0x000fe40007ffe0ff */
[----:B------:R-:W-:-:S04]  /*4e550*/  @P0 IADD3 R5, PT, PT, R5, -0x7f000001, RZ ;  /* 0x80ffffff05050810 */ /* 0x000fc80007ffe0ff */
[----:B------:R-:W-:Y:S02]  /*4e560*/  @P2 IADD3 R71, PT, PT, R71, -0x7f000001, RZ ;  /* 0x80ffffff47472810 */ /* 0x000fe40007ffe0ff */
[----:B------:R-:W-:Y:S02]  /*4e570*/  IADD3 R5, PT, PT, R5, R16, RZ ;  /* 0x0000001005057210 */ /* 0x000fe40007ffe0ff */
[----:B------:R-:W-:Y:S01]  /*4e580*/  IADD3 R16, PT, PT, R66, R71, RZ ;  /* 0x0000004742107210 */ /* 0x000fe20007ffe0ff */
[----:B------:R-:W-:Y:S01]  /*4e590*/  ISETP.GE.U32.AND P1, PT, R48, 0x7f000001, PT ;  /* 0x7f0000013000780c */ /* 0x000fe20003f26070 */
[----:B------:R-:W-:-:S03]  /*4e5a0*/  ISETP.GE.U32.AND P0, PT, R61, 0x7f000001, PT ;  /* 0x7f0000013d00780c */ /* 0x000fc60003f06070 */
[----:B------:R-:W-:Y:S01]  /*4e5b0*/  ISETP.GE.U32.AND P2, PT, R16, 0x7f000001, PT ;  /* 0x7f0000011000780c */ /* 0x000fe20003f46070 */
[----:B------:R-:W-:-:S08]  /*4e5c0*/  ISETP.GE.U32.AND P3, PT, R12, 0x7f000001, PT ;  /* 0x7f0000010c00780c */ /* 0x000fd00003f66070 */
[----:B------:R-:W-:Y:S02]  /*4e5d0*/  @P1 IADD3 R48, PT, PT, R48, -0x7f000001, RZ ;  /* 0x80ffffff30301810 */ /* 0x000fe40007ffe0ff */
[----:B------:R-:W-:Y:S02]  /*4e5e0*/  @P0 IADD3 R61, PT, PT, R61, -0x7f000001, RZ ;  /* 0x80ffffff3d3d0810 */ /* 0x000fe40007ffe0ff */
[----:B------:R-:W-:Y:S01]  /*4e5f0*/  @P2 IADD3 R16, PT, PT, R16, -0x7f000001, RZ ;  /* 0x80ffffff10102810 */ /* 0x000fe20007ffe0ff */
[----:B------:R-:W-:Y:S01]  /*4e600*/  ISETP.GE.U32.AND P2, PT, R5, 0x7f000001, PT ;  /* 0x7f0000010500780c */ /* 0x000fe20003f46070 */
[----:B------:R-:W-:Y:S01]  /*4e610*/  IADD3 R61, PT, PT, R61, R48, RZ ;  /* 0x000000303d3d7210 */ /* 0x000fe20007ffe0ff */
[----:B------:R-:W-:-:S04]  /*4e620*/  ISETP.GE.U32.AND P1, PT, R59, 0x7f000001, PT ;  /* 0x7f0000013b00780c */ /* 0x000fc80003f26070 */
[----:B------:R-:W-:Y:S01]  /*4e630*/  ISETP.GE.U32.AND P0, PT, R61, 0x7f000001, PT ;  /* 0x7f0000013d00780c */ /* 0x000fe20003f06070 */
[----:B------:R-:W-:-:S06]  /*4e640*/  @P3 IADD3 R12, PT, PT, R12, -0x7f000001, RZ ;  /* 0x80ffffff0c0c3810 */ /* 0x000fcc0007ffe0ff */
[----:B------:R-:W-:-:S04]  /*4e650*/  @P2 IADD3 R5, PT, PT, R5, -0x7f000001, RZ ;  /* 0x80ffffff05052810 */ /* 0x000fc80007ffe0ff */
[----:B------:R-:W-:Y:S02]  /*4e660*/  IADD3 R5, PT, PT, R5, R12, RZ ;  /* 0x0000000c05057210 */ /* 0x000fe40007ffe0ff */
[----:B------:R-:W-:Y:S02]  /*4e670*/  @P1 IADD3 R59, PT, PT, R59, -0x7f000001, RZ ;  /* 0x80ffffff3b3b1810 */ /* 0x000fe40007ffe0ff */
[----:B------:R-:W-:Y:S01]  /*4e680*/  @P0 IADD3 R61, PT, PT, R61, -0x7f000001, RZ ;  /* 0x80ffffff3d3d0810 */ /* 0x000fe20007ffe0ff */
[----:B------:R-:W-:Y:S01]  /*4e690*/  ISETP.GE.U32.AND P2, PT, R154, 0x7f000001, PT ;  /* 0x7f0000019a00780c */ /* 0x000fe20003f46070 */
[----:B------:R-:W-:Y:S02]  /*4e6a0*/  ISETP.GE.U32.AND P1, PT, R5, 0x7f000001, PT ;  /* 0x7f0000010500780c */ /* 0x000fe40003f26070 */
[----:B------:R-:W-:-:S05]  /*4e6b0*/  IADD3 R59, PT, PT, R61, R59, RZ ;  /* 0x0000003b3d3b7210 */ /* 0x000fca0007ffe0ff */
[----:B------:R-:W-:-:S05]  /*4e6c0*/  ISETP.GE.U32.AND P0, PT, R59, 0x7f000001, PT ;  /* 0x7f0000013b00780c */ /* 0x000fca0003f06070 */
[----:B------:R-:W-:Y:S02]  /*4e6d0*/  @P2 IADD3 R154, PT, PT, R154, -0x7f000001, RZ ;  /* 0x80ffffff9a9a2810 */ /* 0x000fe40007ffe0ff */
[----:B------:R-:W-:-:S04]  /*4e6e0*/  @P1 IADD3 R5, PT, PT, R5, -0x7f000001, RZ ;  /* 0x80ffffff05051810 */ /* 0x000fc80007ffe0ff */
[----:B------:R-:W-:Y:S02]  /*4e6f0*/  IADD3 R89, PT, PT, R5, R154, RZ ;  /* 0x0000009a05597210 */ /* 0x000fe40007ffe0ff */
[----:B------:R-:W-:-:S03]  /*4e700*/  @P0 IADD3 R59, PT, PT, R59, -0x7f000001, RZ ;  /* 0x80ffffff3b3b0810 */ /* 0x000fc60007ffe0ff */
[----:B------:R-:W-:Y:S01]  /*4e710*/  ISETP.GE.U32.AND P0, PT, R89, 0x7f000001, PT ;  /* 0x7f0000015900780c */ /* 0x000fe20003f06070 */
[----:B------:R-:W-:-:S04]  /*4e720*/  IMAD.WIDE.U32 R92, R63, 0x5fffffa, RZ ;  /* 0x05fffffa3f5c7825 */ /* 0x000fc800078e00ff */
        /* <DEDUP_REMOVED lines=8> */
[----:B------:R-:W-:-:S04]  /*4e7b0*/  IMAD.WIDE.U32 R4, R89, R4, RZ ;  /* 0x0000000459047225 */ /* 0x000fc800078e00ff */
[----:B------:R-:W-:-:S04]  /*4e7c0*/  IMAD.HI.U32 R96, R96, 0x7f000001, R92 ;  /* 0x7f00000160607827 */ /* 0x000fc800078e005c */
[----:B------:R-:W-:-:S04]  /*4e7d0*/  IMAD.WIDE.U32 R92, R135, R16, RZ ;  /* 0x00000010875c7225 */ /* 0x000fc800078e00ff */
[----:B------:R-:W-:Y:S02]  /*4e7e0*/  IMAD R71, R4, 0x7effffff, RZ ;  /* 0x7effffff04477824 */ /* 0x000fe400078e02ff */
[----:B------:R-:W-:Y:S02]  /*4e7f0*/  IMAD R48, R92, 0x7effffff, RZ ;  /* 0x7effffff5c307824 */ /* 0x000fe400078e02ff */
[----:B------:R-:W-:Y:S01]  /*4e800*/  IMAD.HI.U32 R71, R71, 0x7f000001, R4 ;  /* 0x7f00000147477827 */ /* 0x000fe200078e0004 */
[----:B------:R-:W-:-:S03]  /*4e810*/  @P0 IADD3 R128, PT, PT, R128, -0x7f000001, RZ ;  /* 0x80ffffff80800810 */ /* 0x000fc60007ffe0ff */
[----:B------:R-:W-:-:S04]  /*4e820*/  IMAD.WIDE.U32 R4, R89, R3, RZ ;  /* 0x0000000359047225 */ /* 0x000fc800078e00ff */
[----:B------:R-:W-:Y:S01]  /*4e830*/  IMAD.HI.U32 R48, R48, 0x7f000001, R92 ;  /* 0x7f00000130307827 */ /* 0x000fe200078e005c */
[----:B------:R-:W-:-:S03]  /*4e840*/  IADD3 R128, PT, PT, R140, R128, RZ ;  /* 0x000000808c807210 */ /* 0x000fc60007ffe0ff */
[----:B------:R-:W-:-:S04]  /*4e850*/  IMAD.WIDE.U32 R92, R134, R51, RZ ;  /* 0x00000033865c7225 */ /* 0x000fc800078e00ff */
[----:B------:R-:W-:Y:S01]  /*4e860*/  IMAD R51, R4, 0x7effffff, RZ ;  /* 0x7effffff04337824 */ /* 0x000fe200078e02ff */
[----:B------:R-:W-:-:S03]  /*4e870*/  ISETP.GE.U32.AND P0, PT, R128, 0x7f000001, PT ;  /* 0x7f0000018000780c */ /* 0x000fc60003f06070 */
[----:B------:R-:W-:-:S04]  /*4e880*/  IMAD.HI.U32 R51, R51, 0x7f000001, R4 ;  /* 0x7f00000133337827 */ /* 0x000fc800078e0004 */
[----:B------:R-:W-:Y:S01]  /*4e890*/  IMAD.WIDE.U32 R4, R89, R0, RZ ;  /* 0x0000000059047225 */ /* 0x000fe200078e00ff */
[----:B------:R-:W-:-:S03]  /*4e8a0*/  IADD3 R82, PT, PT, R141, R82, RZ ;  /* 0x000000528d527210 */ /* 0x000fc60007ffe0ff */
[----:B------:R-:W-:-:S04]  /*4e8b0*/  IMAD R154, R4, 0x7effffff, RZ ;  /* 0x7effffff049a7824 */ /* 0x000fc800078e02ff */
[----:B------:R-:W-:Y:S01]  /*4e8c0*/  IMAD.HI.U32 R154, R154, 0x7f000001, R4 ;  /* 0x7f0000019a9a7827 */ /* 0x000fe200078e0004 */
[----:B------:R-:W-:-:S03]  /*4e8d0*/  ISETP.GE.U32.AND P1, PT, R82, 0x7f000001, PT ;  /* 0x7f0000015200780c */ /* 0x000fc60003f26070 */
[----:B------:R-:W-:Y:S01]  /*4e8e0*/  IMAD.WIDE.U32 R4, R135, R109, RZ ;  /* 0x0000006d87047225 */ /* 0x000fe200078e00ff */
[----:B------:R-:W-:-:S03]  /*4e8f0*/  @P0 IADD3 R128, PT, PT, R128, -0x7f000001, RZ ;  /* 0x80ffffff80800810 */ /* 0x000fc60007ffe0ff */
[----:B------:R-:W-:Y:S01]  /*4e900*/  IMAD R122, R4, 0x7effffff, RZ ;  /* 0x7effffff047a7824 */ /* 0x000fe200078e02ff */
[----:B------:R-:W-:-:S03]  /*4e910*/  ISETP.GE.U32.AND P0, PT, R77, 0x7f000001, PT ;  /* 0x7f0000014d00780c */ /* 0x000fc60003f06070 */
[----:B------:R-:W-:-:S04]  /*4e920*/  IMAD.HI.U32 R122, R122, 0x7f000001, R4 ;  /* 0x7f0000017a7a7827 */ /* 0x000fc800078e0004 */
[----:B------:R-:W-:Y:S01]  /*4e930*/  IMAD.WIDE.U32 R4, R132, R136, RZ ;  /* 0x0000008884047225 */ /* 0x000fe200078e00ff */
[----:B------:R-:W-:-:S03]  /*4e940*/  @P1 IADD3 R82, PT, PT, R82, -0x7f000001, RZ ;  /* 0x80ffffff52521810 */ /* 0x000fc60007ffe0ff */
[----:B------:R-:W-:Y:S01]  /*4e950*/  IMAD R3, R4, 0x7effffff, RZ ;  /* 0x7effffff04037824 */ /* 0x000fe200078e02ff */
[----:B------:R-:W-:-:S03]  /*4e960*/  ISETP.GE.U32.AND P1, PT, R127, 0x7f000001, PT ;  /* 0x7f0000017f00780c */ /* 0x000fc60003f26070 */
[----:B------:R-:W-:Y:S01]  /*4e970*/  IMAD.HI.U32 R3, R3, 0x7f000001, R4 ;  /* 0x7f00000103037827 */ /* 0x000fe200078e0004 */
[----:B------:R-:W-:-:S03]  /*4e980*/  @P0 IADD3 R77, PT, PT, R77, -0x7f000001, RZ ;  /* 0x80ffffff4d4d0810 */ /* 0x000fc60007ffe0ff */
[----:B------:R-:W-:-:S04]  /*4e990*/  IMAD.WIDE.U32 R4, R132, R16, RZ ;  /* 0x0000001084047225 */ /* 0x000fc800078e00ff */
        /* <DEDUP_REMOVED lines=25> */
[----:B------:R-:W-:-:S09]  /*4eb30*/  IADD3 R127, PT, PT, R128, R127, RZ ;  /* 0x0000007f807f7210 */ /* 0x000fd20007ffe0ff */
[----:B------:R-:W-:-:S03]  /*4eb40*/  @P0 IADD3 R124, PT, PT, R124, -0x7f000001, RZ ;  /* 0x80ffffff7c7c0810 */ /* 0x000fc60007ffe0ff */
[----:B------:R-:W-:Y:S02]  /*4eb50*/  @P2 IADD3 R16, PT, PT, R16, -0x7f000001, RZ ;  /* 0x80ffffff10102810 */ /* 0x000fe40007ffe0ff */
[----:B------:R-:W-:-:S03]  /*4eb60*/  IADD3 R124, PT, PT, R137, R124, RZ ;  /* 0x0000007c897c7210 */ /* 0x000fc60007ffe0ff */
[----:B------:R-:W-:-:S04]  /*4eb70*/  IMAD.WIDE.U32 R4, R16, 0x5fffffa, RZ ;  /* 0x05fffffa10047825 */ /* 0x000fc800078e00ff */
[----:B------:R-:W-:Y:S01]  /*4eb80*/  IMAD R16, R16, 0x6, RZ ;  /* 0x0000000610107824 */ /* 0x000fe200078e02ff */
[----:B------:R-:W-:-:S03]  /*4eb90*/  ISETP.GE.U32.AND P0, PT, R124, 0x7f000001, PT ;  /* 0x7f0000017c00780c */ /* 0x000fc60003f06070 */
[----:B------:R-:W-:-:S04]  /*4eba0*/  IMAD.HI.U32 R128, R16, 0x7f000001, R4 ;  /* 0x7f00000110807827 */ /* 0x000fc800078e0004 */
[----:B------:R-:W-:-:S04]  /*4ebb0*/  IMAD.WIDE.U32 R4, R132, R95, RZ ;  /* 0x0000005f84047225 */ /* 0x000fc800078e00ff */
[----:B------:R-:W-:Y:S02]  /*4ebc0*/  IMAD R16, R4, 0x7effffff, RZ ;  /* 0x7effffff04107824 */ /* 0x000fe400078e02ff */
[----:B------:R-:W-:Y:S02]  /*4ebd0*/  IMAD R101, R92, 0x7effffff, RZ ;  /* 0x7effffff5c657824 */ /* 0x000fe400078e02ff */
[----:B------:R-:W-:Y:S01]  /*4ebe0*/  IMAD.HI.U32 R16, R16, 0x7f000001, R4 ;  /* 0x7f00000110107827 */ /* 0x000fe200078e0004 */
[----:B------:R-:W-:-:S03]  /*4ebf0*/  ISETP.GE.U32.AND P1, PT, R123, 0x7f000001, PT ;  /* 0x7f0000017b00780c */ /* 0x000fc60003f26070 */
[----:B------:R-:W-:Y:S01]  /*4ec00*/  IMAD.HI.U32 R101, R101, 0x7f000001, R92 ;  /* 0x7f00000165657827 */ /* 0x000fe200078e005c */
[----:B------:R-:W-:-:S03]  /*4ec10*/  @P0 IADD3 R124, PT, PT, R124, -0x7f000001, RZ ;  /* 0x80ffffff7c7c0810 */ /* 0x000fc60007ffe0ff */
        /* <DEDUP_REMOVED lines=8> */
[----:B------:R-:W-:Y:S01]  /*4eca0*/  IMAD.HI.U32 R59, R59, 0x7f000001, R92 ;  /* 0x7f0000013b3b7827 */ /* 0x000fe200078e005c */
[----:B------:R-:W-:-:S03]  /*4ecb0*/  IADD3 R123, PT, PT, R124, R123, RZ ;  /* 0x0000007b7c7b7210 */ /* 0x000fc60007ffe0ff */
[----:B------:R-:W-:-:S04]  /*4ecc0*/  IMAD.WIDE.U32 R92, R2, R134, RZ ;  /* 0x00000086025c7225 */ /* 0x000fc800078e00ff */
[----:B------:R-:W-:Y:S01]  /*4ecd0*/  IMAD.WIDE.U32 R4, R16, 0x5fffffa, RZ ;  /* 0x05fffffa10047825 */ /* 0x000fe200078e00ff */
[----:B------:R-:W-:-:S03]  /*4ece0*/  ISETP.GE.U32.AND P0, PT, R123, 0x7f000001, PT ;  /* 0x7f0000017b00780c */ /* 0x000fc60003f06070 */
[----:B------:R-:W-:Y:S02]  /*4ecf0*/  IMAD R61, R92, 0x7effffff, RZ ;  /* 0x7effffff5c3d7824 */ /* 0x000fe400078e02ff */
[----:B------:R-:W-:Y:S02]  /*4ed00*/  IMAD R16, R16, 0x6, RZ ;  /* 0x0000000610107824 */ /* 0x000fe400078e02ff */
[----:B------:R-:W-:-:S04]  /*4ed10*/  IMAD.HI.U32 R61, R61, 0x7f000001, R92 ;  /* 0x7f0000013d3d7827 */ /* 0x000fc800078e005c */
        /* <DEDUP_REMOVED lines=11> */
[----:B------:R-:W-:-:S04]  /*4edd0*/  IMAD R16, R16, 0x6, RZ ;  /* 0x0000000610107824 */ /* 0x000fc800078e02ff */
[----:B------:R-:W-:Y:S01]  /*4ede0*/  IMAD.HI.U32 R93, R16, 0x7f000001, R4 ;  /* 0x7f000001105d7827 */ /* 0x000fe200078e0004 */
[----:B------:R-:W-:-:S05]  /*4edf0*/  IADD3 R16, PT, PT, R67, R123, RZ ;  /* 0x0000007b43107210 */ /* 0x000fca0007ffe0ff */
[----:B------:R-:W-:Y:S01]  /*4ee00*/  ISETP.GE.U32.AND P0, PT, R16, 0x7f000001, PT ;  /* 0x7f0000011000780c */ /* 0x000fe20003f06070 */
[----:B------:R-:W-:Y:S01]  /*4ee10*/  IMAD.WIDE.U32 R4, R129, R95, RZ ;  /* 0x0000005f81047225 */ /* 0x000fe200078e00ff */
[----:B------:R-:W-:Y:S01]  /*4ee20*/  IADD3 R75, PT, PT, R82, R75, RZ ;  /* 0x0000004b524b7210 */ /* 0x000fe20007ffe0ff */
[----:B------:R-:W-:Y:S02]  /*4ee30*/  ISETP.GE.U32.AND P1, PT, R12, 0x7f000001, PT ;  /* 0x7f0000010c00780c */ /* 0x000fe40003f26070 */
[----:B------:R-:W-:-:S04]  /*4ee40*/  IMAD R82, R4, 0x7effffff, RZ ;  /* 0x7effffff04527824 */ /* 0x000fc800078e02ff */
[----:B------:R-:W-:-:S04]  /*4ee50*/  IMAD.HI.U32 R82, R82, 0x7f000001, R4 ;  /* 0x7f00000152527827 */ /* 0x000fc800078e0004 */
[----:B------:R-:W-:Y:S01]  /*4ee60*/  @P0 IADD3 R16, PT, PT, R16, -0x7f000001, RZ ;  /* 0x80ffffff10100810 */ /* 0x000fe20007ffe0ff */
[----:B------:R-:W-:-:S03]  /*4ee70*/  ISETP.GE.U32.AND P3, PT, R82, 0x7f000001, PT ;  /* 0x7f0000015200780c */ /* 0x000fc60003f66070 */
[----:B------:R-:W-:Y:S02]  /*4ee80*/  IADD3 R16, PT, PT, R67, R16, RZ ;  /* 0x0000001043107210 */ /* 0x000fe40007ffe0ff */
[----:B------:R-:W-:Y:S01]  /*4ee90*/  @P1 IADD3 R12, PT, PT, R12, -0x7f000001, RZ ;  /* 0x80ffffff0c0c1810 */ /* 0x000fe20007ffe0ff */
[----:B------:R-:W-:Y:S02]  /*4eea0*/  ISETP.GE.U32.AND P2, PT, R0, 0x7f000001, PT ;  /* 0x7f0000010000780c */ /* 0x000fe40003f46070 */
[----:B------:R-:W-:Y:S02]  /*4eeb0*/  ISETP.GE.U32.AND P0, PT, R16, 0x7f000001, PT ;  /* 0x7f0000011000780c */ /* 0x000fe40003f06070 */
[----:B------:R-:W-:-:S03]  /*4eec0*/  ISETP.GE.U32.AND P1, PT, R12, 0x7f000001, PT ;  /* 0x7f0000010c00780c */ /* 0x000fc60003f26070 */
[----:B------:R-:W-:-:S05]  /*4eed0*/  @P3 IADD3 R82, PT, PT, R82, -0x7f000001, RZ ;  /* 0x80ffffff52523810 */ /* 0x000fca0007ffe0ff */
[----:B------:R-:W-:Y:S01]  /*4eee0*/  IMAD.WIDE.U32 R4, R82, 0x5fffffa, RZ ;  /* 0x05fffffa52047825 */ /* 0x000fe200078e00ff */
[----:B------:R-:W-:-:S03]  /*4eef0*/  @P2 IADD3 R0, PT, PT, R0, -0x7f000001, RZ ;  /* 0x80ffffff00002810 */ /* 0x000fc60007ffe0ff */
[----:B------:R-:W-:Y:S01]  /*4ef00*/  IMAD R82, R82, 0x6, RZ ;  /* 0x0000000652527824 */ /* 0x000fe200078e02ff */
[----:B------:R-:W-:Y:S02]  /*4ef10*/  @P0 IADD3 R16, PT, PT, R16, -0x7f000001, RZ ;  /* 0x80ffffff10100810 */ /* 0x000fe40007ffe0ff */
[----:B------:R-:W-:Y:S01]  /*4ef20*/  @P1 IADD3 R12, PT, PT, R12, -0x7f000001, RZ ;  /* 0x80ffffff0c0c1810 */ /* 0x000fe20007ffe0ff */
[----:B------:R-:W-:-:S04]  /*4ef30*/  IMAD.HI.U32 R95, R82, 0x7f000001, R4 ;  /* 0x7f000001525f7827 */ /* 0x000fc800078e0004 */
[----:B------:R-:W-:Y:S01]  /*4ef40*/  IMAD.WIDE.U32 R4, R135, R16, RZ ;  /* 0x0000001087047225 */ /* 0x000fe200078e00ff */
[----:B------:R-:W-:Y:S01]  /*4ef50*/  IADD3 R109, PT, PT, R12, R0, RZ ;  /* 0x000000000c6d7210 */ /* 0x000fe20007ffe0ff */
[----:B------:R-:W-:Y:S02]  /*4ef60*/  ISETP.GE.U32.AND P0, PT, R75, 0x7f000001, PT ;  /* 0x7f0000014b00780c */ /* 0x000fe40003f06070 */
[----:B------:R-:W-:-:S04]  /*4ef70*/  IMAD R0, R4, 0x7effffff, RZ ;  /* 0x7effffff04007824 */ /* 0x000fc800078e02ff */
[----:B------:R-:W-:-:S05]  /*4ef80*/  IMAD.HI.U32 R0, R0, 0x7f000001, R4 ;  /* 0x7f00000100007827 */ /* 0x000fca00078e0004 */
[----:B------:R-:W-:Y:S02]  /*4ef90*/  ISETP.GE.U32.AND P2, PT, R0, 0x7f000001, PT ;  /* 0x7f0000010000780c */ /* 0x000fe40003f46070 */
[----:B------:R-:W-:Y:S01]  /*4efa0*/  @P0 IADD3 R75, PT, PT, R75, -0x7f000001, RZ ;  /* 0x80ffffff4b4b0810 */ /* 0x000fe20007ffe0ff */
[----:B------:R-:W-:-:S10]  /*4efb0*/  ISETP.GE.U32.AND P0, PT, R130, 0x7f000001, PT ;  /* 0x7f0000018200780c */ /* 0x000fd40003f06070 */
[----:B------:R-:W-:-:S03]  /*4efc0*/  @P2 IADD3 R0, PT, PT, R0, -0x7f000001, RZ ;  /* 0x80ffffff00002810 */ /* 0x000fc60007ffe0ff */
[----:B------:R-:W-:Y:S02]  /*4efd0*/  @P0 IADD3 R130, PT, PT, R130, -0x7f000001, RZ ;  /* 0x80ffffff82820810 */ /* 0x000fe40007ffe0ff */
[----:B------:R-:W-:-:S04]  /*4efe0*/  IMAD.WIDE.U32 R4, R0, 0x5fffffa, RZ ;  /* 0x05fffffa00047825 */ /* 0x000fc800078e00ff */
[----:B------:R-:W-:-:S04]  /*4eff0*/  IMAD R0, R0, 0x6, RZ ;  /* 0x0000000600007824 */ /* 0x000fc800078e02ff */
[----:B------:R-:W-:Y:S01]  /*4f000*/  IMAD.HI.U32 R82, R0, 0x7f000001, R4 ;  /* 0x7f00000100527827 */ /* 0x000fe200078e0004 */
[----:B------:R-:W-:Y:S02]  /*4f010*/  IADD3 R0, PT, PT, R68, R130, RZ ;  /* 0x0000008244007210 */ /* 0x000fe40007ffe0ff */
[----:B------:R-:W-:-:S03]  /*4f020*/  IADD3 R75, PT, PT, R65, R75, RZ ;  /* 0x0000004b414b7210 */ /* 0x000fc60007ffe0ff */
[----:B------:R-:W-:Y:S02]  /*4f030*/  ISETP.GE.U32.AND P0, PT, R0, 0x7f000001, PT ;  /* 0x7f0000010000780c */ /* 0x000fe40003f06070 */
[----:B------:R-:W-:-:S11]  /*4f040*/  ISETP.GE.U32.AND P1, PT, R75, 0x7f000001, PT ;  /* 0x7f0000014b00780c */ /* 0x000fd60003f26070 */
[----:B------:R-:W-:Y:S02]  /*4f050*/  @P0 IADD3 R0, PT, PT, R0, -0x7f000001, RZ ;  /* 0x80ffffff00000810 */ /* 0x000fe40007ffe0ff */
[----:B------:R-:W-:Y:S02]  /*4f060*/  @P1 IADD3 R75, PT, PT, R75, -0x7f000001, RZ ;  /* 0x80ffffff4b4b1810 */ /* 0x000fe40007ffe0ff */
[----:B------:R-:W-:Y:S02]  /*4f070*/  IADD3 R0, PT, PT, R68, R0, RZ ;  /* 0x0000000044007210 */ /* 0x000fe40007ffe0ff */
[----:B------:R-:W-:-:S03]  /*4f080*/  IADD3 R75, PT, PT, R65, R75, RZ ;  /* 0x0000004b414b7210 */ /* 0x000fc60007ffe0ff */
[----:B------:R-:W-:Y:S01]  /*4f090*/  ISETP.GE.U32.AND P0, PT, R0, 0x7f000001, PT ;  /* 0x7f0000010000780c */ /* 0x000fe20003f06070 */
[----:B------:R-:W-:Y:S01]  /*4f0a0*/  ISETP.GE.U32.AND P2, PT, R96, 0x7f000001, PT ;  /* 0x7f0000016000780c */ /* 0x000fe20003f46070 */
[----:B------:R-:W-:-:S11]  /*4f0b0*/  ISETP.GE.U32.AND P1, PT, R75, 0x7f000001, PT ;  /* 0x7f0000014b00780c */ /* 0x000fd60003f26070 */
[----:B------:R-:W-:Y:S01]  /*4f0c0*/  @P0 IADD3 R0, PT, PT, R0, -0x7f000001, RZ ;  /* 0x80ffffff00000810 */ /* 0x000fe20007ffe0ff */
[----:B------:R-:W-:Y:S01]  /*4f0d0*/  ISETP.GE.U32.AND P0, PT, R127, 0x7f000001, PT ;  /* 0x7f0000017f00780c */ /* 0x000fe20003f06070 */
[----:B------:R-:W-:Y:S02]  /*4f0e0*/  @P2 IADD3 R96, PT, PT, R96, -0x7f000001, RZ ;  /* 0x80ffffff60602810 */ /* 0x000fe40007ffe0ff */
[----:B------:R-:W-:Y:S01]  /*4f0f0*/  @P1 IADD3 R75, PT, PT, R75, -0x7f000001, RZ ;  /* 0x80ffffff4b4b1810 */ /* 0x000fe20007ffe0ff */
[----:B------:R-:W-:Y:S02]  /*4f100*/  ISETP.GE.U32.AND P3, PT, R48, 0x7f000001, PT ;  /* 0x7f0000013000780c */ /* 0x000fe40003f66070 */
[----:B------:R-:W-:Y:S01]  /*4f110*/  ISETP.GE.U32.AND P2, PT, R96, 0x7f000001, PT ;  /* 0x7f0000016000780c */ /* 0x000fe20003f46070 */
[----:B------:R-:W-:-:S06]  /*4f120*/  IADD3 R123, PT, PT, R65, R75, RZ ;  /* 0x0000004b417b7210 */ /* 0x000fcc0007ffe0ff */
[----:B------:R-:W-:Y:S01]  /*4f130*/  @P0 IADD3 R127, PT, PT, R127, -0x7f000001, RZ ;  /* 0x80ffffff7f7f0810 */ /* 0x000fe20007ffe0ff */
[----:B------:R-:W-:-:S03]  /*4f140*/  ISETP.GE.U32.AND P1, PT, R123, 0x7f000001, PT ;  /* 0x7f0000017b00780c */ /* 0x000fc60003f26070 */
[----:B------:R-:W-:Y:S02]  /*4f150*/  IADD3 R127, PT, PT, R66, R127, RZ ;  /* 0x0000007f427f7210 */ /* 0x000fe40007ffe0ff */
[----:B------:R-:W-:Y:S02]  /*4f160*/  @P3 IADD3 R48, PT, PT, R48, -0x7f000001, RZ ;  /* 0x80ffffff30303810 */ /* 0x000fe40007ffe0ff */
[----:B------:R-:W-:Y:S01]  /*4f170*/  @P2 IADD3 R96, PT, PT, R96, -0x7f000001, RZ ;  /* 0x80ffffff60602810 */ /* 0x000fe20007ffe0ff */
[----:B------:R-:W-:Y:S01]  /*4f180*/  ISETP.GE.U32.AND P0, PT, R127, 0x7f000001, PT ;  /* 0x7f0000017f00780c */ /* 0x000fe20003f06070 */
[----:B------:R-:W-:Y:S02]  /*4f190*/  IADD3 R0, PT, PT, R68, R0, RZ ;  /* 0x0000000044007210 */ /* 0x000fe40007ffe0ff */
[----:B------:R-:W-:Y:S02]  /*4f1a0*/  IADD3 R48, PT, PT, R96, R48, RZ ;  /* 0x0000003060307210 */ /* 0x000fe40007ffe0ff */
[----:B------:R-:W-:Y:S01]  /*4f1b0*/  @P1 IADD3 R123, PT, PT, R123, -0x7f000001, RZ ;  /* 0x80ffffff7b7b1810 */ /* 0x000fe20007ffe0ff */
[----:B------:R-:W-:Y:S01]  /*4f1c0*/  ISETP.GE.U32.AND P1, PT, R0, 0x7f000001, PT ;  /* 0x7f0000010000780c */ /* 0x000fe20003f26070 */
[----:B------:R-:W-:Y:S01]  /*4f1d0*/  ISETP.GE.U32.AND P3, PT, R3, 0x7f000001, PT ;  /* 0x7f0000010300780c */ /* 0x000fe20003f66070 */
[----:B------:R-:W-:-:S02]  /*4f1e0*/  ISETP.GE.U32.AND P2, PT, R48, 0x7f000001, PT ;  /* 0x7f0000013000780c */ /* 0x000fc40003f46070 */
[----:B------:R-:W-:-:S03]  /*4f1f0*/  IMAD.WIDE.U32 R4, R133, R123, RZ ;  /* 0x0000007b85047225 */ /* 0x000fc600078e00ff */
[----:B------:R-:W-:Y:S01]  /*4f200*/  @P0 IADD3 R127, PT, PT, R127, -0x7f000001, RZ ;  /* 0x80ffffff7f7f0810 */ /* 0x000fe20007ffe0ff */
[----:B------:R-:W-:-:S03]  /*4f210*/  IMAD R124, R4, 0x7effffff, RZ ;  /* 0x7effffff047c7824 */ /* 0x000fc600078e02ff */
[----:B------:R-:W-:Y:S02]  /*4f220*/  IADD3 R12, PT, PT, R66, R127, RZ ;  /* 0x0000007f420c7210 */ /* 0x000fe40007ffe0ff */
[----:B------:R-:W-:Y:S02]  /*4f230*/  @P1 IADD3 R0, PT, PT, R0, -0x7f000001, RZ ;  /* 0x80ffffff00001810 */ /* 0x000fe40007ffe0ff */
[----:B------:R-:W-:Y:S02]  /*4f240*/  @P3 IADD3 R3, PT, PT, R3, -0x7f000001, RZ ;  /* 0x80ffffff03033810 */ /* 0x000fe40007ffe0ff */
[----:B------:R-:W-:Y:S01]  /*4f250*/  @P2 IADD3 R48, PT, PT, R48, -0x7f000001, RZ ;  /* 0x80ffffff30302810 */ /* 0x000fe20007ffe0ff */
[----:B------:R-:W-:Y:S01]  /*4f260*/  ISETP.GE.U32.AND P0, PT, R12, 0x7f000001, PT ;  /* 0x7f0000010c00780c */ /* 0x000fe20003f06070 */
[----:B------:R-:W-:-:S04]  /*4f270*/  IMAD.HI.U32 R124, R124, 0x7f000001, R4 ;  /* 0x7f0000017c7c7827 */ /* 0x000fc800078e0004 */
[----:B------:R-:W-:Y:S01]  /*4f280*/  IMAD.WIDE.U32 R4, R132, R0, RZ ;  /* 0x0000000084047225 */ /* 0x000fe200078e00ff */
[----:B------:R-:W-:-:S03]  /*4f290*/  IADD3 R75, PT, PT, R48, R3, RZ ;  /* 0x00000003304b7210 */ /* 0x000fc60007ffe0ff */
[----:B------:R-:W-:-:S04]  /*4f2a0*/  IMAD R3, R4, 0x7effffff, RZ ;  /* 0x7effffff04037824 */ /* 0x000fc800078e02ff */
[----:B------:R-:W-:Y:S01]  /*4f2b0*/  IMAD.HI.U32 R3, R3, 0x7f000001, R4 ;  /* 0x7f00000103037827 */ /* 0x000fe200078e0004 */
[----:B------:R-:W-:-:S04]  /*4f2c0*/  @P0 IADD3 R12, PT, PT, R12, -0x7f000001, RZ ;  /* 0x80ffffff0c0c0810 */ /* 0x000fc80007ffe0ff */
[----:B------:R-:W-:Y:S01]  /*4f2d0*/  ISETP.GE.U32.AND P1, PT, R3, 0x7f000001, PT ;  /* 0x7f0000010300780c */ /* 0x000fe20003f26070 */
[----:B------:R-:W-:-:S05]  /*4f2e0*/  IADD3 R12, PT, PT, R66, R12, RZ ;  /* 0x0000000c420c7210 */ /* 0x000fca0007ffe0ff */
[----:B------:R-:W-:Y:S01]  /*4f2f0*/  ISETP.GE.U32.AND P0, PT, R12, 0x7f000001, PT ;  /* 0x7f0000010c00780c */ /* 0x000fe20003f06070 */
[----:B------:R-:W-:-:S06]  /*4f300*/  ISETP.GE.U32.AND P2, PT, R92, 0x7f000001, PT ;  /* 0x7f0000015c00780c */ /* 0x000fcc0003f46070 */
[----:B------:R-:W-:Y:S01]  /*4f310*/  @P1 IADD3 R3, PT, PT, R3, -0x7f000001, RZ ;  /* 0x80ffffff03031810 */ /* 0x000fe20007ffe0ff */
[----:B------:R-:W-:-:S04]  /*4f320*/  ISETP.GE.U32.AND P1, PT, R109, 0x7f000001, PT ;  /* 0x7f0000016d00780c */ /* 0x000fc80003f26070 */
[----:B------:R-:W-:Y:S01]  /*4f330*/  IMAD.WIDE.U32 R4, R3, 0x5fffffa, RZ ;  /* 0x05fffffa03047825 */ /* 0x000fe200078e00ff */
[----:B------:R-:W-:-:S03]  /*4f340*/  @P0 IADD3 R12, PT, PT, R12, -0x7f000001, RZ ;  /* 0x80ffffff0c0c0810 */ /* 0x000fc60007ffe0ff */
[----:B------:R-:W-:-:S04]  /*4f350*/  IMAD R3, R3, 0x6, RZ ;  /* 0x0000000603037824 */ /* 0x000fc800078e02ff */
[----:B------:R-:W-:Y:S01]  /*4f360*/  IMAD.HI.U32 R48, R3, 0x7f000001, R4 ;  /* 0x7f00000103307827 */ /* 0x000fe200078e0004 */
[----:B------:R-:W-:-:S03]  /*4f370*/  @P2 IADD3 R92, PT, PT, R92, -0x7f000001, RZ ;  /* 0x80ffffff5c5c2810 */ /* 0x000fc60007ffe0ff */
[----:B------:R-:W-:Y:S01]  /*4f380*/  IMAD.WIDE.U32 R4, R129, R12, RZ ;  /* 0x0000000c81047225 */ /* 0x000fe200078e00ff */
[----:B------:R-:W-:-:S03]  /*4f390*/  @P1 IADD3 R109, PT, PT, R109, -0x7f000001, RZ ;  /* 0x80ffffff6d6d1810 */ /* 0x000fc60007ffe0ff */
[----:B------:R-:W-:Y:S01]  /*4f3a0*/  IMAD R3, R4, 0x7effffff, RZ ;  /* 0x7effffff04037824 */ /* 0x000fe200078e02ff */
[----:B------:R-:W-:-:S03]  /*4f3b0*/  IADD3 R92, PT, PT, R109, R92, RZ ;  /* 0x0000005c6d5c7210 */ /* 0x000fc60007ffe0ff */
[----:B------:R-:W-:Y:S01]  /*4f3c0*/  IMAD.HI.U32 R3, R3, 0x7f000001, R4 ;  /* 0x7f00000103037827 */ /* 0x000fe200078e0004 */
[----:B------:R-:W-:Y:S01]  /*4f3d0*/  ISETP.GE.U32.AND P1, PT, R93, 0x7f000001, PT ;  /* 0x7f0000015d00780c */ /* 0x000fe20003f26070 */
[----:B------:R-:W-:-:S03]  /*4f3e0*/  ISETP.GE.U32.AND P0, PT, R92, 0x7f000001, PT ;  /* 0x7f0000015c00780c */ /* 0x000fc60003f06070 */
[----:B------:R-:W-:-:S09]  /*4f3f0*/  ISETP.GE.U32.AND P2, PT, R3, 0x7f000001, PT ;  /* 0x7f0000010300780c */ /* 0x000fd20003f46070 */
[----:B------:R-:W-:Y:S02]  /*4f400*/  @P1 IADD3 R93, PT, PT, R93, -0x7f000001, RZ ;  /* 0x80ffffff5d5d1810 */ /* 0x000fe40007ffe0ff */
[----:B------:R-:W-:Y:S01]  /*4f410*/  @P0 IADD3 R92, PT, PT, R92, -0x7f000001, RZ ;  /* 0x80ffffff5c5c0810 */ /* 0x000fe20007ffe0ff */
[----:B------:R-:W-:Y:S01]  /*4f420*/  ISETP.GE.U32.AND P0, PT, R75, 0x7f000001, PT ;  /* 0x7f0000014b00780c */ /* 0x000fe20003f06070 */
[----:B------:R-:W-:Y:S01]  /*4f430*/  @P2 IADD3 R3, PT, PT, R3, -0x7f000001, RZ ;  /* 0x80ffffff03032810 */ /* 0x000fe20007ffe0ff */
[----:B------:R-:W-:Y:S01]  /*4f440*/  ISETP.GE.U32.AND P2, PT, R95, 0x7f000001, PT ;  /* 0x7f0000015f00780c */ /* 0x000fe20003f46070 */
[----:B------:R-:W-:-:S05]  /*4f450*/  IADD3 R93, PT, PT, R92, R93, RZ ;  /* 0x0000005d5c5d7210 */ /* 0x000fca0007ffe0ff */
[----:B------:R-:W-:-:S05]  /*4f460*/  ISETP.GE.U32.AND P1, PT, R93, 0x7f000001, PT ;  /* 0x7f0000015d00780c */ /* 0x000fca0003f26070 */
[----:B------:R-:W-:Y:S02]  /*4f470*/  @P0 IADD3 R75, PT, PT, R75, -0x7f000001, RZ ;  /* 0x80ffffff4b4b0810 */ /* 0x000fe40007ffe0ff */
[----:B------:R-:W-:Y:S01]  /*4f480*/  @P2 IADD3 R95, PT, PT, R95, -0x7f000001, RZ ;  /* 0x80ffffff5f5f2810 */ /* 0x000fe20007ffe0ff */
[----:B------:R-:W-:-:S03]  /*4f490*/  ISETP.GE.U32.AND P0, PT, R46, 0x7f000001, PT ;  /* 0x7f0000012e00780c */ /* 0x000fc60003f06070 */
[----:B------:R-:W-:Y:S02]  /*4f4a0*/  IADD3 R92, PT, PT, R75, R95, RZ ;  /* 0x0000005f4b5c7210 */ /* 0x000fe40007ffe0ff */
[----:B------:R-:W-:-:S03]  /*4f4b0*/  @P1 IADD3 R93, PT, PT, R93, -0x7f000001, RZ ;  /* 0x80ffffff5d5d1810 */ /* 0x000fc60007ffe0ff */
[----:B------:R-:W-:Y:S01]  /*4f4c0*/  ISETP.GE.U32.AND P1, PT, R92, 0x7f000001, PT ;  /* 0x7f0000015c00780c */ /* 0x000fe20003f26070 */
[----:B------:R-:W-:-:S04]  /*4f4d0*/  ISETP.GE.U32.AND P2, PT, R41, 0x7f000001, PT ;  /* 0x7f0000012900780c */ /* 0x000fc80003f46070 */
[----:B------:R-:W-:-:S05]  /*4f4e0*/  @P0 IADD3 R46, PT, PT, R46, -0x7f000001, RZ ;  /* 0x80ffffff2e2e0810 */ /* 0x000fca0007ffe0ff */
[----:B------:R-:W-:-:S03]  /*4f4f0*/  ISETP.GE.U32.AND P0, PT, R46, 0x7f000001, PT ;  /* 0x7f0000012e00780c */ /* 0x000fc60003f06070 */
[----:B------:R-:W-:Y:S01]  /*4f500*/  @P1 IADD3 R92, PT, PT, R92, -0x7f000001, RZ ;  /* 0x80ffffff5c5c1810 */ /* 0x000fe20007ffe0ff */
[----:B------:R-:W-:Y:S01]  /*4f510*/  ISETP.GE.U32.AND P1, PT, R69, 0x7f000001, PT ;  /* 0x7f0000014500780c */ /* 0x000fe20003f26070 */
[----:B------:R-:W-:-:S08]  /*4f520*/  @P2 IADD3 R41, PT, PT, R41, -0x7f000001, RZ ;  /* 0x80ffffff29292810 */ /* 0x000fd00007ffe0ff */
[----:B------:R-:W-:Y:S01]  /*4f530*/  @P0 IADD3 R46, PT, PT, R46, -0x7f000001, RZ ;  /* 0x80ffffff2e2e0810 */ /* 0x000fe20007ffe0ff */
[----:B------:R-:W-:-:S03]  /*4f540*/  ISETP.GE.U32.AND P0, PT, R41, 0x7f000001, PT ;  /* 0x7f0000012900780c */ /* 0x000fc60003f06070 */
[----:B------:R-:W-:Y:S01]  /*4f550*/  @P1 IADD3 R69, PT, PT, R69, -0x7f000001, RZ ;  /* 0x80ffffff45451810 */ /* 0x000fe20007ffe0ff */
[----:B------:R-:W-:Y:S01]  /*4f560*/  ISETP.GE.U32.AND P1, PT, R35, 0x7f000001, PT ;  /* 0x7f0000012300780c */ /* 0x000fe20003f26070 */
[C---:B------:R-:W-:Y:S02]  /*4f570*/  IMAD.WIDE.U32 R4, R3.reuse, 0x5fffffa, RZ ;  /* 0x05fffffa03047825 */ /* 0x040fe400078e00ff */
[----:B------:R-:W-:Y:S02]  /*4f580*/  IADD3 R46, PT, PT, R46, R69, RZ ;  /* 0x000000452e2e7210 */ /* 0x000fe40007ffe0ff */
[----:B------:R-:W-:-:S04]  /*4f590*/  IMAD R3, R3, 0x6, RZ ;  /* 0x0000000603037824 */ /* 0x000fc800078e02ff */
[----:B------:R-:W-:Y:S01]  /*4f5a0*/  @P0 IADD3 R41, PT, PT, R41, -0x7f000001, RZ ;  /* 0x80ffffff29290810 */ /* 0x000fe20007ffe0ff */
[----:B------:R-:W-:-:S03]  /*4f5b0*/  ISETP.GE.U32.AND P0, PT, R46, 0x7f000001, PT ;  /* 0x7f0000012e00780c */ /* 0x000fc60003f06070 */
[----:B------:R-:W-:Y:S01]  /*4f5c0*/  @P1 IADD3 R35, PT, PT, R35, -0x7f000001, RZ ;  /* 0x80ffffff23231810 */ /* 0x000fe20007ffe0ff */
[----:B------:R-:W-:Y:S01]  /*4f5d0*/  ISETP.GE.U32.AND P1, PT, R160, 0x7f000001, PT ;  /* 0x7f000001a000780c */ /* 0x000fe20003f26070 */
[----:B------:R-:W-:-:S04]  /*4f5e0*/  IMAD.HI.U32 R3, R3, 0x7f000001, R4 ;  /* 0x7f00000103037827 */ /* 0x000fc800078e0004 */
[----:B------:R-:W-:-:S04]  /*4f5f0*/  IMAD.WIDE.U32 R4, R93, R16, RZ ;  /* 0x000000105d047225 */ /* 0x000fc800078e00ff */
[----:B------:R-:W-:Y:S01]  /*4f600*/  IMAD R109, R4, 0x7effffff, RZ ;  /* 0x7effffff046d7824 */ /* 0x000fe200078e02ff */
[----:B------:R-:W-:Y:S02]  /*4f610*/  IADD3 R35, PT, PT, R41, R35, RZ ;  /* 0x0000002329237210 */ /* 0x000fe40007ffe0ff */
[----:B------:R-:W-:Y:S01]  /*4f620*/  @P0 IADD3 R46, PT, PT, R46, -0x7f000001, RZ ;  /* 0x80ffffff2e2e0810 */ /* 0x000fe20007ffe0ff */
[----:B------:R-:W-:Y:S01]  /*4f630*/  IMAD.HI.U32 R109, R109, 0x7f000001, R4 ;  /* 0x7f0000016d6d7827 */ /* 0x000fe200078e0004 */
[----:B------:R-:W-:-:S03]  /*4f640*/  @P1 IADD3 R160, PT, PT, R160, -0x7f000001, RZ ;  /* 0x80ffffffa0a01810 */ /* 0x000fc60007ffe0ff */
[----:B------:R-:W-:Y:S01]  /*4f650*/  IMAD.WIDE.U32 R4, R92, R0, RZ ;  /* 0x000000005c047225 */ /* 0x000fe200078e00ff */
[----:B------:R-:W-:Y:S01]  /*4f660*/  ISETP.GE.U32.AND P3, PT, R161, 0x7f000001, PT ;  /* 0x7f000001a100780c */ /* 0x000fe20003f66070 */
[----:B------:R-:W-:Y:S01]  /*4f670*/  IADD3 R46, PT, PT, R46, R160, RZ ;  /* 0x000000a02e2e7210 */ /* 0x000fe20007ffe0ff */
[----:B------:R-:W-:Y:S01]  /*4f680*/  ISETP.GE.U32.AND P2, PT, R35, 0x7f000001, PT ;  /* 0x7f0000012300780c */ /* 0x000fe20003f46070 */
[----:B------:R-:W-:Y:S01]  /*4f690*/  IMAD R75, R4, 0x7effffff, RZ ;  /* 0x7effffff044b7824 */ /* 0x000fe200078e02ff */
[----:B------:R-:W-:Y:S01]  /*4f6a0*/  ISETP.GE.U32.AND P1, PT, R162, 0x7f000001, PT ;  /* 0x7f000001a200780c */ /* 0x000fe20003f26070 */
[----:B------:R-:W-:Y:S01]  /*4f6b0*/  ISETP.GE.U32.AND P4, PT, R82, 0x7f000001, PT ;  /* 0x7f0000015200780c */ /* 0x000fe20003f86070 */
[----:B------:R-:W-:Y:S01]  /*4f6c0*/  ISETP.GE.U32.AND P0, PT, R46, 0x7f000001, PT ;  /* 0x7f0000012e00780c */ /* 0x000fe20003f06070 */
[----:B------:R-:W-:Y:S01]  /*4f6d0*/  IMAD.HI.U32 R75, R75, 0x7f000001, R4 ;  /* 0x7f0000014b4b7827 */ /* 0x000fe200078e0004 */
[----:B------:R-:W4:Y:S03]  /*4f6e0*/  LDL R160, [R1+0x308] ;  /* 0x0003080001a07983 */ /* 0x000f260000100800 */
[----:B------:R-:W-:-:S04]  /*4f6f0*/  IMAD.WIDE.U32 R4, R133, R0, RZ ;  /* 0x0000000085047225 */ /* 0x000fc800078e00ff */
[----:B------:R-:W-:Y:S01]  /*4f700*/  IMAD R127, R4, 0x7effffff, RZ ;  /* 0x7effffff047f7824 */ /* 0x000fe200078e02ff */
[----:B------:R-:W-:Y:S02]  /*4f710*/  @P3 IADD3 R161, PT, PT, R161, -0x7f000001, RZ ;  /* 0x80ffffffa1a13810 */ /* 0x000fe40007ffe0ff */
[----:B------:R-:W-:Y:S01]  /*4f720*/  @P2 IADD3 R35, PT, PT, R35, -0x7f000001, RZ ;  /* 0x80ffffff23232810 */ /* 0x000fe20007ffe0ff */
[----:B------:R-:W-:-:S04]  /*4f730*/  IMAD.HI.U32 R127, R127, 0x7f000001, R4 ;  /* 0x7f0000017f7f7827 */ /* 0x000fc800078e0004 */
[----:B------:R-:W-:Y:S01]  /*4f740*/  IMAD.WIDE.U32 R4, R135, R12, RZ ;  /* 0x0000000c87047225 */ /* 0x000fe200078e00ff */
[----:B------:R-:W-:Y:S02]  /*4f750*/  @P1 IADD3 R162, PT, PT, R162, -0x7f000001, RZ ;  /* 0x80ffffffa2a21810 */ /* 0x000fe40007ffe0ff */
[----:B------:R-:W-:Y:S02]  /*4f760*/  @P0 IADD3 R46, PT, PT, R46, -0x7f000001, RZ ;  /* 0x80ffffff2e2e0810 */ /* 0x000fe40007ffe0ff */
[----:B------:R-:W-:Y:S01]  /*4f770*/  IADD3 R35, PT, PT, R35, R161, RZ ;  /* 0x000000a123237210 */ /* 0x000fe20007ffe0ff */
[----:B------:R-:W-:Y:S01]  /*4f780*/  IMAD R130, R4, 0x7effffff, RZ ;  /* 0x7effffff04827824 */ /* 0x000fe200078e02ff */
[----:B------:R-:W-:Y:S01]  /*4f790*/  ISETP.GE.U32.AND P2, PT, R163, 0x7f000001, PT ;  /* 0x7f000001a300780c */ /* 0x000fe20003f46070 */
[----:B------:R-:W-:Y:S02]  /*4f7a0*/  @P4 IADD3 R82, PT, PT, R82, -0x7f000001, RZ ;  /* 0x80ffffff52524810 */ /* 0x000fe40007ffe0ff */
[----:B------:R-:W-:Y:S01]  /*4f7b0*/  IADD3 R162, PT, PT, R46, R162, RZ ;  /* 0x000000a22ea27210 */ /* 0x000fe20007ffe0ff */
[----:B------:R-:W-:Y:S01]  /*4f7c0*/  IMAD.HI.U32 R130, R130, 0x7f000001, R4 ;  /* 0x7f00000182827827 */ /* 0x000fe200078e0004 */
[----:B------:R-:W-:Y:S01]  /*4f7d0*/  ISETP.GE.U32.AND P1, PT, R35, 0x7f000001, PT ;  /* 0x7f0000012300780c */ /* 0x000fe20003f26070 */
[----:B------:R-:W2:Y:S02]  /*4f7e0*/  LDL R161, [R1+0x420] ;  /* 0x0004200001a17983 */ /* 0x000ea40000100800 */
[----:B------:R-:W-:Y:S01]  /*4f7f0*/  IMAD.WIDE.U32 R4, R133, R16, RZ ;  /* 0x0000001085047225 */ /* 0x000fe200078e00ff */
[----:B------:R-:W-:-:S03]  /*4f800*/  ISETP.GE.U32.AND P0, PT, R162, 0x7f000001, PT ;  /* 0x7f000001a200780c */ /* 0x000fc60003f06070 */
        /* <DEDUP_REMOVED lines=10> */
[----:B------:R-:W-:-:S03]  /*4f8b0*/  ISETP.GE.U32.AND P0, PT, R163, 0x7f000001, PT ;  /* 0x7f000001a300780c */ /* 0x000fc60003f06070 */
[----:B------:R-:W-:Y:S02]  /*4f8c0*/  IMAD R136, R4, 0x7effffff, RZ ;  /* 0x7effffff04887824 */ /* 0x000fe400078e02ff */
[----:B------:R-:W-:Y:S01]  /*4f8d0*/  IMAD.WIDE.U32 R34, R2, R162, RZ ;  /* 0x000000a202227225 */ /* 0x000fe200078e00ff */
[----:B------:R-:W-:Y:S01]  /*4f8e0*/  ISETP.GE.U32.AND P2, PT, R130, 0x7f000001, PT ;  /* 0x7f0000018200780c */ /* 0x000fe20003f46070 */
[----:B------:R-:W2:Y:S02]  /*4f8f0*/  LDL R162, [R1+0x2f8] ;  /* 0x0002f80001a27983 */ /* 0x000ea40000100800 */
[----:B------:R-:W-:-:S04]  /*4f900*/  IMAD.HI.U32 R136, R136, 0x7f000001, R4 ;  /* 0x7f00000188887827 */ /* 0x000fc800078e0004 */
[----:B------:R-:W-:-:S04]  /*4f910*/  IMAD R4, R34, 0x7effffff, RZ ;  /* 0x7effffff22047824 */ /* 0x000fc800078e02ff */
[----:B------:R-:W-:-:S04]  /*4f920*/  IMAD.HI.U32 R34, R4, 0x7f000001, R34 ;  /* 0x7f00000104227827 */ /* 0x000fc800078e0022 */
[----:B------:R-:W-:Y:S01]  /*4f930*/  IMAD.WIDE.U32 R4, R2, R89, RZ ;  /* 0x0000005902047225 */ /* 0x000fe200078e00ff */
[----:B------:R-:W-:-:S03]  /*4f940*/  @P0 IADD3 R163, PT, PT, R163, -0x7f000001, RZ ;  /* 0x80ffffffa3a30810 */ /* 0x000fc60007ffe0ff */
[----:B------:R-:W-:-:S04]  /*4f950*/  IMAD R46, R4, 0x7effffff, RZ ;  /* 0x7effffff042e7824 */ /* 0x000fc800078e02ff */
[----:B------:R-:W-:Y:S01]  /*4f960*/  IMAD.HI.U32 R46, R46, 0x7f000001, R4 ;  /* 0x7f0000012e2e7827 */ /* 0x000fe200078e0004 */
[----:B------:R-:W-:-:S03]  /*4f970*/  ISETP.GE.U32.AND P0, PT, R127, 0x7f000001, PT ;  /* 0x7f0000017f00780c */ /* 0x000fc60003f06070 */
[----:B------:R-:W-:-:S04]  /*4f980*/  IMAD.WIDE.U32 R4, R163, R40, RZ ;  /* 0x00000028a3047225 */ /* 0x000fc800078e00ff */
[----:B------:R-:W-:-:S04]  /*4f990*/  IMAD R95, R4, 0x7effffff, RZ ;  /* 0x7effffff045f7824 */ /* 0x000fc800078e02ff */
[----:B------:R-:W-:-:S04]  /*4f9a0*/  IMAD.HI.U32 R95, R95, 0x7f000001, R4 ;  /* 0x7f0000015f5f7827 */ /* 0x000fc800078e0004 */
[----:B------:R-:W-:Y:S01]  /*4f9b0*/  IMAD.WIDE.U32 R4, R163, R21, RZ ;  /* 0x00000015a3047225 */ /* 0x000fe200078e00ff */
[----:B------:R-:W-:-:S03]  /*4f9c0*/  @P0 IADD3 R127, PT, PT, R127, -0x7f000001, RZ ;  /* 0x80ffffff7f7f0810 */ /* 0x000fc60007ffe0ff */
[----:B------:R-:W-:Y:S01]  /*4f9d0*/  IMAD R21, R4, 0x7effffff, RZ ;  /* 0x7effffff04157824 */ /* 0x000fe200078e02ff */
[----:B------:R-:W-:-:S03]  /*4f9e0*/  ISETP.GE.U32.AND P0, PT, R72, 0x7f000001, PT ;  /* 0x7f0000014800780c */ /* 0x000fc60003f06070 */
        /* <DEDUP_REMOVED lines=8> */
[----:B------:R-:W-:Y:S01]  /*4fa70*/  @P1 IADD3 R127, PT, PT, R127, -0x7f000001, RZ ;  /* 0x80ffffff7f7f1810 */ /* 0x000fe20007ffe0ff */
[----:B------:R-:W-:Y:S02]  /*4fa80*/  ISETP.GE.U32.AND P1, PT, R122, 0x7f000001, PT ;  /* 0x7f0000017a00780c */ /* 0x000fe40003f26070 */
[----:B------:R-:W-:Y:S01]  /*4fa90*/  IMAD.HI.U32 R89, R89, 0x7f000001, R4 ;  /* 0x7f00000159597827 */ /* 0x000fe200078e0004 */
[----:B------:R-:W-:-:S03]  /*4faa0*/  ISETP.GE.U32.AND P0, PT, R72, 0x7f000001, PT ;  /* 0x7f0000014800780c */ /* 0x000fc60003f06070 */
[----:B------:R-:W-:Y:S01]  /*4fab0*/  IMAD.WIDE.U32 R4, R132, R123, RZ ;  /* 0x0000007b84047225 */ /* 0x000fe200078e00ff */
[----:B------:R-:W-:-:S03]  /*4fac0*/  @P2 IADD3 R130, PT, PT, R130, -0x7f000001, RZ ;  /* 0x80ffffff82822810 */ /* 0x000fc60007ffe0ff */
[----:B------:R-:W-:-:S04]  /*4fad0*/  IMAD R35, R4, 0x7effffff, RZ ;  /* 0x7effffff04237824 */ /* 0x000fc800078e02ff */
[----:B------:R-:W-:Y:S01]  /*4fae0*/  IMAD.HI.U32 R35, R35, 0x7f000001, R4 ;  /* 0x7f00000123237827 */ /* 0x000fe200078e0004 */
[----:B------:R-:W-:Y:S02]  /*4faf0*/  IADD3 R127, PT, PT, R127, R130, RZ ;  /* 0x000000827f7f7210 */ /* 0x000fe40007ffe0ff */
[----:B------:R-:W-:Y:S02]  /*4fb00*/  @P1 IADD3 R122, PT, PT, R122, -0x7f000001, RZ ;  /* 0x80ffffff7a7a1810 */ /* 0x000fe40007ffe0ff */
[----:B------:R-:W-:Y:S01]  /*4fb10*/  @P0 IADD3 R72, PT, PT, R72, -0x7f000001, RZ ;  /* 0x80ffffff48480810 */ /* 0x000fe20007ffe0ff */
[----:B------:R-:W-:Y:S01]  /*4fb20*/  ISETP.GE.U32.AND P1, PT, R35, 0x7f000001, PT ;  /* 0x7f0000012300780c */ /* 0x000fe20003f26070 */
[----:B------:R-:W-:Y:S01]  /*4fb30*/  ISETP.GE.U32.AND P0, PT, R127, 0x7f000001, PT ;  /* 0x7f0000017f00780c */ /* 0x000fe20003f06070 */
[----:B------:R-:W-:Y:S01]  /*4fb40*/  ISETP.GE.U32.AND P2, PT, R69, 0x7f000001, PT ;  /* 0x7f0000014500780c */ /* 0x000fe20003f46070 */
[----:B------:R-:W-:Y:S01]  /*4fb50*/  IADD3 R72, PT, PT, R72, R122, RZ ;  /* 0x0000007a48487210 */ /* 0x000fe20007ffe0ff */
[----:B------:R-:W-:-:S09]  /*4fb60*/  IMAD.WIDE.U32 R4, R132, R12, RZ ;  /* 0x0000000c84047225 */ /* 0x000fd200078e00ff */
        /* <DEDUP_REMOVED lines=10> */
[----:B------:R-:W-:Y:S01]  /*4fc10*/  IMAD R134, R4, 0x7effffff, RZ ;  /* 0x7effffff04867824 */ /* 0x000fe200078e02ff */
[----:B------:R-:W-:Y:S01]  /*4fc20*/  @P0 IADD3 R72, PT, PT, R72, -0x7f000001, RZ ;  /* 0x80ffffff48480810 */ /* 0x000fe20007ffe0ff */
[----:B------:R-:W-:Y:S02]  /*4fc30*/  ISETP.GE.U32.AND P0, PT, R69, 0x7f000001, PT ;  /* 0x7f0000014500780c */ /* 0x000fe40003f06070 */
[----:B------:R-:W-:-:S04]  /*4fc40*/  IMAD.HI.U32 R134, R134, 0x7f000001, R4 ;  /* 0x7f00000186867827 */ /* 0x000fc800078e0004 */
[----:B------:R-:W-:Y:S01]  /*4fc50*/  IMAD.WIDE.U32 R4, R93, R12, RZ ;  /* 0x0000000c5d047225 */ /* 0x000fe200078e00ff */
[----:B------:R-:W-:Y:S01]  /*4fc60*/  IADD3 R104, PT, PT, R72, R104, RZ ;  /* 0x0000006848687210 */ /* 0x000fe20007ffe0ff */
[----:B------:R-:W-:Y:S02]  /*4fc70*/  ISETP.GE.U32.AND P2, PT, R77, 0x7f000001, PT ;  /* 0x7f0000014d00780c */ /* 0x000fe40003f46070 */
[----:B------:R-:W-:Y:S01]  /*4fc80*/  IMAD R131, R4, 0x7effffff, RZ ;  /* 0x7effffff04837824 */ /* 0x000fe200078e02ff */
[----:B------:R-:W-:Y:S01]  /*4fc90*/  @P1 IADD3 R136, PT, PT, R136, -0x7f000001, RZ ;  /* 0x80ffffff88881810 */ /* 0x000fe20007ffe0ff */
[----:B------:R-:W-:Y:S02]  /*4fca0*/  ISETP.GE.U32.AND P1, PT, R104, 0x7f000001, PT ;  /* 0x7f0000016800780c */ /* 0x000fe40003f26070 */
[----:B------:R-:W-:Y:S01]  /*4fcb0*/  IMAD.HI.U32 R131, R131, 0x7f000001, R4 ;  /* 0x7f00000183837827 */ /* 0x000fe200078e0004 */
[----:B------:R-:W-:-:S03]  /*4fcc0*/  @P0 IADD3 R69, PT, PT, R69, -0x7f000001, RZ ;  /* 0x80ffffff45450810 */ /* 0x000fc60007ffe0ff */
[----:B------:R-:W-:Y:S01]  /*4fcd0*/  IMAD.WIDE.U32 R4, R93, R0, RZ ;  /* 0x000000005d047225 */ /* 0x000fe200078e00ff */
[----:B------:R-:W-:-:S03]  /*4fce0*/  ISETP.GE.U32.AND P0, PT, R15, 0x7f000001, PT ;  /* 0x7f0000010f00780c */ /* 0x000fc60003f06070 */
[----:B------:R-:W-:Y:S02]  /*4fcf0*/  IMAD R130, R4, 0x7effffff, RZ ;  /* 0x7effffff04827824 */ /* 0x000fe400078e02ff */
[----:B------:R-:W-:Y:S01]  /*4fd00*/  IMAD.WIDE.U32 R18, R92, R123, RZ ;  /* 0x0000007b5c127225 */ /* 0x000fe200078e00ff */
[----:B------:R-:W-:Y:S01]  /*4fd10*/  @P2 IADD3 R77, PT, PT, R77, -0x7f000001, RZ ;  /* 0x80ffffff4d4d2810 */ /* 0x000fe20007ffe0ff */
[----:B------:R-:W-:Y:S02]  /*4fd20*/  ISETP.GE.U32.AND P2, PT, R11, 0x7f000001, PT ;  /* 0x7f0000010b00780c */ /* 0x000fe40003f46070 */
[----:B------:R-:W-:-:S04]  /*4fd30*/  IMAD.HI.U32 R130, R130, 0x7f000001, R4 ;  /* 0x7f00000182827827 */ /* 0x000fc800078e0004 */
[----:B------:R-:W-:Y:S01]  /*4fd40*/  IMAD R4, R18, 0x7effffff, RZ ;  /* 0x7effffff12047824 */ /* 0x000fe200078e02ff */
[----:B------:R-:W-:-:S03]  /*4fd50*/  @P1 IADD3 R104, PT, PT, R104, -0x7f000001, RZ ;  /* 0x80ffffff68681810 */ /* 0x000fc60007ffe0ff */
[----:B------:R-:W-:Y:S01]  /*4fd60*/  IMAD.HI.U32 R18, R4, 0x7f000001, R18 ;  /* 0x7f00000104127827 */ /* 0x000fe200078e0012 */
[----:B------:R-:W-:-:S03]  /*4fd70*/  @P0 IADD3 R15, PT, PT, R15, -0x7f000001, RZ ;  /* 0x80ffffff0f0f0810 */ /* 0x000fc60007ffe0ff */
[----:B------:R-:W-:Y:S01]  /*4fd80*/  IMAD.WIDE.U32 R4, R92, R12, RZ ;  /* 0x0000000c5c047225 */ /* 0x000fe200078e00ff */
[----:B------:R-:W-:Y:S02]  /*4fd90*/  IADD3 R35, PT, PT, R127, R35, RZ ;  /* 0x000000237f237210 */ /* 0x000fe40007ffe0ff */
[----:B------:R-:W-:Y:S01]  /*4fda0*/  IADD3 R104, PT, PT, R104, R77, RZ ;  /* 0x0000004d68687210 */ /* 0x000fe20007ffe0ff */
[----:B------:R-:W-:Y:S01]  /*4fdb0*/  IMAD R127, R4, 0x7effffff, RZ ;  /* 0x7effffff047f7824 */ /* 0x000fe200078e02ff */
[----:B------:R-:W-:Y:S01]  /*4fdc0*/  ISETP.GE.U32.AND P0, PT, R15, 0x7f000001, PT ;  /* 0x7f0000010f00780c */ /* 0x000fe20003f06070 */
[----:B------:R-:W-:Y:S02]  /*4fdd0*/  @P2 IADD3 R11, PT, PT, R11, -0x7f000001, RZ ;  /* 0x80ffffff0b0b2810 */ /* 0x000fe40007ffe0ff */
[----:B------:R-:W-:Y:S01]  /*4fde0*/  ISETP.GE.U32.AND P2, PT, R104, 0x7f000001, PT ;  /* 0x7f0000016800780c */ /* 0x000fe20003f46070 */
[----:B------:R-:W-:-:S04]  /*4fdf0*/  IMAD.HI.U32 R127, R127, 0x7f000001, R4 ;  /* 0x7f0000017f7f7827 */ /* 0x000fc800078e0004 */
[----:B------:R-:W-:-:S04]  /*4fe00*/  IMAD.WIDE.U32 R4, R135, R123, RZ ;  /* 0x0000007b87047225 */ /* 0x000fc800078e00ff */
[----:B------:R-:W-:-:S04]  /*4fe10*/  IMAD R19, R4, 0x7effffff, RZ ;  /* 0x7effffff04137824 */ /* 0x000fc800078e02ff */
[----:B------:R-:W-:Y:S01]  /*4fe20*/  IMAD.HI.U32 R19, R19, 0x7f000001, R4 ;  /* 0x7f00000113137827 */ /* 0x000fe200078e0004 */
[----:B------:R-:W-:-:S03]  /*4fe30*/  @P0 IADD3 R15, PT, PT, R15, -0x7f000001, RZ ;  /* 0x80ffffff0f0f0810 */ /* 0x000fc60007ffe0ff */
[----:B------:R-:W-:Y:S01]  /*4fe40*/  IMAD.WIDE.U32 R4, R93, R123, RZ ;  /* 0x0000007b5d047225 */ /* 0x000fe200078e00ff */
[----:B------:R-:W-:Y:S01]  /*4fe50*/  ISETP.GE.U32.AND P1, PT, R25, 0x7f000001, PT ;  /* 0x7f0000011900780c */ /* 0x000fe20003f26070 */
[----:B------:R-:W-:Y:S01]  /*4fe60*/  ISETP.GE.U32.AND P0, PT, R11, 0x7f000001, PT ;  /* 0x7f0000010b00780c */ /* 0x000fe20003f06070 */
[----:B------:R-:W-:Y:S01]  /*4fe70*/  @P2 IADD3 R104, PT, PT, R104, -0x7f000001, RZ ;  /* 0x80ffffff68682810 */ /* 0x000fe20007ffe0ff */
[----:B------:R-:W-:-:S04]  /*4fe80*/  IMAD R150, R4, 0x7effffff, RZ ;  /* 0x7effffff04967824 */ /* 0x000fc800078e02ff */
[----:B------:R-:W-:Y:S01]  /*4fe90*/  IMAD.HI.U32 R150, R150, 0x7f000001, R4 ;  /* 0x7f00000196967827 */ /* 0x000fe200078e0004 */
[----:B------:R-:W-:-:S03]  /*4fea0*/  IADD3 R69, PT, PT, R69, R136, RZ ;  /* 0x0000008845457210 */ /* 0x000fc60007ffe0ff */
        /* <DEDUP_REMOVED lines=9> */
[----:B------:R-:W-:-:S04]  /*4ff40*/  IMAD R25, R4, 0x7effffff, RZ ;  /* 0x7effffff04197824 */ /* 0x000fc800078e02ff */
[----:B------:R-:W-:Y:S01]  /*4ff50*/  IMAD.HI.U32 R4, R25, 0x7f000001, R4 ;  /* 0x7f00000119047827 */ /* 0x000fe200078e0004 */
[----:B------:R-:W-:Y:S02]  /*4ff60*/  @P0 IADD3 R69, PT, PT, R69, -0x7f000001, RZ ;  /* 0x80ffffff45450810 */ /* 0x000fe40007ffe0ff */
[----:B------:R-:W-:Y:S02]  /*4ff70*/  @P1 IADD3 R14, PT, PT, R14, -0x7f000001, RZ ;  /* 0x80ffffff0e0e1810 */ /* 0x000fe40007ffe0ff */
[----:B------:R-:W-:Y:S01]  /*4ff80*/  ISETP.GE.U32.AND P0, PT, R4, 0x7f000001, PT ;  /* 0x7f0000010400780c */ /* 0x000fe20003f06070 */
[----:B------:R-:W-:-:S12]  /*4ff90*/  ISETP.GE.U32.AND P1, PT, R40, 0x7f000001, PT ;  /* 0x7f0000012800780c */ /* 0x000fd80003f26070 */
[----:B------:R-:W-:Y:S02]  /*4ffa0*/  @P0 IADD3 R4, PT, PT, R4, -0x7f000001, RZ ;  /* 0x80ffffff04040810 */ /* 0x000fe40007ffe0ff */
[----:B------:R-:W-:Y:S01]  /*4ffb0*/  @P1 IADD3 R40, PT, PT, R40, -0x7f000001, RZ ;  /* 0x80ffffff28281810 */ /* 0x000fe20007ffe0ff */
[----:B------:R-:W-:Y:S02]  /*4ffc0*/  ISETP.GE.U32.AND P1, PT, R19, 0x7f000001, PT ;  /* 0x7f0000011300780c */ /* 0x000fe40003f26070 */
[----:B------:R-:W-:Y:S01]  /*4ffd0*/  ISETP.GE.U32.AND P0, PT, R4, 0x7f000001, PT ;  /* 0x7f0000010400780c */ /* 0x000fe20003f06070 */
[----:B------:R-:W-:-:S10]  /*4ffe0*/  IADD3 R14, PT, PT, R11, R14, RZ ;  /* 0x0000000e0b0e7210 */ /* 0x000fd40007ffe0ff */
[----:B------:R-:W-:Y:S01]  /*4fff0*/  @P1 IADD3 R19, PT, PT, R19, -0x7f000001, RZ ;  /* 0x80ffffff13131810 */ /* 0x000fe20007ffe0ff */
[----:B------:R-:W-:Y:S01]  /*50000*/  ISETP.GE.U32.AND P1, PT, R171, 0x7f000001, PT ;  /* 0x7f000001ab00780c */ /* 0x000fe20003f26070 */
[----:B------:R-:W-:Y:S01]  /*50010*/  @P0 IADD3 R4, PT, PT, R4, -0x7f000001, RZ ;  /* 0x80ffffff04040810 */ /* 0x000fe20007ffe0ff */
[----:B------:R-:W-:-:S03]  /*50020*/  ISETP.GE.U32.AND P0, PT, R15, 0x7f000001, PT ;  /* 0x7f0000010f00780c */ /* 0x000fc60003f06070 */
[----:B------:R-:W-:Y:S01]  /*50030*/  IADD3 R19, PT, PT, R4, R19, RZ ;  /* 0x0000001304137210 */ /* 0x000fe20007ffe0ff */
[----:B------:R-:W-:Y:S01]  /*50040*/  IMAD.WIDE.U32 R4, R104, R12, RZ ;  /* 0x0000000c68047225 */ /* 0x000fe200078e00ff */
[----:B------:R-:W-:-:S03]  /*50050*/  IADD3 R11, PT, PT, R69, R40, RZ ;  /* 0x00000028450b7210 */ /* 0x000fc60007ffe0ff */
[----:B------:R-:W-:-:S03]  /*50060*/  IMAD R40, R4, 0x7effffff, RZ ;  /* 0x7effffff04287824 */ /* 0x000fc600078e02ff */
[----:B------:R-:W-:Y:S02]  /*50070*/  @P1 IADD3 R171, PT, PT, R171, -0x7f000001, RZ ;  /* 0x80ffffffabab1810 */ /* 0x000fe40007ffe0ff */
[----:B------:R-:W-:Y:S01]  /*50080*/  @P0 IADD3 R15, PT, PT, R15, -0x7f000001, RZ ;  /* 0x80ffffff0f0f0810 */ /* 0x000fe20007ffe0ff */
        /* <DEDUP_REMOVED lines=9> */
[----:B------:R-:W-:Y:S01]  /*50120*/  IMAD.HI.U32 R15, R15, 0x7f000001, R4 ;  /* 0x7f0000010f0f7827 */ /* 0x000fe200078e0004 */
[----:B------:R-:W-:-:S04]  /*50130*/  ISETP.GE.U32.AND P0, PT, R19, 0x7f000001, PT ;  /* 0x7f0000011300780c */ /* 0x000fc80003f06070 */
[----:B------:R-:W-:Y:S01]  /*50140*/  ISETP.GE.U32.AND P1, PT, R15, 0x7f000001, PT ;  /* 0x7f0000010f00780c */ /* 0x000fe20003f26070 */
[----:B------:R-:W-:-:S08]  /*50150*/  IMAD.WIDE.U32 R4, R129, R0, RZ ;  /* 0x0000000081047225 */ /* 0x000fd000078e00ff */
[----:B------:R-:W-:-:S04]  /*50160*/  @P0 IADD3 R19, PT, PT, R19, -0x7f000001, RZ ;  /* 0x80ffffff13130810 */ /* 0x000fc80007ffe0ff */
[----:B------:R-:W-:-:S04]  /*50170*/  @P1 IADD3 R15, PT, PT, R15, -0x7f000001, RZ ;  /* 0x80ffffff0f0f1810 */ /* 0x000fc80007ffe0ff */
[----:B------:R-:W-:Y:S01]  /*50180*/  IADD3 R15, PT, PT, R19, R15, RZ ;  /* 0x0000000f130f7210 */ /* 0x000fe20007ffe0ff */
[----:B------:R-:W-:-:S04]  /*50190*/  IMAD R19, R4, 0x7effffff, RZ ;  /* 0x7effffff04137824 */ /* 0x000fc800078e02ff */
[----:B------:R-:W-:-:S05]  /*501a0*/  IMAD.HI.U32 R19, R19, 0x7f000001, R4 ;  /* 0x7f00000113137827 */ /* 0x000fca00078e0004 */
[----:B------:R-:W-:Y:S01]  /*501b0*/  ISETP.GE.U32.AND P0, PT, R19, 0x7f000001, PT ;  /* 0x7f0000011300780c */ /* 0x000fe20003f06070 */
[----:B------:R-:W-:-:S12]  /*501c0*/  ISETP.GE.U32.AND P1, PT, R10, 0x7f000001, PT ;  /* 0x7f0000010a00780c */ /* 0x000fd80003f26070 */
[----:B------:R-:W-:Y:S01]  /*501d0*/  @P0 IADD3 R19, PT, PT, R19, -0x7f000001, RZ ;  /* 0x80ffffff13130810 */ /* 0x000fe20007ffe0ff */
[----:B------:R-:W-:Y:S01]  /*501e0*/  ISETP.GE.U32.AND P0, PT, R14, 0x7f000001, PT ;  /* 0x7f0000010e00780c */ /* 0x000fe20003f06070 */
[----:B------:R-:W-:Y:S01]  /*501f0*/  @P1 IADD3 R10, PT, PT, R10, -0x7f000001, RZ ;  /* 0x80ffffff0a0a1810 */ /* 0x000fe20007ffe0ff */
[----:B------:R-:W-:Y:S02]  /*50200*/  ISETP.GE.U32.AND P1, PT, R134, 0x7f000001, PT ;  /* 0x7f0000018600780c */ /* 0x000fe40003f26070 */
[----:B------:R-:W-:-:S04]  /*50210*/  IMAD.WIDE.U32 R4, R19, 0x5fffffa, RZ ;  /* 0x05fffffa13047825 */ /* 0x000fc800078e00ff */
[----:B------:R-:W-:-:S05]  /*50220*/  IMAD R19, R19, 0x6, RZ ;  /* 0x0000000613137824 */ /* 0x000fca00078e02ff */
[----:B------:R-:W-:Y:S01]  /*50230*/  @P0 IADD3 R14, PT, PT, R14, -0x7f000001, RZ ;  /* 0x80ffffff0e0e0810 */ /* 0x000fe20007ffe0ff */
[----:B------:R-:W-:Y:S01]  /*50240*/  ISETP.GE.U32.AND P0, PT, R11, 0x7f000001, PT ;  /* 0x7f0000010b00780c */ /* 0x000fe20003f06070 */
[----:B------:R-:W-:-:S04]  /*50250*/  IMAD.HI.U32 R19, R19, 0x7f000001, R4 ;  /* 0x7f00000113137827 */ /* 0x000fc800078e0004 */
[----:B------:R-:W-:Y:S01]  /*50260*/  IMAD.WIDE.U32 R4, R92, R16, RZ ;  /* 0x000000105c047225 */ /* 0x000fe200078e00ff */
[----:B------:R-:W-:-:S03]  /*50270*/  @P1 IADD3 R134, PT, PT, R134, -0x7f000001, RZ ;  /* 0x80ffffff86861810 */ /* 0x000fc60007ffe0ff */
[----:B------:R-:W-:-:S04]  /*50280*/  IMAD R77, R4, 0x7effffff, RZ ;  /* 0x7effffff044d7824 */ /* 0x000fc800078e02ff */
[----:B------:R-:W-:Y:S01]  /*50290*/  @P0 IADD3 R11, PT, PT, R11, -0x7f000001, RZ ;  /* 0x80ffffff0b0b0810 */ /* 0x000fe20007ffe0ff */
[----:B------:R-:W-:-:S04]  /*502a0*/  IMAD.HI.U32 R77, R77, 0x7f000001, R4 ;  /* 0x7f0000014d4d7827 */ /* 0x000fc800078e0004 */
[----:B------:R-:W-:Y:S01]  /*502b0*/  IMAD.WIDE.U32 R4, R104, R0, RZ ;  /* 0x0000000068047225 */ /* 0x000fe200078e00ff */
[----:B------:R-:W-:-:S03]  /*502c0*/  IADD3 R134, PT, PT, R11, R134, RZ ;  /* 0x000000860b867210 */ /* 0x000fc60007ffe0ff */
[----:B------:R-:W-:Y:S01]  /*502d0*/  IMAD R11, R4, 0x7effffff, RZ ;  /* 0x7effffff040b7824 */ /* 0x000fe200078e02ff */
[----:B------:R-:W-:-:S03]  /*502e0*/  ISETP.GE.U32.AND P0, PT, R15, 0x7f000001, PT ;  /* 0x7f0000010f00780c */ /* 0x000fc60003f06070 */
[----:B------:R-:W-:Y:S01]  /*502f0*/  IMAD.HI.U32 R11, R11, 0x7f000001, R4 ;  /* 0x7f0000010b0b7827 */ /* 0x000fe200078e0004 */
[----:B------:R-:W-:-:S03]  /*50300*/  IADD3 R25, PT, PT, R14, R10, RZ ;  /* 0x0000000a0e197210 */ /* 0x000fc60007ffe0ff */
[----:B------:R-:W-:-:S04]  /*50310*/  IMAD.WIDE.U32 R4, R129, R16, RZ ;  /* 0x0000001081047225 */ /* 0x000fc800078e00ff */
[----:B------:R-:W-:-:S04]  /*50320*/  IMAD R10, R4, 0x7effffff, RZ ;  /* 0x7effffff040a7824 */ /* 0x000fc800078e02ff */
[----:B------:R-:W-:Y:S01]  /*50330*/  IMAD.HI.U32 R10, R10, 0x7f000001, R4 ;  /* 0x7f0000010a0a7827 */ /* 0x000fe200078e0004 */
[----:B------:R-:W-:-:S04]  /*50340*/  @P0 IADD3 R15, PT, PT, R15, -0x7f000001, RZ ;  /* 0x80ffffff0f0f0810 */ /* 0x000fc80007ffe0ff */
[----:B------:R-:W-:Y:S01]  /*50350*/  ISETP.GE.U32.AND P0, PT, R10, 0x7f000001, PT ;  /* 0x7f0000010a00780c */ /* 0x000fe20003f06070 */
[----:B------:R-:W-:-:S12]  /*50360*/  ISETP.GE.U32.AND P1, PT, R19, 0x7f000001, PT ;  /* 0x7f0000011300780c */ /* 0x000fd80003f26070 */
        /* <DEDUP_REMOVED lines=9> */
[----:B------:R-:W-:Y:S01]  /*50400*/  ISETP.GE.U32.AND P0, PT, R15, 0x7f000001, PT ;  /* 0x7f0000010f00780c */ /* 0x000fe20003f06070 */
[----:B------:R-:W-:-:S06]  /*50410*/  IMAD.WIDE.U32 R4, R104, R16, RZ ;  /* 0x0000001068047225 */ /* 0x000fcc00078e00ff */
[----:B------:R-:W-:-:S04]  /*50420*/  @P1 IADD3 R10, PT, PT, R10, -0x7f000001, RZ ;  /* 0x80ffffff0a0a1810 */ /* 0x000fc80007ffe0ff */
[----:B------:R-:W-:Y:S01]  /*50430*/  IADD3 R10, PT, PT, R35, R10, RZ ;  /* 0x0000000a230a7210 */ /* 0x000fe20007ffe0ff */
[----:B------:R-:W-:Y:S01]  /*50440*/  IMAD R35, R4, 0x7effffff, RZ ;  /* 0x7effffff04237824 */ /* 0x000fe200078e02ff */
[----:B------:R-:W-:-:S03]  /*50450*/  @P0 IADD3 R15, PT, PT, R15, -0x7f000001, RZ ;  /* 0x80ffffff0f0f0810 */ /* 0x000fc60007ffe0ff */
[----:B------:R-:W-:Y:S01]  /*50460*/  ISETP.GE.U32.AND P0, PT, R10, 0x7f000001, PT ;  /* 0x7f0000010a00780c */ /* 0x000fe20003f06070 */
[----:B------:R-:W-:-:S04]  /*50470*/  IMAD.HI.U32 R35, R35, 0x7f000001, R4 ;  /* 0x7f00000123237827 */ /* 0x000fc800078e0004 */
[----:B------:R-:W-:-:S04]  /*50480*/  IMAD.WIDE.U32 R4, R2, R15, RZ ;  /* 0x0000000f02047225 */ /* 0x000fc800078e00ff */
[----:B------:R-:W-:Y:S01]  /*50490*/  IMAD R69, R4, 0x7effffff, RZ ;  /* 0x7effffff04457824 */ /* 0x000fe200078e02ff */
[----:B------:R-:W-:Y:S01]  /*504a0*/  ISETP.GE.U32.AND P1, PT, R178, 0x7f000001, PT ;  /* 0x7f000001b200780c */ /* 0x000fe20003f26070 */
[----:B------:R-:W-:Y:S02]  /*504b0*/  ISETP.GE.U32.AND P2, PT, R134, 0x7f000001, PT ;  /* 0x7f0000018600780c */ /* 0x000fe40003f46070 */
[----:B------:R-:W-:Y:S01]  /*504c0*/  IMAD.HI.U32 R69, R69, 0x7f000001, R4 ;  /* 0x7f00000145457827 */ /* 0x000fe200078e0004 */
[----:B------:R-:W-:Y:S01]  /*504d0*/  @P0 IADD3 R10, PT, PT, R10, -0x7f000001, RZ ;  /* 0x80ffffff0a0a0810 */ /* 0x000fe20007ffe0ff */
[----:B------:R-:W-:Y:S02]  /*504e0*/  ISETP.GE.U32.AND P0, PT, R171, 0x7f000001, PT ;  /* 0x7f000001ab00780c */ /* 0x000fe40003f06070 */
[----:B------:R-:W-:-:S04]  /*504f0*/  IMAD.WIDE.U32 R4, R2, R93, RZ ;  /* 0x0000005d02047225 */ /* 0x000fc800078e00ff */
[----:B------:R-:W-:-:S04]  /*50500*/  IMAD R72, R4, 0x7effffff, RZ ;  /* 0x7effffff04487824 */ /* 0x000fc800078e02ff */
        /* <DEDUP_REMOVED lines=9> */
[----:B------:R-:W-:Y:S01]  /*505a0*/  IADD3 R171, PT, PT, R171, R178, RZ ;  /* 0x000000b2abab7210 */ /* 0x000fe20007ffe0ff */
[----:B------:R-:W-:Y:S01]  /*505b0*/  ISETP.GE.U32.AND P4, PT, R77, 0x7f000001, PT ;  /* 0x7f0000014d00780c */ /* 0x000fe20003f86070 */
[----:B------:R-:W2:Y:S01]  /*505c0*/  LDL R178, [R1+0x418] ;  /* 0x0004180001b27983 */ /* 0x000ea20000100800 */
[----:B------:R-:W-:-:S02]  /*505d0*/  IMAD.WIDE.U32 R4, R2, R92, RZ ;  /* 0x0000005c02047225 */ /* 0x000fc400078e00ff */
[----:B------:R-:W-:Y:S02]  /*505e0*/  ISETP.GE.U32.AND P0, PT, R171, 0x7f000001, PT ;  /* 0x7f000001ab00780c */ /* 0x000fe40003f06070 */
[----:B------:R-:W-:Y:S02]  /*505f0*/  IMAD R10, R4, 0x7effffff, RZ ;  /* 0x7effffff040a7824 */ /* 0x000fe400078e02ff */
        /* <DEDUP_REMOVED lines=9> */
[----:B------:R-:W-:-:S04]  /*50690*/  IMAD.WIDE.U32 R4, R2, R104, RZ ;  /* 0x0000006802047225 */ /* 0x000fc800078e00ff */
[----:B------:R-:W-:-:S04]  /*506a0*/  IMAD R14, R4, 0x7effffff, RZ ;  /* 0x7effffff040e7824 */ /* 0x000fc800078e02ff */
[----:B------:R-:W-:-:S04]  /*506b0*/  IMAD.HI.U32 R14, R14, 0x7f000001, R4 ;  /* 0x7f0000010e0e7827 */ /* 0x000fc800078e0004 */
[----:B------:R-:W-:Y:S01]  /*506c0*/  IMAD.WIDE.U32 R4, R2, R171, RZ ;  /* 0x000000ab02047225 */ /* 0x000fe200078e00ff */
[----:B------:R-:W-:Y:S01]  /*506d0*/  @P0 IADD3 R134, PT, PT, R134, -0x7f000001, RZ ;  /* 0x80ffffff86860810 */ /* 0x000fe20007ffe0ff */
[----:B------:R-:W-:Y:S01]  /*506e0*/  ISETP.GE.U32.AND P2, PT, R80, 0x7f000001, PT ;  /* 0x7f0000015000780c */ /* 0x000fe20003f46070 */
[----:B------:R-:W-:Y:S01]  /*506f0*/  ISETP.GE.U32.AND P1, PT, R99, 0x7f000001, PT ;  /* 0x7f0000016300780c */ /* 0x000fe20003f26070 */
[----:B------:R-:W-:Y:S01]  /*50700*/  IMAD R25, R4, 0x7effffff, RZ ;  /* 0x7effffff04197824 */ /* 0x000fe200078e02ff */
[----:B------:R-:W-:Y:S01]  /*50710*/  ISETP.GE.U32.AND P0, PT, R85, 0x7f000001, PT ;  /* 0x7f0000015500780c */ /* 0x000fe20003f06070 */
[----:B------:R-:W-:Y:S01]  /*50720*/  @P4 IADD3 R77, PT, PT, R77, -0x7f000001, RZ ;  /* 0x80ffffff4d4d4810 */ /* 0x000fe20007ffe0ff */
[----:B------:R-:W2:Y:S01]  /*50730*/  LDL R171, [R1+0x41c] ;  /* 0x00041c0001ab7983 */ /* 0x000ea20000100800 */
[----:B------:R-:W-:-:S04]  /*50740*/  IMAD.HI.U32 R25, R25, 0x7f000001, R4 ;  /* 0x7f00000119197827 */ /* 0x000fc800078e0004 */
[----:B------:R-:W-:-:S04]  /*50750*/  IMAD.WIDE.U32 R4, R2, R163, RZ ;  /* 0x000000a302047225 */ /* 0x000fc800078e00ff */
[----:B------:R-:W-:-:S04]  /*50760*/  IMAD R17, R4, 0x7effffff, RZ ;  /* 0x7effffff04117824 */ /* 0x000fc800078e02ff */
[----:B------:R-:W-:Y:S01]  /*50770*/  IMAD.HI.U32 R17, R17, 0x7f000001, R4 ;  /* 0x7f00000111117827 */ /* 0x000fe200078e0004 */
[----:B------:R-:W-:-:S03]  /*50780*/  @P0 IADD3 R85, PT, PT, R85, -0x7f000001, RZ ;  /* 0x80ffffff55550810 */ /* 0x000fc60007ffe0ff */
[----:B------:R-:W-:-:S04]  /*50790*/  IMAD.WIDE.U32 R4, R134, R31, RZ ;  /* 0x0000001f86047225 */ /* 0x000fc800078e00ff */
[----:B------:R-:W-:Y:S02]  /*507a0*/  IMAD R93, R4, 0x7effffff, RZ ;  /* 0x7effffff045d7824 */ /* 0x000fe400078e02ff */
[----:B------:R-:W-:Y:S01]  /*507b0*/  IMAD.WIDE.U32 R30, R134, R30, RZ ;  /* 0x0000001e861e7225 */ /* 0x000fe200078e00ff */
[----:B------:R-:W-:-:S03]  /*507c0*/  ISETP.GE.U32.AND P0, PT, R85, 0x7f000001, PT ;  /* 0x7f0000015500780c */ /* 0x000fc60003f06070 */
[----:B------:R-:W-:-:S04]  /*507d0*/  IMAD.HI.U32 R93, R93, 0x7f000001, R4 ;  /* 0x7f0000015d5d7827 */ /* 0x000fc800078e0004 */
[----:B------:R-:W-:Y:S01]  /*507e0*/  IMAD R4, R30, 0x7effffff, RZ ;  /* 0x7effffff1e047824 */ /* 0x000fe200078e02ff */
[----:B------:R-:W-:-:S03]  /*507f0*/  @P2 IADD3 R80, PT, PT, R80, -0x7f000001, RZ ;  /* 0x80ffffff50502810 */ /* 0x000fc60007ffe0ff */
[----:B------:R-:W-:-:S04]  /*50800*/  IMAD.HI.U32 R30, R4, 0x7f000001, R30 ;  /* 0x7f000001041e7827 */ /* 0x000fc800078e001e */
[----:B------:R-:W-:Y:S01]  /*50810*/  IMAD.WIDE.U32 R4, R134, R49, RZ ;  /* 0x0000003186047225 */ /* 0x000fe200078e00ff */
[----:B------:R-:W-:Y:S02]  /*50820*/  @P0 IADD3 R85, PT, PT, R85, -0x7f000001, RZ ;  /* 0x80ffffff55550810 */ /* 0x000fe40007ffe0ff */
[----:B------:R-:W-:Y:S01]  /*50830*/  @P1 IADD3 R99, PT, PT, R99, -0x7f000001, RZ ;  /* 0x80ffffff63631810 */ /* 0x000fe20007ffe0ff */
[----:B------:R-:W-:Y:S01]  /*50840*/  IMAD R49, R4, 0x7effffff, RZ ;  /* 0x7effffff04317824 */ /* 0x000fe200078e02ff */
[----:B------:R-:W-:Y:S01]  /*50850*/  ISETP.GE.U32.AND P0, PT, R80, 0x7f000001, PT ;  /* 0x7f0000015000780c */ /* 0x000fe20003f06070 */
[----:B------:R-:W-:Y:S02]  /*50860*/  ISETP.GE.U32.AND P1, PT, R84, 0x7f000001, PT ;  /* 0x7f0000015400780c */ /* 0x000fe40003f26070 */
        /* <DEDUP_REMOVED lines=19> */
[----:B------:R-:W-:Y:S01]  /*509a0*/  ISETP.GE.U32.AND P0, PT, R136, 0x7f000001, PT ;  /* 0x7f0000018800780c */ /* 0x000fe20003f06070 */
[----:B------:R-:W-:Y:S02]  /*509b0*/  ISETP.GE.U32.AND P2, PT, R124, 0x7f000001, PT ;  /* 0x7f0000017c00780c */ /* 0x000fe40003f46070 */
        /* <DEDUP_REMOVED lines=9> */
[----:B------:R-:W-:Y:S01]  /*50a50*/  IMAD R84, R4, 0x7effffff, RZ ;  /* 0x7effffff04547824 */ /* 0x000fe200078e02ff */
[----:B------:R-:W-:-:S03]  /*50a60*/  @P2 IADD3 R124, PT, PT, R124, -0x7f000001, RZ ;  /* 0x80ffffff7c7c2810 */ /* 0x000fc60007ffe0ff */
[----:B------:R-:W-:Y:S02]  /*50a70*/  IMAD.HI.U32 R84, R84, 0x7f000001, R4 ;  /* 0x7f00000154547827 */ /* 0x000fe400078e0004 */
[----:B------:R-:W-:Y:S02]  /*50a80*/  ISETP.GE.U32.AND P3, PT, R124, 0x7f000001, PT ;  /* 0x7f0000017c00780c */ /* 0x000fe40003f66070 */
        /* <DEDUP_REMOVED lines=9> */
[----:B------:R-:W-:Y:S02]  /*50b20*/  IADD3 R31, PT, PT, R31, R8, RZ ;  /* 0x000000081f1f7210 */ /* 0x000fe40007ffe0ff */
[----:B------:R-:W-:Y:S01]  /*50b30*/  @P3 IADD3 R124, PT, PT, R124, -0x7f000001, RZ ;  /* 0x80ffffff7c7c3810 */ /* 0x000fe20007ffe0ff */
[----:B------:R-:W-:Y:S02]  /*50b40*/  IMAD R79, R4, 0x7effffff, RZ ;  /* 0x7effffff044f7824 */ /* 0x000fe400078e02ff */
[----:B------:R-:W-:Y:S01]  /*50b50*/  ISETP.GE.U32.AND P0, PT, R31, 0x7f000001, PT ;  /* 0x7f0000011f00780c */ /* 0x000fe20003f06070 */
        /* <DEDUP_REMOVED lines=11> */
[----:B------:R-:W-:Y:S01]  /*50c10*/  @P0 IADD3 R31, PT, PT, R31, -0x7f000001, RZ ;  /* 0x80ffffff1f1f0810 */ /* 0x000fe20007ffe0ff */
[----:B------:R-:W-:Y:S02]  /*50c20*/  ISETP.GE.U32.AND P0, PT, R128, 0x7f000001, PT ;  /* 0x7f0000018000780c */ /* 0x000fe40003f06070 */
        /* <DEDUP_REMOVED lines=17> */
[----:B------:R-:W-:-:S04]  /*50d40*/  IMAD R82, R4, 0x7effffff, RZ ;  /* 0x7effffff04527824 */ /* 0x000fc800078e02ff */
[----:B------:R-:W-:-:S04]  /*50d50*/  IMAD.HI.U32 R82, R82, 0x7f000001, R4 ;  /* 0x7f00000152527827 */ /* 0x000fc800078e0004 */
[----:B------:R-:W-:Y:S01]  /*50d60*/  IMAD.WIDE.U32 R4, R128, R123, RZ ;  /* 0x0000007b80047225 */ /* 0x000fe200078e00ff */
[----:B------:R-:W-:-:S05]  /*50d70*/  IADD3 R123, PT, PT, R48, R3, RZ ;  /* 0x00000003307b7210 */ /* 0x000fca0007ffe0ff */
[----:B------:R-:W-:-:S13]  /*50d80*/  ISETP.GE.U32.AND P0, PT, R123, 0x7f000001, PT ;  /* 0x7f0000017b00780c */ /* 0x000fda0003f06070 */
        /* <DEDUP_REMOVED lines=17> */
[----:B------:R-:W-:Y:S01]  /*50ea0*/  IMAD R138, R4, 0x7effffff, RZ ;  /* 0x7effffff048a7824 */ /* 0x000fe200078e02ff */
[----:B------:R-:W-:Y:S01]  /*50eb0*/  @P1 IADD3 R62, PT, PT, R62, -0x7f000001, RZ ;  /* 0x80ffffff3e3e1810 */ /* 0x000fe20007ffe0ff */
[----:B------:R-:W-:Y:S02]  /*50ec0*/  ISETP.GE.U32.AND P1, PT, R64, 0x7f000001, PT ;  /* 0x7f0000014000780c */ /* 0x000fe40003f26070 */
[----:B------:R-:W-:-:S04]  /*50ed0*/  IMAD.HI.U32 R138, R138, 0x7f000001, R4 ;  /* 0x7f0000018a8a7827 */ /* 0x000fc800078e0004 */
[----:B------:R-:W-:-:S04]  /*50ee0*/  IMAD.WIDE.U32 R4, R128, R0, RZ ;  /* 0x0000000080047225 */ /* 0x000fc800078e00ff */
[----:B------:R-:W-:Y:S01]  /*50ef0*/  @P0 IADD3 R98, PT, PT, R98, -0x7f000001, RZ ;  /* 0x80ffffff62620810 */ /* 0x000fe20007ffe0ff */
[----:B------:R-:W-:Y:S01]  /*50f00*/  ISETP.GE.U32.AND P0, PT, R7, 0x7f000001, PT ;  /* 0x7f0000010700780c */ /* 0x000fe20003f06070 */
[----:B------:R-:W-:-:S04]  /*50f10*/  IMAD R0, R4, 0x7effffff, RZ ;  /* 0x7effffff04007824 */ /* 0x000fc800078e02ff */
[----:B------:R-:W-:Y:S01]  /*50f20*/  IMAD.HI.U32 R0, R0, 0x7f000001, R4 ;  /* 0x7f00000100007827 */ /* 0x000fe200078e0004 */
[----:B------:R-:W-:-:S03]  /*50f30*/  @P1 IADD3 R64, PT, PT, R64, -0x7f000001, RZ ;  /* 0x80ffffff40401810 */ /* 0x000fc60007ffe0ff */
[----:B------:R-:W-:Y:S01]  /*50f40*/  IMAD.WIDE.U32 R4, R128, R16, RZ ;  /* 0x0000001080047225 */ /* 0x000fe200078e00ff */
[----:B------:R-:W-:-:S03]  /*50f50*/  ISETP.GE.U32.AND P1, PT, R97, 0x7f000001, PT ;  /* 0x7f0000016100780c */ /* 0x000fc60003f26070 */
[----:B------:R-:W-:Y:S01]  /*50f60*/  @P0 IADD3 R7, PT, PT, R7, -0x7f000001, RZ ;  /* 0x80ffffff07070810 */ /* 0x000fe20007ffe0ff */
[----:B------:R-:W-:Y:S01]  /*50f70*/  IMAD R3, R4, 0x7effffff, RZ ;  /* 0x7effffff04037824 */ /* 0x000fe200078e02ff */
[----:B------:R-:W-:-:S03]  /*50f80*/  ISETP.GE.U32.AND P0, PT, R70, 0x7f000001, PT ;  /* 0x7f0000014600780c */ /* 0x000fc60003f06070 */
        /* <DEDUP_REMOVED lines=16> */
[----:B------:R-:W-:Y:S01]  /*51090*/  ISETP.GE.U32.AND P1, PT, R52, 0x7f000001, PT ;  /* 0x7f0000013400780c */ /* 0x000fe20003f26070 */
[----:B------:R-:W-:Y:S02]  /*510a0*/  ISETP.GE.U32.AND P0, PT, R47, 0x7f000001, PT ;  /* 0x7f0000012f00780c */ /* 0x000fe40003f06070 */
[----:B------:R-:W-:-:S04]  /*510b0*/  IMAD.HI.U32 R12, R12, 0x7f000001, R4 ;  /* 0x7f0000010c0c7827 */ /* 0x000fc800078e0004 */
[----:B------:R-:W-:-:S04]  /*510c0*/  IMAD.WIDE.U32 R4, R121, 0x5fffffa, RZ ;  /* 0x05fffffa79047825 */ /* 0x000fc800078e00ff */
[----:B------:R-:W-:Y:S01]  /*510d0*/  IMAD R121, R121, 0x6, RZ ;  /* 0x0000000679797824 */ /* 0x000fe200078e02ff */
[----:B------:R-:W-:-:S03]  /*510e0*/  @P2 IADD3 R118, PT, PT, R118, -0x7f000001, RZ ;  /* 0x80ffffff76762810 */ /* 0x000fc60007ffe0ff */
[----:B------:R-:W-:Y:S01]  /*510f0*/  IMAD.HI.U32 R121, R121, 0x7f000001, R4 ;  /* 0x7f00000179797827 */ /* 0x000fe200078e0004 */
[----:B------:R-:W-:Y:S02]  /*51100*/  @P1 IADD3 R52, PT, PT, R52, -0x7f000001, RZ ;  /* 0x80ffffff34341810 */ /* 0x000fe40007ffe0ff */
[----:B------:R-:W-:Y:S01]  /*51110*/  @P0 IADD3 R47, PT, PT, R47, -0x7f000001, RZ ;  /* 0x80ffffff2f2f0810 */ /* 0x000fe20007ffe0ff */
        /* <DEDUP_REMOVED lines=63> */
[----:B------:R-:W-:Y:S01]  /*51510*/  IMAD R70, R70, 0x6, RZ ;  /* 0x0000000646467824 */ /* 0x000fe200078e02ff */
[----:B------:R-:W-:-:S03]  /*51520*/  ISETP.GE.U32.AND P2, PT, R75, 0x7f000001, PT ;  /* 0x7f0000014b00780c */ /* 0x000fc60003f46070 */
[----:B------:R-:W-:-:S04]  /*51530*/  IMAD.HI.U32 R70, R70, 0x7f000001, R4 ;  /* 0x7f00000146467827 */ /* 0x000fc800078e0004 */
[----:B------:R-:W-:-:S04]  /*51540*/  IMAD.WIDE.U32 R4, R53, 0x5fffffa, RZ ;  /* 0x05fffffa35047825 */ /* 0x000fc800078e00ff */
[----:B------:R-:W-:Y:S01]  /*51550*/  IMAD R53, R53, 0x6, RZ ;  /* 0x0000000635357824 */ /* 0x000fe200078e02ff */
[----:B------:R-:W-:-:S03]  /*51560*/  @P1 IADD3 R109, PT, PT, R109, -0x7f000001, RZ ;  /* 0x80ffffff6d6d1810 */ /* 0x000fc60007ffe0ff */
[----:B------:R-:W-:Y:S01]  /*51570*/  IMAD.HI.U32 R53, R53, 0x7f000001, R4 ;  /* 0x7f00000135357827 */ /* 0x000fe200078e0004 */
[----:B------:R-:W-:-:S03]  /*51580*/  @P0 IADD3 R108, PT, PT, R108, -0x7f000001, RZ ;  /* 0x80ffffff6c6c0810 */ /* 0x000fc60007ffe0ff */
[----:B------:R-:W-:Y:S01]  /*51590*/  IMAD.WIDE.U32 R4, R44, 0x5fffffa, RZ ;  /* 0x05fffffa2c047825 */ /* 0x000fe200078e00ff */
[----:B------:R-:W-:-:S03]  /*515a0*/  ISETP.GE.U32.AND P1, PT, R78, 0x7f000001, PT ;  /* 0x7f0000014e00780c */ /* 0x000fc60003f26070 */
[----:B------:R-:W-:Y:S01]  /*515b0*/  IMAD R44, R44, 0x6, RZ ;  /* 0x000000062c2c7824 */ /* 0x000fe200078e02ff */
[----:B------:R-:W-:Y:S01]  /*515c0*/  @P2 IADD3 R75, PT, PT, R75, -0x7f000001, RZ ;  /* 0x80ffffff4b4b2810 */ /* 0x000fe20007ffe0ff */
[----:B------:R-:W-:Y:S01]  /*515d0*/  ISETP.GE.U32.AND P2, PT, R121, 0x7f000001, PT ;  /* 0x7f0000017900780c */ /* 0x000fe20003f46070 */
[----:B------:R-:W-:Y:S01]  /*515e0*/  ISETP.GE.U32.AND P0, PT, R108, 0x7f000001, PT ;  /* 0x7f0000016c00780c */ /* 0x000fe20003f06070 */
[----:B------:R-:W-:-:S04]  /*515f0*/  IMAD.HI.U32 R44, R44, 0x7f000001, R4 ;  /* 0x7f0000012c2c7827 */ /* 0x000fc800078e0004 */
[----:B------:R-:W-:-:S04]  /*51600*/  IMAD.WIDE.U32 R4, R52, 0x5fffffa, RZ ;  /* 0x05fffffa34047825 */ /* 0x000fc800078e00ff */
[----:B------:R-:W-:Y:S01]  /*51610*/  IMAD R52, R52, 0x6, RZ ;  /* 0x0000000634347824 */ /* 0x000fe200078e02ff */
[----:B------:R-:W-:-:S03]  /*51620*/  @P1 IADD3 R78, PT, PT, R78, -0x7f000001, RZ ;  /* 0x80ffffff4e4e1810 */ /* 0x000fc60007ffe0ff */
[----:B------:R-:W-:-:S04]  /*51630*/  IMAD.HI.U32 R52, R52, 0x7f000001, R4 ;  /* 0x7f00000134347827 */ /* 0x000fc800078e0004 */
[----:B------:R-:W-:-:S04]  /*51640*/  IMAD.WIDE.U32 R4, R47, 0x5fffffa, RZ ;  /* 0x05fffffa2f047825 */ /* 0x000fc800078e00ff */
[----:B------:R-:W-:Y:S01]  /*51650*/  IMAD R47, R47, 0x6, RZ ;  /* 0x000000062f2f7824 */ /* 0x000fe200078e02ff */
[----:B------:R-:W-:Y:S02]  /*51660*/  @P2 IADD3 R121, PT, PT, R121, -0x7f000001, RZ ;  /* 0x80ffffff79792810 */ /* 0x000fe40007ffe0ff */
[----:B------:R-:W-:Y:S01]  /*51670*/  @P0 IADD3 R108, PT, PT, R108, -0x7f000001, RZ ;  /* 0x80ffffff6c6c0810 */ /* 0x000fe20007ffe0ff */
[----:B------:R-:W-:Y:S01]  /*51680*/  ISETP.GE.U32.AND P3, PT, R40, 0x7f000001, PT ;  /* 0x7f0000012800780c */ /* 0x000fe20003f66070 */
[----:B------:R-:W-:Y:S01]  /*51690*/  IMAD.HI.U32 R47, R47, 0x7f000001, R4 ;  /* 0x7f0000012f2f7827 */ /* 0x000fe200078e0004 */
[----:B------:R-:W-:Y:S01]  /*516a0*/  ISETP.GE.U32.AND P1, PT, R179, 0x7f000001, PT ;  /* 0x7f000001b300780c */ /* 0x000fe20003f26070 */
[----:B------:R-:W-:Y:S02]  /*516b0*/  ISETP.GE.U32.AND P0, PT, R78, 0x7f000001, PT ;  /* 0x7f0000014e00780c */ /* 0x000fe40003f06070 */
[----:B------:R-:W-:Y:S01]  /*516c0*/  IMAD.WIDE.U32 R4, R111, 0x5fffffa, RZ ;  /* 0x05fffffa6f047825 */ /* 0x000fe200078e00ff */
[----:B------:R-:W-:-:S03]  /*516d0*/  IADD3 R108, PT, PT, R108, R121, RZ ;  /* 0x000000796c6c7210 */ /* 0x000fc60007ffe0ff */
[----:B------:R-:W-:-:S04]  /*516e0*/  IMAD R111, R111, 0x6, RZ ;  /* 0x000000066f6f7824 */ /* 0x000fc800078e02ff */
[----:B------:R-:W-:Y:S01]  /*516f0*/  IMAD.HI.U32 R153, R111, 0x7f000001, R4 ;  /* 0x7f0000016f997827 */ /* 0x000fe200078e0004 */
[----:B------:R-:W-:-:S03]  /*51700*/  ISETP.GE.U32.AND P2, PT, R108, 0x7f000001, PT ;  /* 0x7f0000016c00780c */ /* 0x000fc60003f46070 */
[----:B------:R-:W-:-:S04]  /*51710*/  IMAD.WIDE.U32 R4, R57, 0x5fffffa, RZ ;  /* 0x05fffffa39047825 */ /* 0x000fc800078e00ff */
[----:B------:R-:W-:Y:S01]  /*51720*/  IMAD R57, R57, 0x6, RZ ;  /* 0x0000000639397824 */ /* 0x000fe200078e02ff */
[----:B------:R-:W-:Y:S02]  /*51730*/  @P3 IADD3 R40, PT, PT, R40, -0x7f000001, RZ ;  /* 0x80ffffff28283810 */ /* 0x000fe40007ffe0ff */
[----:B------:R-:W-:Y:S02]  /*51740*/  @P1 IADD3 R179, PT, PT, R179, -0x7f000001, RZ ;  /* 0x80ffffffb3b31810 */ /* 0x000fe40007ffe0ff */
[----:B------:R-:W-:Y:S01]  /*51750*/  @P0 IADD3 R78, PT, PT, R78, -0x7f000001, RZ ;  /* 0x80ffffff4e4e0810 */ /* 0x000fe20007ffe0ff */
[----:B------:R-:W-:Y:S01]  /*51760*/  IMAD.HI.U32 R57, R57, 0x7f000001, R4 ;  /* 0x7f00000139397827 */ /* 0x000fe200078e0004 */
[----:B------:R-:W-:-:S03]  /*51770*/  ISETP.GE.U32.AND P3, PT, R120, 0x7f000001, PT ;  /* 0x7f0000017800780c */ /* 0x000fc60003f66070 */
[C---:B------:R-:W-:Y:S01]  /*51780*/  IMAD.WIDE.U32 R4, R43.reuse, 0x5fffffa, RZ ;  /* 0x05fffffa2b047825 */ /* 0x040fe200078e00ff */
[----:B------:R-:W-:Y:S02]  /*51790*/  IADD3 R78, PT, PT, R78, R179, RZ ;  /* 0x000000b34e4e7210 */ /* 0x000fe40007ffe0ff */
[----:B------:R-:W-:Y:S01]  /*517a0*/  @P2 IADD3 R108, PT, PT, R108, -0x7f000001, RZ ;  /* 0x80ffffff6c6c2810 */ /* 0x000fe20007ffe0ff */
[----:B------:R-:W-:Y:S01]  /*517b0*/  IMAD R43, R43, 0x6, RZ ;  /* 0x000000062b2b7824 */ /* 0x000fe200078e02ff */
[----:B------:R-:W-:Y:S01]  /*517c0*/  ISETP.GE.U32.AND P2, PT, R117, 0x7f000001, PT ;  /* 0x7f0000017500780c */ /* 0x000fe20003f46070 */
[----:B------:R-:W-:Y:S01]  /*517d0*/  ISETP.GE.U32.AND P4, PT, R11, 0x7f000001, PT ;  /* 0x7f0000010b00780c */ /* 0x000fe20003f86070 */
[----:B------:R-:W3:Y:S01]  /*517e0*/  LDL R179, [R1+0x380] ;  /* 0x0003800001b37983 */ /* 0x000ee20000100800 */
[----:B------:R-:W-:Y:S01]  /*517f0*/  IMAD.HI.U32 R43, R43, 0x7f000001, R4 ;  /* 0x7f0000012b2b7827 */ /* 0x000fe200078e0004 */
[----:B------:R-:W-:-:S03]  /*51800*/  ISETP.GE.U32.AND P0, PT, R78, 0x7f000001, PT ;  /* 0x7f0000014e00780c */ /* 0x000fc60003f06070 */
[----:B------:R-:W-:-:S04]  /*51810*/  IMAD.WIDE.U32 R4, R88, 0x5fffffa, RZ ;  /* 0x05fffffa58047825 */ /* 0x000fc800078e00ff */
[----:B------:R-:W-:Y:S01]  /*51820*/  IMAD R88, R88, 0x6, RZ ;  /* 0x0000000658587824 */ /* 0x000fe200078e02ff */
[----:B------:R-:W-:-:S03]  /*51830*/  @P3 IADD3 R120, PT, PT, R120, -0x7f000001, RZ ;  /* 0x80ffffff78783810 */ /* 0x000fc60007ffe0ff */
[----:B------:R-:W-:-:S04]  /*51840*/  IMAD.HI.U32 R88, R88, 0x7f000001, R4 ;  /* 0x7f00000158587827 */ /* 0x000fc800078e0004 */
[----:B------:R-:W-:Y:S01]  /*51850*/  IMAD.WIDE.U32 R4, R37, 0x5fffffa, RZ ;  /* 0x05fffffa25047825 */ /* 0x000fe200078e00ff */
[----:B------:R-:W-:-:S03]  /*51860*/  IADD3 R108, PT, PT, R108, R120, RZ ;  /* 0x000000786c6c7210 */ /* 0x000fc60007ffe0ff */
[----:B------:R-:W-:Y:S01]  /*51870*/  IMAD R37, R37, 0x6, RZ ;  /* 0x0000000625257824 */ /* 0x000fe200078e02ff */
[----:B------:R-:W-:Y:S02]  /*51880*/  @P2 IADD3 R117, PT, PT, R117, -0x7f000001, RZ ;  /* 0x80ffffff75752810 */ /* 0x000fe40007ffe0ff */
[----:B------:R-:W-:Y:S01]  /*51890*/  @P0 IADD3 R78, PT, PT, R78, -0x7f000001, RZ ;  /* 0x80ffffff4e4e0810 */ /* 0x000fe20007ffe0ff */
[----:B------:R-:W-:Y:S01]  /*518a0*/  IMAD.HI.U32 R37, R37, 0x7f000001, R4 ;  /* 0x7f00000125257827 */ /* 0x000fe200078e0004 */
[----:B------:R-:W-:Y:S01]  /*518b0*/  ISETP.GE.U32.AND P3, PT, R118, 0x7f000001, PT ;  /* 0x7f0000017600780c */ /* 0x000fe20003f66070 */
[----:B------:R-:W-:Y:S02]  /*518c0*/  ISETP.GE.U32.AND P1, PT, R108, 0x7f000001, PT ;  /* 0x7f0000016c00780c */ /* 0x000fe40003f26070 */
[----:B------:R-:W-:-:S04]  /*518d0*/  IMAD.WIDE.U32 R4, R56, 0x5fffffa, RZ ;  /* 0x05fffffa38047825 */ /* 0x000fc800078e00ff */
        /* <DEDUP_REMOVED lines=9> */
[----:B------:R-:W-:-:S03]  /*51970*/  ISETP.GE.U32.AND P1, PT, R115, 0x7f000001, PT ;  /* 0x7f0000017300780c */ /* 0x000fc60003f26070 */
[----:B------:R-:W-:-:S04]  /*51980*/  IMAD.WIDE.U32 R4, R50, 0x5fffffa, RZ ;  /* 0x05fffffa32047825 */ /* 0x000fc800078e00ff */
[----:B------:R-:W-:Y:S01]  /*51990*/  IMAD R50, R50, 0x6, RZ ;  /* 0x0000000632327824 */ /* 0x000fe200078e02ff */
[----:B------:R-:W-:-:S03]  /*519a0*/  IADD3 R118, PT, PT, R108, R118, RZ ;  /* 0x000000766c767210 */ /* 0x000fc60007ffe0ff */
[----:B------:R-:W-:Y:S01]  /*519b0*/  IMAD.HI.U32 R50, R50, 0x7f000001, R4 ;  /* 0x7f00000132327827 */ /* 0x000fe200078e0004 */
[----:B------:R-:W-:-:S03]  /*519c0*/  @P0 IADD3 R78, PT, PT, R78, -0x7f000001, RZ ;  /* 0x80ffffff4e4e0810 */ /* 0x000fc60007ffe0ff */
[----:B------:R-:W-:Y:S01]  /*519d0*/  IMAD.WIDE.U32 R4, R33, 0x5fffffa, RZ ;  /* 0x05fffffa21047825 */ /* 0x000fe200078e00ff */
[----:B------:R-:W-:-:S03]  /*519e0*/  ISETP.GE.U32.AND P0, PT, R118, 0x7f000001, PT ;  /* 0x7f0000017600780c */ /* 0x000fc60003f06070 */
        /* <DEDUP_REMOVED lines=8> */
[----:B------:R-:W-:Y:S01]  /*51a70*/  IMAD.WIDE.U32 R4, R23, 0x5fffffa, RZ ;  /* 0x05fffffa17047825 */ /* 0x000fe200078e00ff */
[----:B------:R-:W-:-:S03]  /*51a80*/  ISETP.GE.U32.AND P0, PT, R115, 0x7f000001, PT ;  /* 0x7f0000017300780c */ /* 0x000fc60003f06070 */
[----:B------:R-:W-:-:S04]  /*51a90*/  IMAD R23, R23, 0x6, RZ ;  /* 0x0000000617177824 */ /* 0x000fc800078e02ff */
[----:B------:R-:W-:-:S04]  /*51aa0*/  IMAD.HI.U32 R23, R23, 0x7f000001, R4 ;  /* 0x7f00000117177827 */ /* 0x000fc800078e0004 */
[----:B------:R-:W-:-:S04]  /*51ab0*/  IMAD.WIDE.U32 R4, R83, 0x5fffffa, RZ ;  /* 0x05fffffa53047825 */ /* 0x000fc800078e00ff */
[----:B------:R-:W-:-:S04]  /*51ac0*/  IMAD R83, R83, 0x6, RZ ;  /* 0x0000000653537824 */ /* 0x000fc800078e02ff */
        /* <DEDUP_REMOVED lines=9> */
[----:B------:R-:W-:-:S03]  /*51b60*/  ISETP.GE.U32.AND P2, PT, R35, 0x7f000001, PT ;  /* 0x7f0000012300780c */ /* 0x000fc60003f46070 */
[----:B------:R-:W-:Y:S01]  /*51b70*/  IMAD.WIDE.U32 R4, R40, 0x5fffffa, RZ ;  /* 0x05fffffa28047825 */ /* 0x000fe200078e00ff */
[----:B------:R-:W-:-:S03]  /*51b80*/  @P0 IADD3 R27, PT, PT, R27, -0x7f000001, RZ ;  /* 0x80ffffff1b1b0810 */ /* 0x000fc60007ffe0ff */
[----:B------:R-:W-:Y:S01]  /*51b90*/  IMAD R40, R40, 0x6, RZ ;  /* 0x0000000628287824 */ /* 0x000fe200078e02ff */
[----:B------:R-:W-:Y:S01]  /*51ba0*/  ISETP.GE.U32.AND P1, PT, R186, 0x7f000001, PT ;  /* 0x7f000001ba00780c */ /* 0x000fe20003f26070 */
[----:B------:R-:W-:Y:S02]  /*51bb0*/  ISETP.GE.U32.AND P0, PT, R27, 0x7f000001, PT ;  /* 0x7f0000011b00780c */ /* 0x000fe40003f06070 */
[----:B------:R-:W-:Y:S01]  /*51bc0*/  IMAD.HI.U32 R40, R40, 0x7f000001, R4 ;  /* 0x7f00000128287827 */ /* 0x000fe200078e0004 */
[----:B------:R-:W-:-:S03]  /*51bd0*/  @P4 IADD3 R11, PT, PT, R11, -0x7f000001, RZ ;  /* 0x80ffffff0b0b4810 */ /* 0x000fc60007ffe0ff */
        /* <DEDUP_REMOVED lines=8> */
[----:B------:R-:W-:-:S04]  /*51c60*/  IMAD.HI.U32 R11, R11, 0x7f000001, R4 ;  /* 0x7f0000010b0b7827 */ /* 0x000fc800078e0004 */
[----:B------:R-:W-:Y:S01]  /*51c70*/  IMAD.WIDE.U32 R4, R35, 0x5fffffa, RZ ;  /* 0x05fffffa23047825 */ /* 0x000fe200078e00ff */
[----:B------:R-:W-:-:S03]  /*51c80*/  IADD3 R27, PT, PT, R27, R186, RZ ;  /* 0x000000ba1b1b7210 */ /* 0x000fc60007ffe0ff */
[----:B------:R-:W-:Y:S01]  /*51c90*/  IMAD R35, R35, 0x6, RZ ;  /* 0x0000000623237824 */ /* 0x000fe200078e02ff */
[----:B------:R-:W-:-:S03]  /*51ca0*/  ISETP.GE.U32.AND P0, PT, R20, 0x7f000001, PT ;  /* 0x7f0000011400780c */ /* 0x000fc60003f06070 */
[----:B------:R-:W-:Y:S01]  /*51cb0*/  IMAD.HI.U32 R128, R35, 0x7f000001, R4 ;  /* 0x7f00000123807827 */ /* 0x000fe200078e0004 */
[----:B------:R-:W-:-:S03]  /*51cc0*/  ISETP.GE.U32.AND P1, PT, R27, 0x7f000001, PT ;  /* 0x7f0000011b00780c */ /* 0x000fc60003f26070 */
[----:B----4-:R-:W-:-:S04]  /*51cd0*/  IMAD.WIDE.U32 R4, R118, R160, RZ ;  /* 0x000000a076047225 */ /* 0x010fc800078e00ff */
[----:B------:R-:W-:Y:S01]  /*51ce0*/  IMAD R78, R4, 0x7effffff, RZ ;  /* 0x7effffff044e7824 */ /* 0x000fe200078e02ff */
[----:B------:R-:W-:-:S03]  /*51cf0*/  ISETP.GE.U32.AND P2, PT, R185, 0x7f000001, PT ;  /* 0x7f000001b900780c */ /* 0x000fc60003f46070 */
[----:B------:R-:W-:Y:S01]  /*51d00*/  IMAD.HI.U32 R78, R78, 0x7f000001, R4 ;  /* 0x7f0000014e4e7827 */ /* 0x000fe200078e0004 */
[----:B------:R-:W-:-:S03]  /*51d10*/  @P0 IADD3 R20, PT, PT, R20, -0x7f000001, RZ ;  /* 0x80ffffff14140810 */ /* 0x000fc60007ffe0ff */
[----:B--2---:R-:W-:Y:S01]  /*51d20*/  IMAD.WIDE.U32 R4, R115, R162, RZ ;  /* 0x000000a273047225 */ /* 0x004fe200078e00ff */
[----:B------:R-:W-:-:S03]  /*51d30*/  @P1 IADD3 R27, PT, PT, R27, -0x7f000001, RZ ;  /* 0x80ffffff1b1b1810 */ /* 0x000fc60007ffe0ff */
[----:B------:R-:W-:Y:S01]  /*51d40*/  IMAD R77, R4, 0x7effffff, RZ ;  /* 0x7effffff044d7824 */ /* 0x000fe200078e02ff */
[----:B------:R-:W-:Y:S01]  /*51d50*/  ISETP.GE.U32.AND P1, PT, R188, 0x7f000001, PT ;  /* 0x7f000001bc00780c */ /* 0x000fe20003f26070 */
[----:B------:R-:W-:Y:S02]  /*51d60*/  ISETP.GE.U32.AND P0, PT, R20, 0x7f000001, PT ;  /* 0x7f0000011400780c */ /* 0x000fe40003f06070 */
[----:B------:R-:W-:Y:S01]  /*51d70*/  IMAD.HI.U32 R77, R77, 0x7f000001, R4 ;  /* 0x7f0000014d4d7827 */ /* 0x000fe200078e0004 */
[----:B------:R-:W-:-:S03]  /*51d80*/  @P2 IADD3 R185, PT, PT, R185, -0x7f000001, RZ ;  /* 0x80ffffffb9b92810 */ /* 0x000fc60007ffe0ff */
[----:B---3--:R-:W-:-:S04]  /*51d90*/  IMAD.WIDE.U32 R4, R118, R252, RZ ;  /* 0x000000fc76047225 */ /* 0x008fc800078e00ff */
[----:B------:R-:W-:Y:S01]  /*51da0*/  IMAD R123, R4, 0x7effffff, RZ ;  /* 0x7effffff047b7824 */ /* 0x000fe200078e02ff */
[----:B------:R-:W-:Y:S02]  /*51db0*/  IADD3 R108, PT, PT, R27, R185, RZ ;  /* 0x000000b91b6c7210 */ /* 0x000fe40007ffe0ff */
[----:B------:R-:W-:Y:S02]  /*51dc0*/  @P1 IADD3 R188, PT, PT, R188, -0x7f000001, RZ ;  /* 0x80ffffffbcbc1810 */ /* 0x000fe40007ffe0ff */
[----:B------:R-:W-:Y:S01]  /*51dd0*/  @P0 IADD3 R20, PT, PT, R20, -0x7f000001, RZ ;  /* 0x80ffffff14140810 */ /* 0x000fe20007ffe0ff */
[----:B------:R-:W-:Y:S01]  /*51de0*/  IMAD.HI.U32 R123, R123, 0x7f000001, R4 ;  /* 0x7f0000017b7b7827 */ /* 0x000fe200078e0004 */
[----:B------:R-:W-:Y:S01]  /*51df0*/  ISETP.GE.U32.AND P3, PT, R114, 0x7f000001, PT ;  /* 0x7f0000017200780c */ /* 0x000fe20003f66070 */
[----:B------:R-:W2:Y:S02]  /*51e00*/  LDL R185, [R1+0x384] ;  /* 0x0003840001b97983 */ /* 0x000ea40000100800 */
[----:B------:R-:W-:Y:S01]  /*51e10*/  IMAD.WIDE.U32 R4, R115, R160, RZ ;  /* 0x000000a073047225 */ /* 0x000fe200078e00ff */
[----:B------:R-:W-:-:S03]  /*51e20*/  ISETP.GE.U32.AND P2, PT, R108, 0x7f000001, PT ;  /* 0x7f0000016c00780c */ /* 0x000fc60003f46070 */
[----:B------:R-:W-:Y:S01]  /*51e30*/  IMAD R124, R4, 0x7effffff, RZ ;  /* 0x7effffff047c7824 */ /* 0x000fe200078e02ff */
[----:B------:R-:W-:Y:S01]  /*51e40*/  IADD3 R20, PT, PT, R20, R188, RZ ;  /* 0x000000bc14147210 */ /* 0x000fe20007ffe0ff */
[----:B------:R-:W-:Y:S01]  /*51e50*/  ISETP.GE.U32.AND P1, PT, R189, 0x7f000001, PT ;  /* 0x7f000001bd00780c */ /* 0x000fe20003f26070 */
[----:B------:R-:W3:Y:S01]  /*51e60*/  LDL R188, [R1+0x35c] ;  /* 0x00035c0001bc7983 */ /* 0x000ee20000100800 */
[----:B------:R-:W-:-:S04]  /*51e70*/  IMAD.HI.U32 R124, R124, 0x7f000001, R4 ;  /* 0x7f0000017c7c7827 */ /* 0x000fc800078e0004 */
        /* <DEDUP_REMOVED lines=21> */
[----:B------:R-:W-:-:S04]  /*51fd0*/  IMAD R120, R4, 0x7effffff, RZ ;  /* 0x7effffff04787824 */ /* 0x000fc800078e02ff */
[----:B------:R-:W-:-:S04]  /*51fe0*/  IMAD.HI.U32 R120, R120, 0x7f000001, R4 ;  /* 0x7f00000178787827 */ /* 0x000fc800078e0004 */
[----:B------:R-:W-:Y:S01]  /*51ff0*/  IMAD.WIDE.U32 R4, R108, R252, RZ ;  /* 0x000000fc6c047225 */ /* 0x000fe200078e00ff */
[----:B------:R-:W-:Y:S02]  /*52000*/  @P1 IADD3 R187, PT, PT, R187, -0x7f000001, RZ ;  /* 0x80ffffffbbbb1810 */ /* 0x000fe40007ffe0ff */
[----:B------:R-:W-:Y:S01]  /*52010*/  @P0 IADD3 R189, PT, PT, R189, -0x7f000001, RZ ;  /* 0x80ffffffbdbd0810 */ /* 0x000fe20007ffe0ff */
[----:B------:R-:W-:-:S03]  /*52020*/  IMAD R118, R4, 0x7effffff, RZ ;  /* 0x7effffff04767824 */ /* 0x000fc600078e02ff */
[----:B------:R-:W-:Y:S01]  /*52030*/  IADD3 R187, PT, PT, R189, R187, RZ ;  /* 0x000000bbbdbb7210 */ /* 0x000fe20007ffe0ff */
[----:B------:R-:W-:-:S04]  /*52040*/  IMAD.HI.U32 R118, R118, 0x7f000001, R4 ;  /* 0x7f00000176767827 */ /* 0x000fc800078e0004 */
[C---:B------:R-:W-:Y:S01]  /*52050*/  IMAD.WIDE.U32 R114, R108.reuse, R160, RZ ;  /* 0x000000a06c727225 */ /* 0x040fe200078e00ff */
[----:B------:R-:W-:Y:S01]  /*52060*/  ISETP.GE.U32.AND P1, PT, R101, 0x7f000001, PT ;  /* 0x7f0000016500780c */ /* 0x000fe20003f26070 */
[----:B------:R-:W-:Y:S01]  /*52070*/  ISETP.GE.U32.AND P3, PT, R105, 0x7f000001, PT ;  /* 0x7f0000016900780c */ /* 0x000fe20003f66070 */
[----:B------:R-:W-:Y:S01]  /*52080*/  ISETP.GE.U32.AND P2, PT, R177, 0x7f000001, PT ;  /* 0x7f000001b100780c */ /* 0x000fe20003f46070 */
[----:B------:R-:W-:Y:S01]  /*52090*/  IMAD.WIDE.U32 R4, R108, R162, RZ ;  /* 0x000000a26c047225 */ /* 0x000fe200078e00ff */
[----:B------:R-:W-:Y:S01]  /*520a0*/  ISETP.GE.U32.AND P0, PT, R187, 0x7f000001, PT ;  /* 0x7f000001bb00780c */ /* 0x000fe20003f06070 */
[----:B------:R-:W4:Y:S02]  /*520b0*/  LDL R189, [R1+0x354] ;  /* 0x0003540001bd7983 */ /* 0x000f240000100800 */
[----:B------:R-:W-:-:S04]  /*520c0*/  IMAD R20, R4, 0x7effffff, RZ ;  /* 0x7effffff04147824 */ /* 0x000fc800078e02ff */
[----:B------:R-:W-:-:S04]  /*520d0*/  IMAD.HI.U32 R20, R20, 0x7f000001, R4 ;  /* 0x7f00000114147827 */ /* 0x000fc800078e0004 */
[----:B------:R-:W-:-:S04]  /*520e0*/  IMAD R4, R114, 0x7effffff, RZ ;  /* 0x7effffff72047824 */ /* 0x000fc800078e02ff */
[----:B------:R-:W-:-:S04]  /*520f0*/  IMAD.HI.U32 R114, R4, 0x7f000001, R114 ;  /* 0x7f00000104727827 */ /* 0x000fc800078e0072 */
[----:B------:R-:W-:Y:S01]  /*52100*/  IMAD.WIDE.U32 R4, R108, R161, RZ ;  /* 0x000000a16c047225 */ /* 0x000fe200078e00ff */
[----:B------:R-:W-:-:S03]  /*52110*/  @P0 IADD3 R187, PT, PT, R187, -0x7f000001, RZ ;  /* 0x80ffffffbbbb0810 */ /* 0x000fc60007ffe0ff */
[----:B------:R-:W-:-:S04]  /*52120*/  IMAD R117, R4, 0x7effffff, RZ ;  /* 0x7effffff04757824 */ /* 0x000fc800078e02ff */
[----:B------:R-:W-:-:S04]  /*52130*/  IMAD.HI.U32 R117, R117, 0x7f000001, R4 ;  /* 0x7f00000175757827 */ /* 0x000fc800078e0004 */
[----:B------:R-:W-:Y:S02]  /*52140*/  IMAD.WIDE.U32 R4, R187, R160, RZ ;  /* 0x000000a0bb047225 */ /* 0x000fe400078e00ff */
[----:B------:R-:W2:Y:S01]  /*52150*/  LDL R160, [R1+0x300] ;  /* 0x0003000001a07983 */ /* 0x000ea20000100800 */
[----:B------:R-:W-:Y:S01]  /*52160*/  ISETP.GE.U32.AND P0, PT, R100, 0x7f000001, PT ;  /* 0x7f0000016400780c */ /* 0x000fe20003f06070 */
[----:B------:R-:W-:-:S12]  /*52170*/  @P1 IADD3 R101, PT, PT, R101, -0x7f000001, RZ ;  /* 0x80ffffff65651810 */ /* 0x000fd80007ffe0ff */
[----:B------:R-:W-:-:S05]  /*52180*/  @P0 IADD3 R100, PT, PT, R100, -0x7f000001, RZ ;  /* 0x80ffffff64640810 */ /* 0x000fca0007ffe0ff */
[----:B------:R-:W-:Y:S01]  /*52190*/  ISETP.GE.U32.AND P0, PT, R100, 0x7f000001, PT ;  /* 0x7f0000016400780c */ /* 0x000fe20003f06070 */
[----:B------:R-:W-:Y:S01]  /*521a0*/  ISETP.GE.U32.AND P1, PT, R101, 0x7f000001, PT ;  /* 0x7f0000016500780c */ /* 0x000fe20003f26070 */
[----:B------:R-:W-:Y:S02]  /*521b0*/  @P3 IADD3 R105, PT, PT, R105, -0x7f000001, RZ ;  /* 0x80ffffff69693810 */ /* 0x000fe40007ffe0ff */
[----:B------:R-:W-:-:S09]  /*521c0*/  @P2 IADD3 R177, PT, PT, R177, -0x7f000001, RZ ;  /* 0x80ffffffb1b12810 */ /* 0x000fd20007ffe0ff */
[----:B------:R-:W-:Y:S02]  /*521d0*/  @P0 IADD3 R100, PT, PT, R100, -0x7f000001, RZ ;  /* 0x80ffffff64640810 */ /* 0x000fe40007ffe0ff */
[----:B------:R-:W-:Y:S02]  /*521e0*/  @P1 IADD3 R101, PT, PT, R101, -0x7f000001, RZ ;  /* 0x80ffffff65651810 */ /* 0x000fe40007ffe0ff */
[----:B------:R-:W-:Y:S01]  /*521f0*/  IADD3 R100, PT, PT, R100, R105, RZ ;  /* 0x0000006964647210 */ /* 0x000fe20007ffe0ff */
[----:B------:R-:W-:-:S04]  /*52200*/  ISETP.GE.U32.AND P2, PT, R73, 0x7f000001, PT ;  /* 0x7f0000014900780c */ /* 0x000fc80003f46070 */
[----:B------:R-:W-:Y:S01]  /*52210*/  ISETP.GE.U32.AND P1, PT, R100, 0x7f000001, PT ;  /* 0x7f0000016400780c */ /* 0x000fe20003f26070 */
[----:B------:R-:W-:-:S05]  /*52220*/  IADD3 R101, PT, PT, R101, R177, RZ ;  /* 0x000000b165657210 */ /* 0x000fca0007ffe0ff */
[----:B------:R-:W-:Y:S01]  /*52230*/  ISETP.GE.U32.AND P0, PT, R101, 0x7f000001, PT ;  /* 0x7f0000016500780c */ /* 0x000fe20003f06070 */
[----:B------:R-:W-:Y:S02]  /*52240*/  ISETP.GE.U32.AND P3, PT, R98, 0x7f000001, PT ;  /* 0x7f0000016200780c */ /* 0x000fe40003f66070 */
[----:B------:R-:W-:-:S04]  /*52250*/  @P2 IADD3 R73, PT, PT, R73, -0x7f000001, RZ ;  /* 0x80ffffff49492810 */ /* 0x000fc80007ffe0ff */
[----:B------:R-:W-:-:S04]  /*52260*/  @P1 IADD3 R100, PT, PT, R100, -0x7f000001, RZ ;  /* 0x80ffffff64641810 */ /* 0x000fc80007ffe0ff */
[----:B------:R-:W-:Y:S02]  /*52270*/  IADD3 R73, PT, PT, R100, R73, RZ ;  /* 0x0000004964497210 */ /* 0x000fe40007ffe0ff */
[----:B------:R-:W-:Y:S01]  /*52280*/  @P0 IADD3 R101, PT, PT, R101, -0x7f000001, RZ ;  /* 0x80ffffff65650810 */ /* 0x000fe20007ffe0ff */
[----:B------:R-:W-:Y:S02]  /*52290*/  ISETP.GE.U32.AND P2, PT, R62, 0x7f000001, PT ;  /* 0x7f0000013e00780c */ /* 0x000fe40003f46070 */
[----:B------:R-:W-:Y:S01]  /*522a0*/  ISETP.GE.U32.AND P0, PT, R73, 0x7f000001, PT ;  /* 0x7f0000014900780c */ /* 0x000fe20003f06070 */
[----:B------:R-:W-:-:S04]  /*522b0*/  @P3 IADD3 R98, PT, PT, R98, -0x7f000001, RZ ;  /* 0x80ffffff62623810 */ /* 0x000fc80007ffe0ff */
[----:B------:R-:W-:Y:S01]  /*522c0*/  IADD3 R98, PT, PT, R101, R98, RZ ;  /* 0x0000006265627210 */ /* 0x000fe20007ffe0ff */
[----:B------:R-:W-:-:S05]  /*522d0*/  ISETP.GE.U32.AND P3, PT, R64, 0x7f000001, PT ;  /* 0x7f0000014000780c */ /* 0x000fca0003f66070 */
[----:B------:R-:W-:Y:S01]  /*522e0*/  @P2 IADD3 R62, PT, PT, R62, -0x7f000001, RZ ;  /* 0x80ffffff3e3e2810 */ /* 0x000fe20007ffe0ff */
[----:B------:R-:W-:Y:S01]  /*522f0*/  ISETP.GE.U32.AND P1, PT, R98, 0x7f000001, PT ;  /* 0x7f0000016200780c */ /* 0x000fe20003f26070 */
[----:B------:R-:W-:-:S04]  /*52300*/  @P0 IADD3 R73, PT, PT, R73, -0x7f000001, RZ ;  /* 0x80ffffff49490810 */ /* 0x000fc80007ffe0ff */
[----:B------:R-:W-:-:S05]  /*52310*/  IADD3 R62, PT, PT, R73, R62, RZ ;  /* 0x0000003e493e7210 */ /* 0x000fca0007ffe0ff */
[----:B------:R-:W-:Y:S01]  /*52320*/  ISETP.GE.U32.AND P0, PT, R62, 0x7f000001, PT ;  /* 0x7f0000013e00780c */ /* 0x000fe20003f06070 */
[----:B------:R-:W-:Y:S02]  /*52330*/  @P3 IADD3 R64, PT, PT, R64, -0x7f000001, RZ ;  /* 0x80ffffff40403810 */ /* 0x000fe40007ffe0ff */
[----:B------:R-:W-:-:S04]  /*52340*/  @P1 IADD3 R98, PT, PT, R98, -0x7f000001, RZ ;  /* 0x80ffffff62621810 */ /* 0x000fc80007ffe0ff */
[----:B------:R-:W-:-:S06]  /*52350*/  IADD3 R64, PT, PT, R98, R64, RZ ;  /* 0x0000004062407210 */ /* 0x000fcc0007ffe0ff */
[----:B------:R-:W-:Y:S01]  /*52360*/  @P0 IADD3 R62, PT, PT, R62, -0x7f000001, RZ ;  /* 0x80ffffff3e3e0810 */ /* 0x000fe20007ffe0ff */
[----:B------:R-:W-:-:S13]  /*52370*/  ISETP.GE.U32.AND P0, PT, R64, 0x7f000001, PT ;  /* 0x7f0000014000780c */ /* 0x000fda0003f06070 */
[----:B------:R-:W-:Y:S01]  /*52380*/  @P0 IADD3 R64, PT, PT, R64, -0x7f000001, RZ ;  /* 0x80ffffff40400810 */ /* 0x000fe20007ffe0ff */
[----:B------:R-:W-:Y:S01]  /*52390*/  ISETP.GE.U32.AND P0, PT, R55, 0x7f000001, PT ;  /* 0x7f0000013700780c */ /* 0x000fe20003f06070 */
[----:B------:R-:W-:-:S12]  /*523a0*/  ISETP.GE.U32.AND P1, PT, R181, 0x7f000001, PT ;  /* 0x7f000001b500780c */ /* 0x000fd80003f26070 */
[----:B------:R-:W-:-:S05]  /*523b0*/  @P0 IADD3 R55, PT, PT, R55, -0x7f000001, RZ ;  /* 0x80ffffff37370810 */ /* 0x000fca0007ffe0ff */
[----:B------:R-:W-:Y:S01]  /*523c0*/  ISETP.GE.U32.AND P0, PT, R55, 0x7f000001, PT ;  /* 0x7f0000013700780c */ /* 0x000fe20003f06070 */
[----:B------:R-:W-:-:S12]  /*523d0*/  @P1 IADD3 R181, PT, PT, R181, -0x7f000001, RZ ;  /* 0x80ffffffb5b51810 */ /* 0x000fd80007ffe0ff */
[----:B------:R-:W-:Y:S01]  /*523e0*/  @P0 IADD3 R55, PT, PT, R55, -0x7f000001, RZ ;  /* 0x80ffffff37370810 */ /* 0x000fe20007ffe0ff */
[----:B------:R-:W-:-:S03]  /*523f0*/  ISETP.GE.U32.AND P0, PT, R6, 0x7f000001, PT ;  /* 0x7f0000010600780c */ /* 0x000fc60003f06070 */
[----:B------:R-:W-:Y:S01]  /*52400*/  IADD3 R55, PT, PT, R55, R181, RZ ;  /* 0x000000b537377210 */ /* 0x000fe20007ffe0ff */
[----:B------:R-:W-:Y:S02]  /*52410*/  IMAD R111, R4, 0x7effffff, RZ ;  /* 0x7effffff046f7824 */ /* 0x000fe400078e02ff */
[----:B------:R-:W-:Y:S01]  /*52420*/  IMAD.WIDE.U32 R100, R187, R161, RZ ;  /* 0x000000a1bb647225 */ /* 0x000fe200078e00ff */
[----:B------:R-:W-:Y:S01]  /*52430*/  ISETP.GE.U32.AND P2, PT, R180, 0x7f000001, PT ;  /* 0x7f000001b400780c */ /* 0x000fe20003f46070 */
[----:B------:R-:W-:Y:S01]  /*52440*/  ISETP.GE.U32.AND P1, PT, R55, 0x7f000001, PT ;  /* 0x7f0000013700780c */ /* 0x000fe20003f26070 */
[----:B------:R-:W-:Y:S01]  /*52450*/  ISETP.GE.U32.AND P3, PT, R7, 0x7f000001, PT ;  /* 0x7f0000010700780c */ /* 0x000fe20003f66070 */
[----:B------:R-:W-:Y:S01]  /*52460*/  IMAD.WIDE.U32 R108, R62, R246, RZ ;  /* 0x000000f63e6c7225 */ /* 0x000fe200078e00ff */
[----:B------:R-:W3:Y:S02]  /*52470*/  LDL R181, [R1+0x37c] ;  /* 0x00037c0001b57983 */ /* 0x000ee40000100800 */
[----:B------:R-:W-:-:S05]  /*52480*/  @P0 IADD3 R6, PT, PT, R6, -0x7f000001, RZ ;  /* 0x80ffffff06060810 */ /* 0x000fca0007ffe0ff */
[----:B------:R-:W-:-:S03]  /*52490*/  ISETP.GE.U32.AND P0, PT, R6, 0x7f000001, PT ;  /* 0x7f0000010600780c */ /* 0x000fc60003f06070 */
[----:B------:R-:W-:Y:S01]  /*524a0*/  @P1 IADD3 R55, PT, PT, R55, -0x7f000001, RZ ;  /* 0x80ffffff37371810 */ /* 0x000fe20007ffe0ff */
[----:B------:R-:W-:Y:S01]  /*524b0*/  ISETP.GE.U32.AND P1, PT, R183, 0x7f000001, PT ;  /* 0x7f000001b700780c */ /* 0x000fe20003f26070 */
[----:B------:R-:W-:-:S08]  /*524c0*/  IMAD.HI.U32 R111, R111, 0x7f000001, R4 ;  /* 0x7f0000016f6f7827 */ /* 0x000fd000078e0004 */
[----:B------:R-:W-:-:S04]  /*524d0*/  @P0 IADD3 R6, PT, PT, R6, -0x7f000001, RZ ;  /* 0x80ffffff06060810 */ /* 0x000fc80007ffe0ff */
[----:B------:R-:W-:Y:S01]  /*524e0*/  @P1 IADD3 R183, PT, PT, R183, -0x7f000001, RZ ;  /* 0x80ffffffb7b71810 */ /* 0x000fe20007ffe0ff */
[----:B------:R-:W-:-:S03]  /*524f0*/  IMAD.WIDE.U32 R4, R187, R252, RZ ;  /* 0x000000fcbb047225 */ /* 0x000fc600078e00ff */
[----:B------:R-:W-:Y:S01]  /*52500*/  IADD3 R6, PT, PT, R6, R183, RZ ;  /* 0x000000b706067210 */ /* 0x000fe20007ffe0ff */
[----:B------:R-:W-:Y:S01]  /*52510*/  IMAD R110, R4, 0x7effffff, RZ ;  /* 0x7effffff046e7824 */ /* 0x000fe200078e02ff */
[----:B------:R-:W-:-:S03]  /*52520*/  ISETP.GE.U32.AND P1, PT, R184, 0x7f000001, PT ;  /* 0x7f000001b800780c */ /* 0x000fc60003f26070 */
[----:B------:R-:W-:Y:S01]  /*52530*/  ISETP.GE.U32.AND P0, PT, R6, 0x7f000001, PT ;  /* 0x7f0000010600780c */ /* 0x000fe20003f06070 */
[----:B------:R-:W-:-:S04]  /*52540*/  IMAD.HI.U32 R110, R110, 0x7f000001, R4 ;  /* 0x7f0000016e6e7827 */ /* 0x000fc800078e0004 */
[----:B------:R-:W-:-:S04]  /*52550*/  IMAD.WIDE.U32 R4, R187, R162, RZ ;  /* 0x000000a2bb047225 */ /* 0x000fc800078e00ff */
[----:B------:R-:W-:Y:S01]  /*52560*/  IMAD R115, R4, 0x7effffff, RZ ;  /* 0x7effffff04737824 */ /* 0x000fe200078e02ff */
[----:B------:R-:W-:-:S03]  /*52570*/  @P1 IADD3 R184, PT, PT, R184, -0x7f000001, RZ ;  /* 0x80ffffffb8b81810 */ /* 0x000fc60007ffe0ff */
[----:B------:R-:W-:Y:S01]  /*52580*/  IMAD.HI.U32 R115, R115, 0x7f000001, R4 ;  /* 0x7f00000173737827 */ /* 0x000fe200078e0004 */
[----:B------:R-:W-:-:S03]  /*52590*/  @P0 IADD3 R6, PT, PT, R6, -0x7f000001, RZ ;  /* 0x80ffffff06060810 */ /* 0x000fc60007ffe0ff */
[----:B------:R-:W-:Y:S01]  /*525a0*/  IMAD R4, R100, 0x7effffff, RZ ;  /* 0x7effffff64047824 */ /* 0x000fe200078e02ff */
[----:B------:R-:W-:-:S03]  /*525b0*/  IADD3 R184, PT, PT, R6, R184, RZ ;  /* 0x000000b806b87210 */ /* 0x000fc60007ffe0ff */
[----:B------:R-:W-:-:S04]  /*525c0*/  IMAD.HI.U32 R100, R4, 0x7f000001, R100 ;  /* 0x7f00000104647827 */ /* 0x000fc800078e0064 */
[----:B------:R-:W-:Y:S01]  /*525d0*/  IMAD R4, R108, 0x7effffff, RZ ;  /* 0x7effffff6c047824 */ /* 0x000fe200078e02ff */
[----:B------:R-:W-:Y:S01]  /*525e0*/  ISETP.GE.U32.AND P1, PT, R182, 0x7f000001, PT ;  /* 0x7f000001b600780c */ /* 0x000fe20003f26070 */
[----:B------:R-:W-:Y:S02]  /*525f0*/  ISETP.GE.U32.AND P0, PT, R184, 0x7f000001, PT ;  /* 0x7f000001b800780c */ /* 0x000fe40003f06070 */
[----:B------:R-:W-:Y:S01]  /*52600*/  IMAD.HI.U32 R108, R4, 0x7f000001, R108 ;  /* 0x7f000001046c7827 */ /* 0x000fe200078e006c */
[----:B------:R-:W-:-:S09]  /*52610*/  @P2 IADD3 R180, PT, PT, R180, -0x7f000001, RZ ;  /* 0x80ffffffb4b42810 */ /* 0x000fd20007ffe0ff */
[----:B------:R-:W-:Y:S02]  /*52620*/  @P1 IADD3 R182, PT, PT, R182, -0x7f000001, RZ ;  /* 0x80ffffffb6b61810 */ /* 0x000fe40007ffe0ff */
[----:B------:R-:W-:Y:S02]  /*52630*/  @P0 IADD3 R184, PT, PT, R184, -0x7f000001, RZ ;  /* 0x80ffffffb8b80810 */ /* 0x000fe40007ffe0ff */
[----:B------:R-:W-:Y:S02]  /*52640*/  IADD3 R55, PT, PT, R55, R180, RZ ;  /* 0x000000b437377210 */ /* 0x000fe40007ffe0ff */
[----:B------:R-:W-:Y:S01]  /*52650*/  @P3 IADD3 R7, PT, PT, R7, -0x7f000001, RZ ;  /* 0x80ffffff07073810 */ /* 0x000fe20007ffe0ff */
[----:B------:R-:W-:Y:S01]  /*52660*/  ISETP.GE.U32.AND P1, PT, R96, 0x7f000001, PT ;  /* 0x7f0000016000780c */ /* 0x000fe20003f26070 */
[----:B------:R-:W3:Y:S01]  /*52670*/  LDL R180, [R1+0x378] ;  /* 0x0003780001b47983 */ /* 0x000ee20000100800 */
[----:B------:R-:W-:Y:S01]  /*52680*/  IADD3 R182, PT, PT, R184, R182, RZ ;  /* 0x000000b6b8b67210 */ /* 0x000fe20007ffe0ff */
[----:B------:R-:W-:-:S04]  /*52690*/  ISETP.GE.U32.AND P2, PT, R55, 0x7f000001, PT ;  /* 0x7f0000013700780c */ /* 0x000fc80003f46070 */
[----:B------:R-:W-:-:S09]  /*526a0*/  ISETP.GE.U32.AND P0, PT, R182, 0x7f000001, PT ;  /* 0x7f000001b600780c */ /* 0x000fd20003f06070 */
[----:B------:R-:W-:-:S04]  /*526b0*/  @P2 IADD3 R55, PT, PT, R55, -0x7f000001, RZ ;  /* 0x80ffffff37372810 */ /* 0x000fc80007ffe0ff */
[----:B------:R-:W-:Y:S01]  /*526c0*/  @P0 IADD3 R182, PT, PT, R182, -0x7f000001, RZ ;  /* 0x80ffffffb6b60810 */ /* 0x000fe20007ffe0ff */
[----:B------:R-:W-:Y:S01]  /*526d0*/  ISETP.GE.U32.AND P0, PT, R71, 0x7f000001, PT ;  /* 0x7f0000014700780c */ /* 0x000fe20003f06070 */
[----:B------:R-:W-:Y:S01]  /*526e0*/  IADD3 R73, PT, PT, R55, R7, RZ ;  /* 0x0000000737497210 */ /* 0x000fe20007ffe0ff */
        /* <DEDUP_REMOVED lines=19> */
[----:B------:R-:W-:Y:S01]  /*52820*/  ISETP.GE.U32.AND P3, PT, R97, 0x7f000001, PT ;  /* 0x7f0000016100780c */ /* 0x000fe20003f66070 */
[----:B------:R-:W-:Y:S02]  /*52830*/  ISETP.GE.U32.AND P0, PT, R71, 0x7f000001, PT ;  /* 0x7f0000014700780c */ /* 0x000fe40003f06070 */
[----:B------:R-:W-:-:S04]  /*52840*/  IMAD.HI.U32 R161, R161, 0x7f000001, R4 ;  /* 0x7f000001a1a17827 */ /* 0x000fc800078e0004 */
[----:B------:R-:W-:Y:S01]  /*52850*/  IMAD.WIDE.U32 R4, R64, R171, RZ ;  /* 0x000000ab40047225 */ /* 0x000fe200078e00ff */
[----:B------:R-:W-:Y:S02]  /*52860*/  @P2 IADD3 R73, PT, PT, R73, -0x7f000001, RZ ;  /* 0x80ffffff49492810 */ /* 0x000fe40007ffe0ff */
[----:B------:R-:W-:Y:S01]  /*52870*/  @P1 IADD3 R96, PT, PT, R96, -0x7f000001, RZ ;  /* 0x80ffffff60601810 */ /* 0x000fe20007ffe0ff */
[----:B------:R-:W-:Y:S01]  /*52880*/  IMAD R7, R4, 0x7effffff, RZ ;  /* 0x7effffff04077824 */ /* 0x000fe200078e02ff */
[----:B------:R-:W-:-:S03]  /*52890*/  ISETP.GE.U32.AND P2, PT, R165, 0x7f000001, PT ;  /* 0x7f000001a500780c */ /* 0x000fc60003f46070 */
[----:B------:R-:W-:Y:S01]  /*528a0*/  ISETP.GE.U32.AND P1, PT, R96, 0x7f000001, PT ;  /* 0x7f0000016000780c */ /* 0x000fe20003f26070 */
        /* <DEDUP_REMOVED lines=16> */
[----:B------:R-:W-:-:S03]  /*529b0*/  ISETP.GE.U32.AND P0, PT, R96, 0x7f000001, PT ;  /* 0x7f0000016000780c */ /* 0x000fc60003f06070 */
[----:B------:R-:W-:Y:S01]  /*529c0*/  IMAD R162, R6, 0x7effffff, RZ ;  /* 0x7effffff06a27824 */ /* 0x000fe200078e02ff */
[----:B------:R-:W-:Y:S02]  /*529d0*/  @P2 IADD3 R70, PT, PT, R70, -0x7f000001, RZ ;  /* 0x80ffffff46462810 */ /* 0x000fe40007ffe0ff */
[----:B------:R-:W-:Y:S01]  /*529e0*/  @P1 IADD3 R97, PT, PT, R97, -0x7f000001, RZ ;  /* 0x80ffffff61611810 */ /* 0x000fe20007ffe0ff */
[----:B------:R-:W-:Y:S01]  /*529f0*/  IMAD.HI.U32 R162, R162, 0x7f000001, R6 ;  /* 0x7f000001a2a27827 */ /* 0x000fe200078e0006 */
[----:B------:R-:W-:-:S03]  /*52a00*/  ISETP.GE.U32.AND P3, PT, R44, 0x7f000001, PT ;  /* 0x7f0000012c00780c */ /* 0x000fc60003f66070 */
        /* <DEDUP_REMOVED lines=8> */
[----:B------:R-:W-:-:S03]  /*52a90*/  @P3 IADD3 R44, PT, PT, R44, -0x7f000001, RZ ;  /* 0x80ffffff2c2c3810 */ /* 0x000fc60007ffe0ff */
[----:B------:R-:W-:Y:S01]  /*52aa0*/  IMAD R73, R6, 0x7effffff, RZ ;  /* 0x7effffff06497824 */ /* 0x000fe200078e02ff */
[----:B------:R-:W-:-:S03]  /*52ab0*/  IADD3 R4, PT, PT, R96, R44, RZ ;  /* 0x0000002c60047210 */ /* 0x000fc60007ffe0ff */
        /* <DEDUP_REMOVED lines=18> */
[----:B------:R-:W-:Y:S01]  /*52be0*/  IMAD R44, R6, 0x7effffff, RZ ;  /* 0x7effffff062c7824 */ /* 0x000fe200078e02ff */
[----:B------:R-:W-:-:S03]  /*52bf0*/  ISETP.GE.U32.AND P1, PT, R173, 0x7f000001, PT ;  /* 0x7f000001ad00780c */ /* 0x000fc60003f26070 */
[----:B------:R-:W-:-:S08]  /*52c00*/  IMAD.HI.U32 R44, R44, 0x7f000001, R6 ;  /* 0x7f0000012c2c7827 */ /* 0x000fd000078e0006 */
[----:B------:R-:W-:Y:S01]  /*52c10*/  @P0 IADD3 R51, PT, PT, R51, -0x7f000001, RZ ;  /* 0x80ffffff33330810 */ /* 0x000fe20007ffe0ff */
[----:B------:R-:W-:-:S04]  /*52c20*/  IMAD.WIDE.U32 R6, R182, R171, RZ ;  /* 0x000000abb6067225 */ /* 0x000fc800078e00ff */
[----:B------:R-:W-:Y:S01]  /*52c30*/  IMAD.WIDE.U32 R52, R160, R185, RZ ;  /* 0x000000b9a0347225 */ /* 0x000fe200078e00ff */
[----:B------:R-:W-:Y:S01]  /*52c40*/  ISETP.GE.U32.AND P0, PT, R51, 0x7f000001, PT ;  /* 0x7f0000013300780c */ /* 0x000fe20003f06070 */
[----:B------:R-:W-:Y:S01]  /*52c50*/  @P1 IADD3 R173, PT, PT, R173, -0x7f000001, RZ ;  /* 0x80ffffffadad1810 */ /* 0x000fe20007ffe0ff */
[----:B------:R-:W-:Y:S01]  /*52c60*/  ISETP.GE.U32.AND P2, PT, R172, 0x7f000001, PT ;  /* 0x7f000001ac00780c */ /* 0x000fe20003f46070 */
[----:B------:R-:W-:Y:S01]  /*52c70*/  IMAD R70, R6, 0x7effffff, RZ ;  /* 0x7effffff06467824 */ /* 0x000fe200078e02ff */
[----:B------:R-:W-:Y:S01]  /*52c80*/  ISETP.GE.U32.AND P3, PT, R47, 0x7f000001, PT ;  /* 0x7f0000012f00780c */ /* 0x000fe20003f66070 */
[----:B------:R-:W-:Y:S01]  /*52c90*/  IMAD.WIDE.U32 R96, R160, R179, RZ ;  /* 0x000000b3a0607225 */ /* 0x000fe200078e00ff */
[----:B------:R-:W2:Y:S03]  /*52ca0*/  LDL R182, [R1+0x408] ;  /* 0x0004080001b67983 */ /* 0x000ea60000100800 */
[----:B------:R-:W-:-:S04]  /*52cb0*/  IMAD.HI.U32 R70, R70, 0x7f000001, R6 ;  /* 0x7f00000146467827 */ /* 0x000fc800078e0006 */
[----:B------:R-:W-:Y:S01]  /*52cc0*/  IMAD R6, R52, 0x7effffff, RZ ;  /* 0x7effffff34067824 */ /* 0x000fe200078e02ff */
[----:B------:R-:W-:Y:S01]  /*52cd0*/  @P0 IADD3 R51, PT, PT, R51, -0x7f000001, RZ ;  /* 0x80ffffff33330810 */ /* 0x000fe20007ffe0ff */
[----:B------:R-:W-:Y:S02]  /*52ce0*/  ISETP.GE.U32.AND P0, PT, R154, 0x7f000001, PT ;  /* 0x7f0000019a00780c */ /* 0x000fe40003f06070 */
[----:B------:R-:W-:Y:S01]  /*52cf0*/  IMAD.HI.U32 R52, R6, 0x7f000001, R52 ;  /* 0x7f00000106347827 */ /* 0x000fe200078e0034 */
[----:B------:R-:W-:-:S05]  /*52d00*/  IADD3 R53, PT, PT, R51, R173, RZ ;  /* 0x000000ad33357210 */ /* 0x000fca0007ffe0ff */
[----:B------:R-:W-:Y:S01]  /*52d10*/  ISETP.GE.U32.AND P1, PT, R53, 0x7f000001, PT ;  /* 0x7f0000013500780c */ /* 0x000fe20003f26070 */
[----:B------:R-:W-:-:S04]  /*52d20*/  IMAD.WIDE.U32 R6, R4, R248, RZ ;  /* 0x000000f804067225 */ /* 0x000fc800078e00ff */
[----:B------:R-:W-:Y:S01]  /*52d30*/  @P0 IADD3 R154, PT, PT, R154, -0x7f000001, RZ ;  /* 0x80ffffff9a9a0810 */ /* 0x000fe20007ffe0ff */
[----:B------:R-:W-:-:S04]  /*52d40*/  IMAD R177, R6, 0x7effffff, RZ ;  /* 0x7effffff06b17824 */ /* 0x000fc800078e02ff */
[----:B------:R-:W-:Y:S01]  /*52d50*/  IMAD.HI.U32 R177, R177, 0x7f000001, R6 ;  /* 0x7f000001b1b17827 */ /* 0x000fe200078e0006 */
[----:B------:R-:W-:-:S03]  /*52d60*/  ISETP.GE.U32.AND P0, PT, R154, 0x7f000001, PT ;  /* 0x7f0000019a00780c */ /* 0x000fc60003f06070 */
[----:B------:R-:W-:Y:S01]  /*52d70*/  IMAD R6, R96, 0x7effffff, RZ ;  /* 0x7effffff60067824 */ /* 0x000fe200078e02ff */
[----:B------:R-:W-:Y:S01]  /*52d80*/  @P1 IADD3 R53, PT, PT, R53, -0x7f000001, RZ ;  /* 0x80ffffff35351810 */ /* 0x000fe20007ffe0ff */
[----:B------:R-:W-:Y:S02]  /*52d90*/  ISETP.GE.U32.AND P1, PT, R176, 0x7f000001, PT ;  /* 0x7f000001b000780c */ /* 0x000fe40003f26070 */
        /* <DEDUP_REMOVED lines=12> */
[----:B------:R-:W-:Y:S02]  /*52e60*/  ISETP.GE.U32.AND P1, PT, R175, 0x7f000001, PT ;  /* 0x7f000001af00780c */ /* 0x000fe40003f26070 */
[----:B------:R-:W-:Y:S01]  /*52e70*/  IMAD.HI.U32 R51, R51, 0x7f000001, R6 ;  /* 0x7f00000133337827 */ /* 0x000fe200078e0006 */
[----:B------:R-:W-:-:S03]  /*52e80*/  ISETP.GE.U32.AND P0, PT, R154, 0x7f000001, PT ;  /* 0x7f0000019a00780c */ /* 0x000fc60003f06070 */
[----:B------:R-:W-:-:S04]  /*52e90*/  IMAD.WIDE.U32 R6, R160, R178, RZ ;  /* 0x000000b2a0067225 */ /* 0x000fc800078e00ff */
[----:B------:R-:W-:-:S04]  /*52ea0*/  IMAD R53, R6, 0x7effffff, RZ ;  /* 0x7effffff06357824 */ /* 0x000fc800078e02ff */
[----:B------:R-:W-:Y:S01]  /*52eb0*/  IMAD.HI.U32 R53, R53, 0x7f000001, R6 ;  /* 0x7f00000135357827 */ /* 0x000fe200078e0006 */
[----:B------:R-:W-:-:S03]  /*52ec0*/  @P3 IADD3 R47, PT, PT, R47, -0x7f000001, RZ ;  /* 0x80ffffff2f2f3810 */ /* 0x000fc60007ffe0ff */
[----:B------:R-:W-:Y:S01]  /*52ed0*/  IMAD.WIDE.U32 R6, R4, R179, RZ ;  /* 0x000000b304067225 */ /* 0x000fe200078e00ff */
[----:B------:R-:W-:Y:S02]  /*52ee0*/  @P2 IADD3 R97, PT, PT, R97, -0x7f000001, RZ ;  /* 0x80ffffff61612810 */ /* 0x000fe40007ffe0ff */
[----:B------:R-:W-:Y:S02]  /*52ef0*/  @P1 IADD3 R175, PT, PT, R175, -0x7f000001, RZ ;  /* 0x80ffffffafaf1810 */ /* 0x000fe40007ffe0ff */
[----:B------:R-:W-:Y:S01]  /*52f00*/  @P0 IADD3 R154, PT, PT, R154, -0x7f000001, RZ ;  /* 0x80ffffff9a9a0810 */ /* 0x000fe20007ffe0ff */
[----:B------:R-:W-:Y:S01]  /*52f10*/  IMAD R171, R6, 0x7effffff, RZ ;  /* 0x7effffff06ab7824 */ /* 0x000fe200078e02ff */
[----:B------:R-:W-:-:S03]  /*52f20*/  IADD3 R97, PT, PT, R97, R47, RZ ;  /* 0x0000002f61617210 */ /* 0x000fc60007ffe0ff */
[----:B------:R-:W-:-:S04]  /*52f30*/  IMAD.HI.U32 R171, R171, 0x7f000001, R6 ;  /* 0x7f000001abab7827 */ /* 0x000fc800078e0006 */
[----:B------:R-:W-:Y:S01]  /*52f40*/  IMAD.WIDE.U32 R6, R4, R178, RZ ;  /* 0x000000b204067225 */ /* 0x000fe200078e00ff */
[----:B------:R-:W-:Y:S01]  /*52f50*/  IADD3 R4, PT, PT, R154, R175, RZ ;  /* 0x000000af9a047210 */ /* 0x000fe20007ffe0ff */
[----:B------:R-:W-:Y:S01]  /*52f60*/  ISETP.GE.U32.AND P2, PT, R97, 0x7f000001, PT ;  /* 0x7f0000016100780c */ /* 0x000fe20003f46070 */
[----:B------:R-:W-:-:S03]  /*52f70*/  ISETP.GE.U32.AND P1, PT, R174, 0x7f000001, PT ;  /* 0x7f000001ae00780c */ /* 0x000fc60003f26070 */
[----:B------:R-:W-:Y:S01]  /*52f80*/  ISETP.GE.U32.AND P0, PT, R4, 0x7f000001, PT ;  /* 0x7f0000010400780c */ /* 0x000fe20003f06070 */
[----:B------:R-:W-:-:S04]  /*52f90*/  IMAD R47, R6, 0x7effffff, RZ ;  /* 0x7effffff062f7824 */ /* 0x000fc800078e02ff */
[----:B------:R-:W-:-:S04]  /*52fa0*/  IMAD.HI.U32 R47, R47, 0x7f000001, R6 ;  /* 0x7f0000012f2f7827 */ /* 0x000fc800078e0006 */
[----:B------:R-:W-:Y:S02]  /*52fb0*/  @P2 IADD3 R97, PT, PT, R97, -0x7f000001, RZ ;  /* 0x80ffffff61612810 */ /* 0x000fe40007ffe0ff */
[----:B------:R-:W-:Y:S02]  /*52fc0*/  @P1 IADD3 R174, PT, PT, R174, -0x7f000001, RZ ;  /* 0x80ffffffaeae1810 */ /* 0x000fe40007ffe0ff */
[----:B------:R-:W-:Y:S01]  /*52fd0*/  @P0 IADD3 R4, PT, PT, R4, -0x7f000001, RZ ;  /* 0x80ffffff04040810 */ /* 0x000fe20007ffe0ff */
[----:B------:R-:W-:-:S03]  /*52fe0*/  IMAD.WIDE.U32 R6, R97, R179, RZ ;  /* 0x000000b361067225 */ /* 0x000fc600078e00ff */
[----:B------:R-:W-:Y:S01]  /*52ff0*/  IADD3 R4, PT, PT, R4, R174, RZ ;  /* 0x000000ae04047210 */ /* 0x000fe20007ffe0ff */
[----:B------:R-:W-:-:S04]  /*53000*/  IMAD R165, R6, 0x7effffff, RZ ;  /* 0x7effffff06a57824 */ /* 0x000fc800078e02ff */
[----:B------:R-:W-:Y:S01]  /*53010*/  ISETP.GE.U32.AND P0, PT, R4, 0x7f000001, PT ;  /* 0x7f0000010400780c */ /* 0x000fe20003f06070 */
        /* <DEDUP_REMOVED lines=8> */
[----:B------:R-:W-:Y:S01]  /*530a0*/  IMAD.HI.U32 R174, R174, 0x7f000001, R6 ;  /* 0x7f000001aeae7827 */ /* 0x000fe200078e0006 */
[----:B------:R-:W-:-:S03]  /*530b0*/  ISETP.GE.U32.AND P1, PT, R89, 0x7f000001, PT ;  /* 0x7f0000015900780c */ /* 0x000fc60003f26070 */
[----:B------:R-:W-:-:S04]  /*530c0*/  IMAD.WIDE.U32 R6, R97, R178, RZ ;  /* 0x000000b261067225 */ /* 0x000fc800078e00ff */
[----:B------:R-:W-:Y:S01]  /*530d0*/  IMAD R160, R6, 0x7effffff, RZ ;  /* 0x7effffff06a07824 */ /* 0x000fe200078e02ff */
[----:B------:R-:W-:-:S03]  /*530e0*/  @P0 IADD3 R95, PT, PT, R95, -0x7f000001, RZ ;  /* 0x80ffffff5f5f0810 */ /* 0x000fc60007ffe0ff */
[----:B------:R-:W-:Y:S01]  /*530f0*/  IMAD.HI.U32 R160, R160, 0x7f000001, R6 ;  /* 0x7f000001a0a07827 */ /* 0x000fe200078e0006 */
[----:B------:R-:W-:-:S03]  /*53100*/  ISETP.GE.U32.AND P3, PT, R153, 0x7f000001, PT ;  /* 0x7f0000019900780c */ /* 0x000fc60003f66070 */
[----:B------:R-:W-:Y:S01]  /*53110*/  IMAD.WIDE.U32 R6, R4, R185, RZ ;  /* 0x000000b904067225 */ /* 0x000fe200078e00ff */
[----:B------:R-:W-:-:S03]  /*53120*/  ISETP.GE.U32.AND P0, PT, R95, 0x7f000001, PT ;  /* 0x7f0000015f00780c */ /* 0x000fc60003f06070 */
[----:B------:R-:W-:Y:S01]  /*53130*/  IMAD R154, R6, 0x7effffff, RZ ;  /* 0x7effffff069a7824 */ /* 0x000fe200078e02ff */
[----:B------:R-:W-:-:S03]  /*53140*/  @P1 IADD3 R89, PT, PT, R89, -0x7f000001, RZ ;  /* 0x80ffffff59591810 */ /* 0x000fc60007ffe0ff */
[----:B------:R-:W-:Y:S01]  /*53150*/  IMAD.HI.U32 R154, R154, 0x7f000001, R6 ;  /* 0x7f0000019a9a7827 */ /* 0x000fe200078e0006 */
[----:B------:R-:W-:-:S03]  /*53160*/  ISETP.GE.U32.AND P2, PT, R164, 0x7f000001, PT ;  /* 0x7f000001a400780c */ /* 0x000fc60003f46070 */
[----:B------:R-:W-:Y:S02]  /*53170*/  IMAD.WIDE.U32 R6, R4, R179, RZ ;  /* 0x000000b304067225 */ /* 0x000fe400078e00ff */
[----:B------:R-:W2:Y:S01]  /*53180*/  LDL R179, [R1+0x374] ;  /* 0x0003740001b37983 */ /* 0x000ea20000100800 */
[----:B------:R-:W-:Y:S01]  /*53190*/  ISETP.GE.U32.AND P1, PT, R89, 0x7f000001, PT ;  /* 0x7f0000015900780c */ /* 0x000fe20003f26070 */
[----:B------:R-:W-:Y:S02]  /*531a0*/  @P3 IADD3 R153, PT, PT, R153, -0x7f000001, RZ ;  /* 0x80ffffff99993810 */ /* 0x000fe40007ffe0ff */
[----:B------:R-:W-:-:S04]  /*531b0*/  @P0 IADD3 R95, PT, PT, R95, -0x7f000001, RZ ;  /* 0x80ffffff5f5f0810 */ /* 0x000fc80007ffe0ff */
[----:B------:R-:W-:Y:S01]  /*531c0*/  IADD3 R153, PT, PT, R95, R153, RZ ;  /* 0x000000995f997210 */ /* 0x000fe20007ffe0ff */
[----:B------:R-:W-:Y:S01]  /*531d0*/  IMAD R95, R6, 0x7effffff, RZ ;  /* 0x7effffff065f7824 */ /* 0x000fe200078e02ff */
[----:B------:R-:W-:-:S03]  /*531e0*/  @P2 IADD3 R164, PT, PT, R164, -0x7f000001, RZ ;  /* 0x80ffffffa4a42810 */ /* 0x000fc60007ffe0ff */
[----:B------:R-:W-:Y:S01]  /*531f0*/  IMAD.HI.U32 R95, R95, 0x7f000001, R6 ;  /* 0x7f0000015f5f7827 */ /* 0x000fe200078e0006 */
[----:B------:R-:W-:-:S03]  /*53200*/  @P1 IADD3 R89, PT, PT, R89, -0x7f000001, RZ ;  /* 0x80ffffff59591810 */ /* 0x000fc60007ffe0ff */
[----:B------:R-:W-:Y:S01]  /*53210*/  IMAD.WIDE.U32 R6, R4, R248, RZ ;  /* 0x000000f804067225 */ /* 0x000fe200078e00ff */
[----:B------:R-:W-:-:S03]  /*53220*/  IADD3 R89, PT, PT, R89, R164, RZ ;  /* 0x000000a459597210 */ /* 0x000fc60007ffe0ff */
[----:B------:R-:W-:-:S04]  /*53230*/  IMAD R164, R6, 0x7effffff, RZ ;  /* 0x7effffff06a47824 */ /* 0x000fc800078e02ff */
[----:B------:R-:W-:-:S04]  /*53240*/  IMAD.HI.U32 R164, R164, 0x7f000001, R6 ;  /* 0x7f000001a4a47827 */ /* 0x000fc800078e0006 */
[----:B------:R-:W-:Y:S02]  /*53250*/  IMAD.WIDE.U32 R6, R4, R178, RZ ;  /* 0x000000b204067225 */ /* 0x000fe400078e00ff */
[----:B------:R-:W4:Y:S01]  /*53260*/  LDL R178, [R1+0x414] ;  /* 0x0004140001b27983 */ /* 0x000f220000100800 */
[----:B------:R-:W-:Y:S01]  /*53270*/  ISETP.GE.U32.AND P2, PT, R57, 0x7f000001, PT ;  /* 0x7f0000013900780c */ /* 0x000fe20003f46070 */
[----:B------:R-:W-:Y:S01]  /*53280*/  ISETP.GE.U32.AND P1, PT, R153, 0x7f000001, PT ;  /* 0x7f0000019900780c */ /* 0x000fe20003f26070 */
[----:B------:R-:W-:Y:S01]  /*53290*/  ISETP.GE.U32.AND P0, PT, R89, 0x7f000001, PT ;  /* 0x7f0000015900780c */ /* 0x000fe20003f06070 */
[----:B------:R-:W-:-:S10]  /*532a0*/  ISETP.GE.U32.AND P3, PT, R88, 0x7f000001, PT ;  /* 0x7f0000015800780c */ /* 0x000fd40003f66070 */
[----:B------:R-:W-:Y:S02]  /*532b0*/  @P2 IADD3 R57, PT, PT, R57, -0x7f000001, RZ ;  /* 0x80ffffff39392810 */ /* 0x000fe40007ffe0ff */
[----:B------:R-:W-:Y:S02]  /*532c0*/  @P1 IADD3 R153, PT, PT, R153, -0x7f000001, RZ ;  /* 0x80ffffff99991810 */ /* 0x000fe40007ffe0ff */
[----:B------:R-:W-:Y:S02]  /*532d0*/  @P0 IADD3 R89, PT, PT, R89, -0x7f000001, RZ ;  /* 0x80ffffff59590810 */ /* 0x000fe40007ffe0ff */
[----:B------:R-:W-:Y:S01]  /*532e0*/  IADD3 R57, PT, PT, R153, R57, RZ ;  /* 0x0000003999397210 */ /* 0x000fe20007ffe0ff */
[----:B------:R-:W-:Y:S01]  /*532f0*/  ISETP.GE.U32.AND P2, PT, R43, 0x7f000001, PT ;  /* 0x7f0000012b00780c */ /* 0x000fe20003f46070 */
[----:B------:R-:W-:Y:S01]  /*53300*/  @P3 IADD3 R88, PT, PT, R88, -0x7f000001, RZ ;  /* 0x80ffffff58583810 */ /* 0x000fe20007ffe0ff */
[----:B------:R-:W-:Y:S01]  /*53310*/  IMAD R97, R6, 0x7effffff, RZ ;  /* 0x7effffff06617824 */ /* 0x000fe200078e02ff */
[----:B------:R-:W4:Y:S01]  /*53320*/  LDL R153, [R1+0x36c] ;  /* 0x00036c0001997983 */ /* 0x000f220000100800 */
[----:B------:R-:W-:Y:S01]  /*53330*/  ISETP.GE.U32.AND P0, PT, R57, 0x7f000001, PT ;  /* 0x7f0000013900780c */ /* 0x000fe20003f06070 */
[----:B------:R-:W-:Y:S01]  /*53340*/  IADD3 R89, PT, PT, R89, R88, RZ ;  /* 0x0000005859597210 */ /* 0x000fe20007ffe0ff */
[----:B------:R-:W-:-:S04]  /*53350*/  ISETP.GE.U32.AND P3, PT, R37, 0x7f000001, PT ;  /* 0x7f0000012500780c */ /* 0x000fc80003f66070 */
[----:B------:R-:W-:-:S03]  /*53360*/  ISETP.GE.U32.AND P1, PT, R89, 0x7f000001, PT ;  /* 0x7f0000015900780c */ /* 0x000fc60003f26070 */
[----:B------:R-:W-:-:S04]  /*53370*/  @P2 IADD3 R43, PT, PT, R43, -0x7f000001, RZ ;  /* 0x80ffffff2b2b2810 */ /* 0x000fc80007ffe0ff */
[----:B------:R-:W-:-:S04]  /*53380*/  @P0 IADD3 R57, PT, PT, R57, -0x7f000001, RZ ;  /* 0x80ffffff39390810 */ /* 0x000fc80007ffe0ff */
[----:B------:R-:W-:Y:S02]  /*53390*/  IADD3 R88, PT, PT, R57, R43, RZ ;  /* 0x0000002b39587210 */ /* 0x000fe40007ffe0ff */
[----:B------:R-:W-:-:S03]  /*533a0*/  @P3 IADD3 R37, PT, PT, R37, -0x7f000001, RZ ;  /* 0x80ffffff25253810 */ /* 0x000fc60007ffe0ff */
        /* <DEDUP_REMOVED lines=13> */
[----:B------:R-:W-:-:S05]  /*53480*/  IADD3 R21, PT, PT, R21, R167, RZ ;  /* 0x000000a715157210 */ /* 0x000fca0007ffe0ff */
[----:B------:R-:W-:-:S05]  /*53490*/  ISETP.GE.U32.AND P1, PT, R21, 0x7f000001, PT ;  /* 0x7f0000011500780c */ /* 0x000fca0003f26070 */
[----:B------:R-:W-:-:S05]  /*534a0*/  @P0 IADD3 R41, PT, PT, R41, -0x7f000001, RZ ;  /* 0x80ffffff29290810 */ /* 0x000fca0007ffe0ff */
[----:B------:R-:W-:-:S03]  /*534b0*/  ISETP.GE.U32.AND P0, PT, R41, 0x7f000001, PT ;  /* 0x7f0000012900780c */ /* 0x000fc60003f06070 */
[----:B------:R-:W-:Y:S01]  /*534c0*/  @P1 IADD3 R21, PT, PT, R21, -0x7f000001, RZ ;  /* 0x80ffffff15151810 */ /* 0x000fe20007ffe0ff */
[----:B------:R-:W-:Y:S01]  /*534d0*/  ISETP.GE.U32.AND P1, PT, R169, 0x7f000001, PT ;  /* 0x7f000001a900780c */ /* 0x000fe20003f26070 */
[----:B------:R-:W-:-:S04]  /*534e0*/  IMAD.HI.U32 R97, R97, 0x7f000001, R6 ;  /* 0x7f00000161617827 */ /* 0x000fc800078e0006 */
[----:B---3--:R-:W-:Y:S01]  /*534f0*/  IMAD.WIDE.U32 R6, R88, R180, RZ ;  /* 0x000000b458067225 */ /* 0x008fe200078e00ff */
[----:B------:R-:W-:-:S03]  /*53500*/  ISETP.GE.U32.AND P2, PT, R166, 0x7f000001, PT ;  /* 0x7f000001a600780c */ /* 0x000fc60003f46070 */
[----:B------:R-:W-:Y:S01]  /*53510*/  IMAD R4, R6, 0x7effffff, RZ ;  /* 0x7effffff06047824 */ /* 0x000fe200078e02ff */
[----:B------:R-:W-:-:S03]  /*53520*/  @P0 IADD3 R41, PT, PT, R41, -0x7f000001, RZ ;  /* 0x80ffffff29290810 */ /* 0x000fc60007ffe0ff */
[----:B------:R-:W-:Y:S01]  /*53530*/  @P1 IADD3 R169, PT, PT, R169, -0x7f000001, RZ ;  /* 0x80ffffffa9a91810 */ /* 0x000fe20007ffe0ff */
[----:B------:R-:W-:-:S04]  /*53540*/  IMAD.HI.U32 R4, R4, 0x7f000001, R6 ;  /* 0x7f00000104047827 */ /* 0x000fc800078e0006 */
[----:B------:R-:W-:Y:S01]  /*53550*/  IMAD.WIDE.U32 R6, R57, R181, RZ ;  /* 0x000000b539067225 */ /* 0x000fe200078e00ff */
[----:B------:R-:W-:-:S03]  /*53560*/  IADD3 R169, PT, PT, R41, R169, RZ ;  /* 0x000000a929a97210 */ /* 0x000fc60007ffe0ff */
[----:B------:R-:W-:Y:S01]  /*53570*/  IMAD R175, R6, 0x7effffff, RZ ;  /* 0x7effffff06af7824 */ /* 0x000fe200078e02ff */
[----:B------:R-:W-:Y:S01]  /*53580*/  ISETP.GE.U32.AND P1, PT, R168, 0x7f000001, PT ;  /* 0x7f000001a800780c */ /* 0x000fe20003f26070 */
[----:B------:R-:W-:Y:S01]  /*53590*/  ISETP.GE.U32.AND P0, PT, R169, 0x7f000001, PT ;  /* 0x7f000001a900780c */ /* 0x000fe20003f06070 */
[----:B------:R-:W-:Y:S01]  /*535a0*/  @P2 IADD3 R166, PT, PT, R166, -0x7f000001, RZ ;  /* 0x80ffffffa6a62810 */ /* 0x000fe20007ffe0ff */
[----:B------:R-:W-:-:S03]  /*535b0*/  IMAD.HI.U32 R175, R175, 0x7f000001, R6 ;  /* 0x7f000001afaf7827 */ /* 0x000fc600078e0006 */
[----:B------:R-:W-:Y:S01]  /*535c0*/  IADD3 R166, PT, PT, R21, R166, RZ ;  /* 0x000000a615a67210 */ /* 0x000fe20007ffe0ff */
[----:B------:R-:W-:-:S04]  /*535d0*/  ISETP.GE.U32.AND P3, PT, R56, 0x7f000001, PT ;  /* 0x7f0000013800780c */ /* 0x000fc80003f66070 */
[----:B------:R-:W-:Y:S02]  /*535e0*/  ISETP.GE.U32.AND P2, PT, R166, 0x7f000001, PT ;  /* 0x7f000001a600780c */ /* 0x000fe40003f46070 */
[----:B------:R-:W-:Y:S02]  /*535f0*/  @P1 IADD3 R168, PT, PT, R168, -0x7f000001, RZ ;  /* 0x80ffffffa8a81810 */ /* 0x000fe40007ffe0ff */
[----:B------:R-:W-:-:S04]  /*53600*/  @P0 IADD3 R169, PT, PT, R169, -0x7f000001, RZ ;  /* 0x80ffffffa9a90810 */ /* 0x000fc80007ffe0ff */
[----:B------:R-:W-:Y:S01]  /*53610*/  IADD3 R168, PT, PT, R169, R168, RZ ;  /* 0x000000a8a9a87210 */ /* 0x000fe20007ffe0ff */
[----:B------:R-:W-:Y:S01]  /*53620*/  ISETP.GE.U32.AND P1, PT, R170, 0x7f000001, PT ;  /* 0x7f000001aa00780c */ /* 0x000fe20003f26070 */
[----:B------:R-:W-:-:S03]  /*53630*/  @P3 IADD3 R56, PT, PT, R56, -0x7f000001, RZ ;  /* 0x80ffffff38383810 */ /* 0x000fc60007ffe0ff */
[----:B------:R-:W-:Y:S01]  /*53640*/  ISETP.GE.U32.AND P0, PT, R168, 0x7f000001, PT ;  /* 0x7f000001a800780c */ /* 0x000fe20003f06070 */
[----:B------:R-:W-:-:S04]  /*53650*/  @P2 IADD3 R166, PT, PT, R166, -0x7f000001, RZ ;  /* 0x80ffffffa6a62810 */ /* 0x000fc80007ffe0ff */
[----:B------:R-:W-:-:S04]  /*53660*/  IADD3 R41, PT, PT, R166, R56, RZ ;  /* 0x00000038a6297210 */ /* 0x000fc80007ffe0ff */
[----:B------:R-:W-:Y:S01]  /*53670*/  @P1 IADD3 R170, PT, PT, R170, -0x7f000001, RZ ;  /* 0x80ffffffaaaa1810 */ /* 0x000fe20007ffe0ff */
[----:B------:R-:W-:-:S03]  /*53680*/  ISETP.GE.U32.AND P2, PT, R41, 0x7f000001, PT ;  /* 0x7f0000012900780c */ /* 0x000fc60003f46070 */
[----:B------:R-:W-:-:S04]  /*53690*/  @P0 IADD3 R168, PT, PT, R168, -0x7f000001, RZ ;  /* 0x80ffffffa8a80810 */ /* 0x000fc80007ffe0ff */
[----:B------:R-:W-:-:S05]  /*536a0*/  IADD3 R170, PT, PT, R168, R170, RZ ;  /* 0x000000aaa8aa7210 */ /* 0x000fca0007ffe0ff */
[----:B------:R-:W-:Y:S01]  /*536b0*/  ISETP.GE.U32.AND P0, PT, R170, 0x7f000001, PT ;  /* 0x7f000001aa00780c */ /* 0x000fe20003f06070 */
[----:B------:R-:W-:Y:S01]  /*536c0*/  @P2 IADD3 R41, PT, PT, R41, -0x7f000001, RZ ;  /* 0x80ffffff29292810 */ /* 0x000fe20007ffe0ff */
[----:B------:R-:W-:Y:S01]  /*536d0*/  ISETP.GE.U32.AND P1, PT, R92, 0x7f000001, PT ;  /* 0x7f0000015c00780c */ /* 0x000fe20003f26070 */
        /* <DEDUP_REMOVED lines=16> */
[----:B------:R-:W-:Y:S02]  /*537e0*/  IMAD R89, R6, 0x7effffff, RZ ;  /* 0x7effffff06597824 */ /* 0x000fe400078e02ff */
[----:B------:R-:W-:-:S04]  /*537f0*/  IMAD.WIDE.U32 R56, R41, R179, RZ ;  /* 0x000000b329387225 */ /* 0x000fc800078e00ff */
[----:B------:R-:W-:Y:S01]  /*53800*/  IMAD.HI.U32 R89, R89, 0x7f000001, R6 ;  /* 0x7f00000159597827 */ /* 0x000fe200078e0006 */
        /* <DEDUP_REMOVED lines=11> */
[----:B------:R-:W-:Y:S01]  /*538c0*/  ISETP.GE.U32.AND P3, PT, R152, 0x7f000001, PT ;  /* 0x7f0000019800780c */ /* 0x000fe20003f66070 */
[----:B------:R-:W-:Y:S01]  /*538d0*/  ISETP.GE.U32.AND P0, PT, R93, 0x7f000001, PT ;  /* 0x7f0000015d00780c */ /* 0x000fe20003f06070 */
[----:B------:R-:W-:Y:S01]  /*538e0*/  ISETP.GE.U32.AND P2, PT, R151, 0x7f000001, PT ;  /* 0x7f0000019700780c */ /* 0x000fe20003f46070 */
[----:B------:R-:W-:Y:S01]  /*538f0*/  IMAD.HI.U32 R169, R169, 0x7f000001, R6 ;  /* 0x7f000001a9a97827 */ /* 0x000fe200078e0006 */
[----:B------:R-:W-:-:S03]  /*53900*/  ISETP.GE.U32.AND P1, PT, R92, 0x7f000001, PT ;  /* 0x7f0000015c00780c */ /* 0x000fc60003f26070 */
[----:B------:R-:W-:-:S04]  /*53910*/  IMAD.WIDE.U32 R6, R41, R178, RZ ;  /* 0x000000b229067225 */ /* 0x000fc800078e00ff */
[----:B------:R-:W-:-:S04]  /*53920*/  IMAD R41, R6, 0x7effffff, RZ ;  /* 0x7effffff06297824 */ /* 0x000fc800078e02ff */
[----:B------:R-:W-:Y:S01]  /*53930*/  IMAD.HI.U32 R41, R41, 0x7f000001, R6 ;  /* 0x7f00000129297827 */ /* 0x000fe200078e0006 */
[----:B------:R-:W-:-:S03]  /*53940*/  @P3 IADD3 R152, PT, PT, R152, -0x7f000001, RZ ;  /* 0x80ffffff98983810 */ /* 0x000fc60007ffe0ff */
[----:B------:R-:W-:Y:S02]  /*53950*/  IMAD.WIDE.U32 R6, R170, R180, RZ ;  /* 0x000000b4aa067225 */ /* 0x000fe400078e00ff */
[----:B------:R-:W2:Y:S01]  /*53960*/  LDL R180, [R1+0x370] ;  /* 0x0003700001b47983 */ /* 0x000ea20000100800 */
[----:B------:R-:W-:Y:S02]  /*53970*/  @P0 IADD3 R93, PT, PT, R93, -0x7f000001, RZ ;  /* 0x80ffffff5d5d0810 */ /* 0x000fe40007ffe0ff */
[----:B------:R-:W-:Y:S02]  /*53980*/  @P2 IADD3 R151, PT, PT, R151, -0x7f000001, RZ ;  /* 0x80ffffff97972810 */ /* 0x000fe40007ffe0ff */
[----:B------:R-:W-:Y:S02]  /*53990*/  @P1 IADD3 R92, PT, PT, R92, -0x7f000001, RZ ;  /* 0x80ffffff5c5c1810 */ /* 0x000fe40007ffe0ff */
[----:B------:R-:W-:Y:S02]  /*539a0*/  IADD3 R152, PT, PT, R93, R152, RZ ;  /* 0x000000985d987210 */ /* 0x000fe40007ffe0ff */
[----:B------:R-:W-:Y:S01]  /*539b0*/  IADD3 R151, PT, PT, R92, R151, RZ ;  /* 0x000000975c977210 */ /* 0x000fe20007ffe0ff */
[----:B------:R-:W-:-:S02]  /*539c0*/  IMAD.WIDE.U32 R92, R170, R179, RZ ;  /* 0x000000b3aa5c7225 */ /* 0x000fc400078e00ff */
[----:B------:R-:W3:Y:S02]  /*539d0*/  LDL R179, [R1+0x328] ;  /* 0x0003280001b37983 */ /* 0x000ee40000100800 */
[----:B------:R-:W-:-:S04]  /*539e0*/  IMAD R88, R6, 0x7effffff, RZ ;  /* 0x7effffff06587824 */ /* 0x000fc800078e02ff */
[----:B------:R-:W-:-:S04]  /*539f0*/  IMAD.HI.U32 R88, R88, 0x7f000001, R6 ;  /* 0x7f00000158587827 */ /* 0x000fc800078e0006 */
[----:B------:R-:W-:-:S04]  /*53a00*/  IMAD R6, R92, 0x7effffff, RZ ;  /* 0x7effffff5c067824 */ /* 0x000fc800078e02ff */
[----:B------:R-:W-:-:S04]  /*53a10*/  IMAD.HI.U32 R92, R6, 0x7f000001, R92 ;  /* 0x7f000001065c7827 */ /* 0x000fc800078e005c */
[----:B------:R-:W-:-:S04]  /*53a20*/  IMAD.WIDE.U32 R6, R170, R181, RZ ;  /* 0x000000b5aa067225 */ /* 0x000fc800078e00ff */
        /* <DEDUP_REMOVED lines=14> */
[----:B------:R-:W4:Y:S02]  /*53b10*/  LDL R152, [R1+0x360] ;  /* 0x0003600001987983 */ /* 0x000f240000100800 */
[----:B------:R-:W-:Y:S01]  /*53b20*/  ISETP.GE.U32.AND P0, PT, R50, 0x7f000001, PT ;  /* 0x7f0000013200780c */ /* 0x000fe20003f06070 */
[----:B------:R-:W-:Y:S01]  /*53b30*/  IADD3 R57, PT, PT, R151, R81, RZ ;  /* 0x0000005197397210 */ /* 0x000fe20007ffe0ff */
[----:B------:R-:W-:Y:S01]  /*53b40*/  ISETP.GE.U32.AND P3, PT, R23, 0x7f000001, PT ;  /* 0x7f0000011700780c */ /* 0x000fe20003f66070 */
[----:B------:R-:W4:Y:S03]  /*53b50*/  LDL R151, [R1+0x368] ;  /* 0x0003680001977983 */ /* 0x000f260000100800 */
        /* <DEDUP_REMOVED lines=15> */
[----:B------:R-:W-:Y:S01]  /*53c50*/  IMAD R50, R6, 0x7effffff, RZ ;  /* 0x7effffff06327824 */ /* 0x000fe200078e02ff */
[----:B------:R-:W-:-:S03]  /*53c60*/  @P1 IADD3 R156, PT, PT, R156, -0x7f000001, RZ ;  /* 0x80ffffff9c9c1810 */ /* 0x000fc60007ffe0ff */
[----:B------:R-:W-:-:S08]  /*53c70*/  IMAD.HI.U32 R50, R50, 0x7f000001, R6 ;  /* 0x7f00000132327827 */ /* 0x000fd000078e0006 */
[----:B------:R-:W-:Y:S01]  /*53c80*/  @P0 IADD3 R30, PT, PT, R30, -0x7f000001, RZ ;  /* 0x80ffffff1e1e0810 */ /* 0x000fe20007ffe0ff */
[----:B------:R-:W-:-:S03]  /*53c90*/  ISETP.GE.U32.AND P0, PT, R49, 0x7f000001, PT ;  /* 0x7f0000013100780c */ /* 0x000fc60003f06070 */
[----:B------:R-:W-:Y:S01]  /*53ca0*/  IADD3 R30, PT, PT, R30, R156, RZ ;  /* 0x0000009c1e1e7210 */ /* 0x000fe20007ffe0ff */
[----:B------:R-:W-:-:S04]  /*53cb0*/  ISETP.GE.U32.AND P2, PT, R155, 0x7f000001, PT ;  /* 0x7f0000019b00780c */ /* 0x000fc80003f46070 */
[----:B------:R-:W-:-:S05]  /*53cc0*/  ISETP.GE.U32.AND P1, PT, R30, 0x7f000001, PT ;  /* 0x7f0000011e00780c */ /* 0x000fca0003f26070 */
[----:B------:R-:W-:-:S04]  /*53cd0*/  @P0 IADD3 R49, PT, PT, R49, -0x7f000001, RZ ;  /* 0x80ffffff31310810 */ /* 0x000fc80007ffe0ff */
[----:B------:R-:W-:Y:S01]  /*53ce0*/  @P2 IADD3 R155, PT, PT, R155, -0x7f000001, RZ ;  /* 0x80ffffff9b9b2810 */ /* 0x000fe20007ffe0ff */
[----:B------:R-:W-:-:S03]  /*53cf0*/  ISETP.GE.U32.AND P0, PT, R49, 0x7f000001, PT ;  /* 0x7f0000013100780c */ /* 0x000fc60003f06070 */
[----:B------:R-:W-:Y:S01]  /*53d00*/  @P1 IADD3 R30, PT, PT, R30, -0x7f000001, RZ ;  /* 0x80ffffff1e1e1810 */ /* 0x000fe20007ffe0ff */
[----:B------:R-:W-:-:S03]  /*53d10*/  ISETP.GE.U32.AND P1, PT, R158, 0x7f000001, PT ;  /* 0x7f0000019e00780c */ /* 0x000fc60003f26070 */
[----:B------:R-:W-:Y:S01]  /*53d20*/  IADD3 R155, PT, PT, R30, R155, RZ ;  /* 0x0000009b1e9b7210 */ /* 0x000fe20007ffe0ff */
[----:B------:R-:W-:-:S04]  /*53d30*/  ISETP.GE.U32.AND P3, PT, R83, 0x7f000001, PT ;  /* 0x7f0000015300780c */ /* 0x000fc80003f66070 */
[----:B------:R-:W-:Y:S01]  /*53d40*/  ISETP.GE.U32.AND P2, PT, R155, 0x7f000001, PT ;  /* 0x7f0000019b00780c */ /* 0x000fe20003f46070 */
[----:B------:R-:W-:-:S04]  /*53d50*/  @P0 IADD3 R49, PT, PT, R49, -0x7f000001, RZ ;  /* 0x80ffffff31310810 */ /* 0x000fc80007ffe0ff */
[----:B------:R-:W-:-:S04]  /*53d60*/  @P1 IADD3 R158, PT, PT, R158, -0x7f000001, RZ ;  /* 0x80ffffff9e9e1810 */ /* 0x000fc80007ffe0ff */
[----:B------:R-:W-:Y:S02]  /*53d70*/  IADD3 R49, PT, PT, R49, R158, RZ ;  /* 0x0000009e31317210 */ /* 0x000fe40007ffe0ff */
[----:B------:R-:W-:Y:S01]  /*53d80*/  @P3 IADD3 R83, PT, PT, R83, -0x7f000001, RZ ;  /* 0x80ffffff53533810 */ /* 0x000fe20007ffe0ff */
[----:B------:R-:W-:Y:S01]  /*53d90*/  ISETP.GE.U32.AND P1, PT, R159, 0x7f000001, PT ;  /* 0x7f0000019f00780c */ /* 0x000fe20003f26070 */
[----:B------:R-:W-:Y:S01]  /*53da0*/  @P2 IADD3 R155, PT, PT, R155, -0x7f000001, RZ ;  /* 0x80ffffff9b9b2810 */ /* 0x000fe20007ffe0ff */
[----:B------:R-:W-:-:S03]  /*53db0*/  ISETP.GE.U32.AND P0, PT, R49, 0x7f000001, PT ;  /* 0x7f0000013100780c */ /* 0x000fc60003f06070 */
[----:B------:R-:W-:-:S05]  /*53dc0*/  IADD3 R83, PT, PT, R155, R83, RZ ;  /* 0x000000539b537210 */ /* 0x000fca0007ffe0ff */
[----:B------:R-:W-:-:S03]  /*53dd0*/  ISETP.GE.U32.AND P2, PT, R83, 0x7f000001, PT ;  /* 0x7f0000015300780c */ /* 0x000fc60003f46070 */
[----:B------:R-:W-:Y:S02]  /*53de0*/  @P1 IADD3 R159, PT, PT, R159, -0x7f000001, RZ ;  /* 0x80ffffff9f9f1810 */ /* 0x000fe40007ffe0ff */
[----:B------:R-:W-:-:S04]  /*53df0*/  @P0 IADD3 R49, PT, PT, R49, -0x7f000001, RZ ;  /* 0x80ffffff31310810 */ /* 0x000fc80007ffe0ff */
[----:B------:R-:W-:Y:S01]  /*53e00*/  IADD3 R49, PT, PT, R49, R159, RZ ;  /* 0x0000009f31317210 */ /* 0x000fe20007ffe0ff */
[----:B------:R-:W-:-:S03]  /*53e10*/  ISETP.GE.U32.AND P1, PT, R157, 0x7f000001, PT ;  /* 0x7f0000019d00780c */ /* 0x000fc60003f26070 */
[----:B------:R-:W-:Y:S01]  /*53e20*/  @P2 IADD3 R83, PT, PT, R83, -0x7f000001, RZ ;  /* 0x80ffffff53532810 */ /* 0x000fe20007ffe0ff */
[----:B------:R-:W-:Y:S01]  /*53e30*/  ISETP.GE.U32.AND P0, PT, R49, 0x7f000001, PT ;  /* 0x7f0000013100780c */ /* 0x000fe20003f06070 */
        /* <DEDUP_REMOVED lines=43> */
[----:B------:R-:W-:-:S03]  /*540f0*/  ISETP.GE.U32.AND P0, PT, R138, 0x7f000001, PT ;  /* 0x7f0000018a00780c */ /* 0x000fc60003f06070 */
[----:B------:R-:W-:Y:S01]  /*54100*/  IMAD R49, R6, 0x7effffff, RZ ;  /* 0x7effffff06317824 */ /* 0x000fe200078e02ff */
[----:B------:R-:W-:-:S03]  /*54110*/  @P1 IADD3 R48, PT, PT, R48, -0x7f000001, RZ ;  /* 0x80ffffff30301810 */ /* 0x000fc60007ffe0ff */
[----:B------:R-:W-:-:S04]  /*54120*/  IMAD.HI.U32 R49, R49, 0x7f000001, R6 ;  /* 0x7f00000131317827 */ /* 0x000fc800078e0006 */
[----:B------:R-:W-:Y:S02]  /*54130*/  IMAD.WIDE.U32 R6, R157, R153, RZ ;  /* 0x000000999d067225 */ /* 0x000fe400078e00ff */
[----:B------:R-:W2:Y:S01]  /*54140*/  LDL R153, [R1+0x364] ;  /* 0x0003640001997983 */ /* 0x000ea20000100800 */
[----:B------:R-:W-:Y:S01]  /*54150*/  ISETP.GE.U32.AND P2, PT, R150, 0x7f000001, PT ;  /* 0x7f0000019600780c */ /* 0x000fe20003f46070 */
[----:B------:R-:W-:Y:S01]  /*54160*/  ISETP.GE.U32.AND P1, PT, R48, 0x7f000001, PT ;  /* 0x7f0000013000780c */ /* 0x000fe20003f26070 */
[----:B------:R-:W-:Y:S01]  /*54170*/  @P0 IADD3 R138, PT, PT, R138, -0x7f000001, RZ ;  /* 0x80ffffff8a8a0810 */ /* 0x000fe20007ffe0ff */
[----:B------:R-:W-:-:S04]  /*54180*/  ISETP.GE.U32.AND P3, PT, R136, 0x7f000001, PT ;  /* 0x7f0000018800780c */ /* 0x000fc80003f66070 */
[----:B------:R-:W-:-:S06]  /*54190*/  ISETP.GE.U32.AND P0, PT, R138, 0x7f000001, PT ;  /* 0x7f0000018a00780c */ /* 0x000fcc0003f06070 */
[----:B------:R-:W-:Y:S02]  /*541a0*/  @P2 IADD3 R150, PT, PT, R150, -0x7f000001, RZ ;  /* 0x80ffffff96962810 */ /* 0x000fe40007ffe0ff */
[----:B------:R-:W-:-:S04]  /*541b0*/  @P1 IADD3 R48, PT, PT, R48, -0x7f000001, RZ ;  /* 0x80ffffff30301810 */ /* 0x000fc80007ffe0ff */
[----:B------:R-:W-:Y:S02]  /*541c0*/  IADD3 R150, PT, PT, R48, R150, RZ ;  /* 0x0000009630967210 */ /* 0x000fe40007ffe0ff */
[----:B------:R-:W-:Y:S02]  /*541d0*/  @P3 IADD3 R136, PT, PT, R136, -0x7f000001, RZ ;  /* 0x80ffffff88883810 */ /* 0x000fe40007ffe0ff */
[----:B------:R-:W-:Y:S01]  /*541e0*/  @P0 IADD3 R138, PT, PT, R138, -0x7f000001, RZ ;  /* 0x80ffffff8a8a0810 */ /* 0x000fe20007ffe0ff */
[----:B------:R-:W-:Y:S01]  /*541f0*/  ISETP.GE.U32.AND P3, PT, R134, 0x7f000001, PT ;  /* 0x7f0000018600780c */ /* 0x000fe20003f66070 */
[----:B------:R-:W-:-:S12]  /*54200*/  ISETP.GE.U32.AND P0, PT, R150, 0x7f000001, PT ;  /* 0x7f0000019600780c */ /* 0x000fd80003f06070 */
[----:B------:R-:W-:Y:S02]  /*54210*/  @P3 IADD3 R134, PT, PT, R134, -0x7f000001, RZ ;  /* 0x80ffffff86863810 */ /* 0x000fe40007ffe0ff */
[----:B------:R-:W-:-:S04]  /*54220*/  @P0 IADD3 R150, PT, PT, R150, -0x7f000001, RZ ;  /* 0x80ffffff96960810 */ /* 0x000fc80007ffe0ff */
[----:B------:R-:W-:Y:S02]  /*54230*/  IADD3 R134, PT, PT, R150, R134, RZ ;  /* 0x0000008696867210 */ /* 0x000fe40007ffe0ff */
[----:B------:R-:W3:Y:S01]  /*54240*/  LDL R150, [R1+0x40c] ;  /* 0x00040c0001967983 */ /* 0x000ee20000100800 */
[----:B------:R-:W-:Y:S01]  /*54250*/  IADD3 R136, PT, PT, R138, R136, RZ ;  /* 0x000000888a887210 */ /* 0x000fe20007ffe0ff */
[----:B------:R-:W-:-:S04]  /*54260*/  ISETP.GE.U32.AND P2, PT, R75, 0x7f000001, PT ;  /* 0x7f0000014b00780c */ /* 0x000fc80003f46070 */
[----:B------:R-:W-:-:S09]  /*54270*/  ISETP.GE.U32.AND P1, PT, R136, 0x7f000001, PT ;  /* 0x7f0000018800780c */ /* 0x000fd20003f26070 */
[----:B------:R-:W-:-:S04]  /*54280*/  @P2 IADD3 R75, PT, PT, R75, -0x7f000001, RZ ;  /* 0x80ffffff4b4b2810 */ /* 0x000fc80007ffe0ff */
[----:B------:R-:W-:-:S04]  /*54290*/  @P1 IADD3 R136, PT, PT, R136, -0x7f000001, RZ ;  /* 0x80ffffff88881810 */ /* 0x000fc80007ffe0ff */
[----:B------:R-:W-:Y:S01]  /*542a0*/  IADD3 R75, PT, PT, R136, R75, RZ ;  /* 0x0000004b884b7210 */ /* 0x000fe20007ffe0ff */
[----:B------:R-:W-:Y:S01]  /*542b0*/  ISETP.GE.U32.AND P2, PT, R40, 0x7f000001, PT ;  /* 0x7f0000012800780c */ /* 0x000fe20003f46070 */
[----:B------:R-:W-:Y:S01]  /*542c0*/  ISETP.GE.U32.AND P3, PT, R11, 0x7f000001, PT ;  /* 0x7f0000010b00780c */ /* 0x000fe20003f66070 */
[----:B------:R-:W-:Y:S01]  /*542d0*/  ISETP.GE.U32.AND P1, PT, R134, 0x7f000001, PT ;  /* 0x7f0000018600780c */ /* 0x000fe20003f26070 */
[----:B------:R-:W4:Y:S01]  /*542e0*/  LDL R136, [R1+0x110] ;  /* 0x0001100001887983 */ /* 0x000f220000100800 */
[----:B------:R-:W-:-:S09]  /*542f0*/  ISETP.GE.U32.AND P0, PT, R75, 0x7f000001, PT ;  /* 0x7f0000014b00780c */ /* 0x000fd20003f06070 */
        /* <DEDUP_REMOVED lines=9> */
[----:B------:R-:W-:-:S12]  /*54390*/  IMAD R48, R6, 0x7effffff, RZ ;  /* 0x7effffff06307824 */ /* 0x000fd800078e02ff */
[----:B------:R-:W-:Y:S01]  /*543a0*/  @P0 IADD3 R134, PT, PT, R134, -0x7f000001, RZ ;  /* 0x80ffffff86860810 */ /* 0x000fe20007ffe0ff */
[----:B------:R-:W-:Y:S01]  /*543b0*/  ISETP.GE.U32.AND P0, PT, R0, 0x7f000001, PT ;  /* 0x7f0000010000780c */ /* 0x000fe20003f06070 */
[----:B------:R-:W-:Y:S01]  /*543c0*/  IMAD.HI.U32 R48, R48, 0x7f000001, R6 ;  /* 0x7f00000130307827 */ /* 0x000fe200078e0006 */
[----:B------:R-:W-:-:S03]  /*543d0*/  ISETP.GE.U32.AND P1, PT, R131, 0x7f000001, PT ;  /* 0x7f0000018300780c */ /* 0x000fc60003f26070 */
[----:B------:R-:W-:-:S08]  /*543e0*/  IMAD.WIDE.U32 R6, R157, R179, RZ ;  /* 0x000000b39d067225 */ /* 0x000fd000078e00ff */
[----:B------:R-:W-:Y:S01]  /*543f0*/  @P0 IADD3 R0, PT, PT, R0, -0x7f000001, RZ ;  /* 0x80ffffff00000810 */ /* 0x000fe20007ffe0ff */
[----:B------:R-:W-:-:S04]  /*54400*/  IMAD R183, R6, 0x7effffff, RZ ;  /* 0x7effffff06b77824 */ /* 0x000fc800078e02ff */
[----:B------:R-:W-:Y:S01]  /*54410*/  ISETP.GE.U32.AND P0, PT, R0, 0x7f000001, PT ;  /* 0x7f0000010000780c */ /* 0x000fe20003f06070 */
[----:B------:R-:W-:-:S04]  /*54420*/  IMAD.HI.U32 R183, R183, 0x7f000001, R6 ;  /* 0x7f000001b7b77827 */ /* 0x000fc800078e0006 */
[----:B------:R-:W-:Y:S01]  /*54430*/  IMAD.WIDE.U32 R6, R157, R178, RZ ;  /* 0x000000b29d067225 */ /* 0x000fe200078e00ff */
[----:B------:R-:W-:-:S03]  /*54440*/  @P1 IADD3 R131, PT, PT, R131, -0x7f000001, RZ ;  /* 0x80ffffff83831810 */ /* 0x000fc60007ffe0ff */
[----:B------:R-:W-:-:S04]  /*54450*/  IMAD R75, R6, 0x7effffff, RZ ;  /* 0x7effffff064b7824 */ /* 0x000fc800078e02ff */
[----:B------:R-:W-:Y:S01]  /*54460*/  @P0 IADD3 R0, PT, PT, R0, -0x7f000001, RZ ;  /* 0x80ffffff00000810 */ /* 0x000fe20007ffe0ff */
[----:B------:R-:W-:Y:S01]  /*54470*/  IMAD.HI.U32 R75, R75, 0x7f000001, R6 ;  /* 0x7f0000014b4b7827 */ /* 0x000fe200078e0006 */
[----:B------:R-:W-:Y:S02]  /*54480*/  ISETP.GE.U32.AND P0, PT, R3, 0x7f000001, PT ;  /* 0x7f0000010300780c */ /* 0x000fe40003f06070 */
[----:B------:R-:W-:Y:S01]  /*54490*/  IADD3 R131, PT, PT, R0, R131, RZ ;  /* 0x0000008300837210 */ /* 0x000fe20007ffe0ff */
[----:B------:R-:W-:-:S04]  /*544a0*/  ISETP.GE.U32.AND P2, PT, R18, 0x7f000001, PT ;  /* 0x7f0000011200780c */ /* 0x000fc80003f46070 */
[----:B------:R-:W-:-:S06]  /*544b0*/  ISETP.GE.U32.AND P1, PT, R131, 0x7f000001, PT ;  /* 0x7f0000018300780c */ /* 0x000fcc0003f26070 */
[----:B------:R-:W-:-:S03]  /*544c0*/  @P0 IADD3 R3, PT, PT, R3, -0x7f000001, RZ ;  /* 0x80ffffff03030810 */ /* 0x000fc60007ffe0ff */
[----:B------:R-:W-:Y:S02]  /*544d0*/  @P2 IADD3 R18, PT, PT, R18, -0x7f000001, RZ ;  /* 0x80ffffff12122810 */ /* 0x000fe40007ffe0ff */
[----:B------:R-:W-:Y:S02]  /*544e0*/  ISETP.GE.U32.AND P0, PT, R3, 0x7f000001, PT ;  /* 0x7f0000010300780c */ /* 0x000fe40003f06070 */
[----:B------:R-:W-:Y:S01]  /*544f0*/  @P1 IADD3 R131, PT, PT, R131, -0x7f000001, RZ ;  /* 0x80ffffff83831810 */ /* 0x000fe20007ffe0ff */
[----:B------:R-:W-:-:S03]  /*54500*/  ISETP.GE.U32.AND P1, PT, R130, 0x7f000001, PT ;  /* 0x7f0000018200780c */ /* 0x000fc60003f26070 */
[----:B------:R-:W-:Y:S01]  /*54510*/  IADD3 R131, PT, PT, R131, R18, RZ ;  /* 0x0000001283837210 */ /* 0x000fe20007ffe0ff */
[----:B------:R-:W-:-:S04]  /*54520*/  ISETP.GE.U32.AND P3, PT, R128, 0x7f000001, PT ;  /* 0x7f0000018000780c */ /* 0x000fc80003f66070 */
[----:B------:R-:W-:Y:S02]  /*54530*/  ISETP.GE.U32.AND P2, PT, R131, 0x7f000001, PT ;  /* 0x7f0000018300780c */ /* 0x000fe40003f46070 */
[----:B------:R-:W-:-:S03]  /*54540*/  @P0 IADD3 R3, PT, PT, R3, -0x7f000001, RZ ;  /* 0x80ffffff03030810 */ /* 0x000fc60007ffe0ff */
        /* <DEDUP_REMOVED lines=29> */
[----:B---3--:R-:W-:Y:S01]  /*54720*/  IMAD.WIDE.U32 R6, R138, R150, RZ ;  /* 0x000000968a067225 */ /* 0x008fe200078e00ff */
[----:B------:R-:W-:Y:S02]  /*54730*/  @P1 IADD3 R122, PT, PT, R122, -0x7f000001, RZ ;  /* 0x80ffffff7a7a1810 */ /* 0x000fe40007ffe0ff */
[----:B------:R-:W-:Y:S01]  /*54740*/  @P0 IADD3 R3, PT, PT, R3, -0x7f000001, RZ ;  /* 0x80ffffff03030810 */ /* 0x000fe20007ffe0ff */
[----:B------:R-:W2:Y:S01]  /*54750*/  LDL R138, [R1+0x11c] ;  /* 0x00011c00018a7983 */ /* 0x000ea20000100800 */
        /* <DEDUP_REMOVED lines=30> */
[----:B------:R-:W-:-:S04]  /*54940*/  IMAD.WIDE.U32 R6, R122, R151, RZ ;  /* 0x000000977a067225 */ /* 0x000fc800078e00ff */
[----:B------:R-:W-:-:S04]  /*54950*/  IMAD R205, R6, 0x7effffff, RZ ;  /* 0x7effffff06cd7824 */ /* 0x000fc800078e02ff */
[----:B------:R-:W-:-:S04]  /*54960*/  IMAD.HI.U32 R205, R205, 0x7f000001, R6 ;  /* 0x7f000001cdcd7827 */ /* 0x000fc800078e0006 */
[----:B------:R-:W-:Y:S01]  /*54970*/  IMAD.WIDE.U32 R6, R122, R150, RZ ;  /* 0x000000967a067225 */ /* 0x000fe200078e00ff */
[----:B------:R-:W-:Y:S01]  /*54980*/  @P0 IADD3 R120, PT, PT, R120, -0x7f000001, RZ ;  /* 0x80ffffff78780810 */ /* 0x000fe20007ffe0ff */
[----:B------:R-:W-:Y:S01]  /*54990*/  ISETP.GE.U32.AND P1, PT, R118, 0x7f000001, PT ;  /* 0x7f0000017600780c */ /* 0x000fe20003f26070 */
[----:B------:R-:W3:Y:S01]  /*549a0*/  LDL R150, [R1+0x118] ;  /* 0x0001180001967983 */ /* 0x000ee20000100800 */
[----:B------:R-:W-:-:S04]  /*549b0*/  IMAD R130, R6, 0x7effffff, RZ ;  /* 0x7effffff06827824 */ /* 0x000fc800078e02ff */
[----:B------:R-:W-:-:S04]  /*549c0*/  IMAD.HI.U32 R130, R130, 0x7f000001, R6 ;  /* 0x7f00000182827827 */ /* 0x000fc800078e0006 */
[----:B------:R-:W-:-:S04]  /*549d0*/  IMAD.WIDE.U32 R6, R120, 0x5fffffa, RZ ;  /* 0x05fffffa78067825 */ /* 0x000fc800078e00ff */
[----:B------:R-:W-:-:S04]  /*549e0*/  IMAD R120, R120, 0x6, RZ ;  /* 0x0000000678787824 */ /* 0x000fc800078e02ff */
[----:B------:R-:W-:Y:S02]  /*549f0*/  IMAD.HI.U32 R122, R120, 0x7f000001, R6 ;  /* 0x7f000001787a7827 */ /* 0x000fe400078e0006 */
[----:B------:R-:W2:Y:S01]  /*54a00*/  LDL R120, [R1+0x114] ;  /* 0x0001140001787983 */ /* 0x000ea20000100800 */
        /* <DEDUP_REMOVED lines=13> */
[----:B------:R-:W-:Y:S01]  /*54ae0*/  IMAD.WIDE.U32 R6, R118, 0x5fffffa, RZ ;  /* 0x05fffffa76067825 */ /* 0x000fe200078e00ff */
[----:B------:R-:W-:Y:S01]  /*54af0*/  @P1 IADD3 R64, PT, PT, R64, -0x7f000001, RZ ;  /* 0x80ffffff40401810 */ /* 0x000fe20007ffe0ff */
[----:B------:R-:W-:Y:S02]  /*54b00*/  ISETP.GE.U32.AND P1, PT, R104, 0x7f000001, PT ;  /* 0x7f0000016800780c */ /* 0x000fe40003f26070 */
[----:B------:R-:W-:-:S04]  /*54b10*/  IMAD R118, R118, 0x6, RZ ;  /* 0x0000000676767824 */ /* 0x000fc800078e02ff */
[----:B------:R-:W-:-:S04]  /*54b20*/  IMAD.HI.U32 R118, R118, 0x7f000001, R6 ;  /* 0x7f00000176767827 */ /* 0x000fc800078e0006 */
[----:B------:R-:W-:Y:S01]  /*54b30*/  @P0 IADD3 R105, PT, PT, R105, -0x7f000001, RZ ;  /* 0x80ffffff69690810 */ /* 0x000fe20007ffe0ff */
[----:B------:R-:W-:Y:S01]  /*54b40*/  ISETP.GE.U32.AND P0, PT, R190, 0x7f000001, PT ;  /* 0x7f000001be00780c */ /* 0x000fe20003f06070 */
[----:B------:R-:W-:-:S04]  /*54b50*/  IMAD.WIDE.U32 R6, R117, 0x5fffffa, RZ ;  /* 0x05fffffa75067825 */ /* 0x000fc800078e00ff */
[----:B------:R-:W-:Y:S01]  /*54b60*/  IMAD R117, R117, 0x6, RZ ;  /* 0x0000000675757824 */ /* 0x000fe200078e02ff */
[----:B------:R-:W-:-:S03]  /*54b70*/  @P1 IADD3 R104, PT, PT, R104, -0x7f000001, RZ ;  /* 0x80ffffff68681810 */ /* 0x000fc60007ffe0ff */
[----:B------:R-:W-:Y:S01]  /*54b80*/  IMAD.HI.U32 R127, R117, 0x7f000001, R6 ;  /* 0x7f000001757f7827 */ /* 0x000fe200078e0006 */
[----:B------:R-:W-:-:S03]  /*54b90*/  ISETP.GE.U32.AND P1, PT, R63, 0x7f000001, PT ;  /* 0x7f0000013f00780c */ /* 0x000fc60003f26070 */
[----:B------:R-:W-:Y:S01]  /*54ba0*/  IMAD.WIDE.U32 R6, R111, 0x5fffffa, RZ ;  /* 0x05fffffa6f067825 */ /* 0x000fe200078e00ff */
[----:B------:R-:W-:-:S03]  /*54bb0*/  @P0 IADD3 R190, PT, PT, R190, -0x7f000001, RZ ;  /* 0x80ffffffbebe0810 */ /* 0x000fc60007ffe0ff */
[----:B------:R-:W-:Y:S01]  /*54bc0*/  IMAD R111, R111, 0x6, RZ ;  /* 0x000000066f6f7824 */ /* 0x000fe200078e02ff */
[----:B----4-:R-:W-:-:S03]  /*54bd0*/  IADD3 R136, PT, PT, R190, R136, RZ ;  /* 0x00000088be887210 */ /* 0x010fc60007ffe0ff */
[----:B------:R-:W-:-:S04]  /*54be0*/  IMAD.HI.U32 R117, R111, 0x7f000001, R6 ;  /* 0x7f0000016f757827 */ /* 0x000fc800078e0006 */
        /* <DEDUP_REMOVED lines=9> */
[----:B------:R0:W-:Y:S03]  /*54c80*/  STL [R1+0x110], R136 ;  /* 0x0001108801007387 */ /* 0x0001e60000100800 */
[----:B------:R-:W-:-:S04]  /*54c90*/  IMAD.WIDE.U32 R6, R5, 0x5fffffa, RZ ;  /* 0x05fffffa05067825 */ /* 0x000fc800078e00ff */
[----:B------:R-:W-:Y:S01]  /*54ca0*/  IMAD R5, R5, 0x6, RZ ;  /* 0x0000000605057824 */ /* 0x000fe200078e02ff */
[----:B0-----:R-:W-:Y:S01]  /*54cb0*/  @P0 IADD3 R136, PT, PT, R136, -0x7f000001, RZ ;  /* 0x80ffffff88880810 */ /* 0x001fe20007ffe0ff */
[----:B------:R-:W-:Y:S02]  /*54cc0*/  ISETP.GE.U32.AND P0, PT, R63, 0x7f000001, PT ;  /* 0x7f0000013f00780c */ /* 0x000fe40003f06070 */
[----:B------:R-:W-:Y:S01]  /*54cd0*/  IMAD.HI.U32 R5, R5, 0x7f000001, R6 ;  /* 0x7f00000105057827 */ /* 0x000fe200078e0006 */
[----:B------:R-:W-:-:S03]  /*54ce0*/  ISETP.GE.U32.AND P1, PT, R99, 0x7f000001, PT ;  /* 0x7f0000016300780c */ /* 0x000fc60003f26070 */
[----:B------:R-:W-:-:S04]  /*54cf0*/  IMAD.WIDE.U32 R6, R64, 0x5fffffa, RZ ;  /* 0x05fffffa40067825 */ /* 0x000fc800078e00ff */
[----:B------:R-:W-:-:S04]  /*54d00*/  IMAD R64, R64, 0x6, RZ ;  /* 0x0000000640407824 */ /* 0x000fc800078e02ff */
[----:B------:R-:W-:Y:S01]  /*54d10*/  IMAD.HI.U32 R100, R64, 0x7f000001, R6 ;  /* 0x7f00000140647827 */ /* 0x000fe200078e0006 */
[----:B------:R-:W-:Y:S02]  /*54d20*/  IADD3 R64, PT, PT, R141, R104, RZ ;  /* 0x000000688d407210 */ /* 0x000fe40007ffe0ff */
[----:B------:R-:W-:Y:S01]  /*54d30*/  @P0 IADD3 R63, PT, PT, R63, -0x7f000001, RZ ;  /* 0x80ffffff3f3f0810 */ /* 0x000fe20007ffe0ff */
[----:B------:R-:W-:Y:S02]  /*54d40*/  ISETP.GE.U32.AND P0, PT, R85, 0x7f000001, PT ;  /* 0x7f0000015500780c */ /* 0x000fe40003f06070 */
[----:B------:R-:W-:Y:S01]  /*54d50*/  ISETP.GE.U32.AND P2, PT, R64, 0x7f000001, PT ;  /* 0x7f0000014000780c */ /* 0x000fe20003f46070 */
[----:B------:R-:W-:-:S04]  /*54d60*/  @P1 IADD3 R99, PT, PT, R99, -0x7f000001, RZ ;  /* 0x80ffffff63631810 */ /* 0x000fc80007ffe0ff */
[----:B------:R-:W-:-:S06]  /*54d70*/  IADD3 R63, PT, PT, R63, R99, RZ ;  /* 0x000000633f3f7210 */ /* 0x000fcc0007ffe0ff */
[----:B------:R-:W-:Y:S02]  /*54d80*/  @P0 IADD3 R85, PT, PT, R85, -0x7f000001, RZ ;  /* 0x80ffffff55550810 */ /* 0x000fe40007ffe0ff */
[----:B------:R-:W-:Y:S01]  /*54d90*/  @P2 IADD3 R64, PT, PT, R64, -0x7f000001, RZ ;  /* 0x80ffffff40402810 */ /* 0x000fe20007ffe0ff */
[----:B------:R-:W-:Y:S01]  /*54da0*/  ISETP.GE.U32.AND P2, PT, R63, 0x7f000001, PT ;  /* 0x7f0000013f00780c */ /* 0x000fe20003f46070 */
[----:B------:R-:W-:-:S05]  /*54db0*/  IADD3 R85, PT, PT, R140, R85, RZ ;  /* 0x000000558c557210 */ /* 0x000fca0007ffe0ff */
[----:B------:R-:W-:-:S07]  /*54dc0*/  ISETP.GE.U32.AND P0, PT, R85, 0x7f000001, PT ;  /* 0x7f0000015500780c */ /* 0x000fce0003f06070 */
[----:B------:R-:W-:-:S04]  /*54dd0*/  @P2 IADD3 R63, PT, PT, R63, -0x7f000001, RZ ;  /* 0x80ffffff3f3f2810 */ /* 0x000fc80007ffe0ff */
[----:B------:R-:W-:Y:S02]  /*54de0*/  IADD3 R63, PT, PT, R67, R63, RZ ;  /* 0x0000003f433f7210 */ /* 0x000fe40007ffe0ff */
[----:B------:R-:W-:-:S03]  /*54df0*/  @P0 IADD3 R85, PT, PT, R85, -0x7f000001, RZ ;  /* 0x80ffffff55550810 */ /* 0x000fc60007ffe0ff */
[----:B------:R-:W-:Y:S01]  /*54e00*/  ISETP.GE.U32.AND P0, PT, R63, 0x7f000001, PT ;  /* 0x7f0000013f00780c */ /* 0x000fe20003f06070 */
[----:B------:R-:W-:-:S12]  /*54e10*/  ISETP.GE.U32.AND P1, PT, R84, 0x7f000001, PT ;  /* 0x7f0000015400780c */ /* 0x000fd80003f26070 */
[----:B------:R-:W-:Y:S01]  /*54e20*/  @P0 IADD3 R63, PT, PT, R63, -0x7f000001, RZ ;  /* 0x80ffffff3f3f0810 */ /* 0x000fe20007ffe0ff */
[----:B------:R-:W-:-:S03]  /*54e30*/  ISETP.GE.U32.AND P0, PT, R80, 0x7f000001, PT ;  /* 0x7f0000015000780c */ /* 0x000fc60003f06070 */
[----:B------:R-:W-:Y:S02]  /*54e40*/  IADD3 R63, PT, PT, R67, R63, RZ ;  /* 0x0000003f433f7210 */ /* 0x000fe40007ffe0ff */
[----:B------:R-:W-:Y:S01]  /*54e50*/  @P1 IADD3 R84, PT, PT, R84, -0x7f000001, RZ ;  /* 0x80ffffff54541810 */ /* 0x000fe20007ffe0ff */
[----:B------:R-:W-:Y:S02]  /*54e60*/  ISETP.GE.U32.AND P3, PT, R9, 0x7f000001, PT ;  /* 0x7f0000010900780c */ /* 0x000fe40003f66070 */
[----:B------:R-:W-:-:S05]  /*54e70*/  ISETP.GE.U32.AND P1, PT, R63, 0x7f000001, PT ;  /* 0x7f0000013f00780c */ /* 0x000fca0003f26070 */
[----:B------:R-:W-:-:S04]  /*54e80*/  @P0 IADD3 R80, PT, PT, R80, -0x7f000001, RZ ;  /* 0x80ffffff50500810 */ /* 0x000fc80007ffe0ff */
[----:B------:R-:W-:Y:S02]  /*54e90*/  IADD3 R80, PT, PT, R139, R80, RZ ;  /* 0x000000508b507210 */ /* 0x000fe40007ffe0ff */
[----:B------:R-:W-:-:S03]  /*54ea0*/  @P3 IADD3 R9, PT, PT, R9, -0x7f000001, RZ ;  /* 0x80ffffff09093810 */ /* 0x000fc60007ffe0ff */
[----:B------:R-:W-:Y:S01]  /*54eb0*/  ISETP.GE.U32.AND P0, PT, R80, 0x7f000001, PT ;  /* 0x7f0000015000780c */ /* 0x000fe20003f06070 */
[----:B------:R-:W-:Y:S01]  /*54ec0*/  @P1 IADD3 R63, PT, PT, R63, -0x7f000001, RZ ;  /* 0x80ffffff3f3f1810 */ /* 0x000fe20007ffe0ff */
[----:B------:R-:W-:Y:S01]  /*54ed0*/  ISETP.GE.U32.AND P1, PT, R79, 0x7f000001, PT ;  /* 0x7f0000014f00780c */ /* 0x000fe20003f26070 */
[----:B------:R-:W-:-:S10]  /*54ee0*/  IADD3 R64, PT, PT, R64, R9, RZ ;  /* 0x0000000940407210 */ /* 0x000fd40007ffe0ff */
[----:B------:R-:W-:Y:S01]  /*54ef0*/  @P0 IADD3 R80, PT, PT, R80, -0x7f000001, RZ ;  /* 0x80ffffff50500810 */ /* 0x000fe20007ffe0ff */
[----:B------:R-:W-:Y:S01]  /*54f00*/  ISETP.GE.U32.AND P0, PT, R64, 0x7f000001, PT ;  /* 0x7f0000014000780c */ /* 0x000fe20003f06070 */
[----:B------:R-:W-:-:S04]  /*54f10*/  @P1 IADD3 R79, PT, PT, R79, -0x7f000001, RZ ;  /* 0x80ffffff4f4f1810 */ /* 0x000fc80007ffe0ff */
[----:B------:R-:W-:-:S08]  /*54f20*/  IADD3 R80, PT, PT, R80, R79, RZ ;  /* 0x0000004f50507210 */ /* 0x000fd00007ffe0ff */
[----:B------:R-:W-:Y:S01]  /*54f30*/  @P0 IADD3 R64, PT, PT, R64, -0x7f000001, RZ ;  /* 0x80ffffff40400810 */ /* 0x000fe20007ffe0ff */
[----:B------:R-:W-:Y:S01]  /*54f40*/  ISETP.GE.U32.AND P0, PT, R80, 0x7f000001, PT ;  /* 0x7f0000015000780c */ /* 0x000fe20003f06070 */
[----:B------:R-:W-:Y:S02]  /*54f50*/  IMAD.WIDE.U32 R110, R105, 0x5fffffa, RZ ;  /* 0x05fffffa696e7825 */ /* 0x000fe400078e00ff */
[----:B------:R-:W-:Y:S02]  /*54f60*/  IADD3 R64, PT, PT, R65, R64, RZ ;  /* 0x0000004041407210 */ /* 0x000fe40007ffe0ff */
[----:B------:R-:W-:Y:S02]  /*54f70*/  IMAD R105, R105, 0x6, RZ ;  /* 0x0000000669697824 */ /* 0x000fe400078e02ff */
[----:B------:R-:W-:Y:S01]  /*54f80*/  IMAD.WIDE.U32 R6, R145, R229, RZ ;  /* 0x000000e591067225 */ /* 0x000fe200078e00ff */
[----:B------:R-:W-:-:S03]  /*54f90*/  ISETP.GE.U32.AND P1, PT, R64, 0x7f000001, PT ;  /* 0x7f0000014000780c */ /* 0x000fc60003f26070 */
[----:B------:R-:W-:Y:S02]  /*54fa0*/  IMAD.HI.U32 R110, R105, 0x7f000001, R110 ;  /* 0x7f000001696e7827 */ /* 0x000fe400078e006e */
[----:B------:R-:W-:Y:S02]  /*54fb0*/  @P0 IADD3 R80, PT, PT, R80, -0x7f000001, RZ ;  /* 0x80ffffff50500810 */ /* 0x000fe40007ffe0ff */
[----:B------:R-:W-:Y:S02]  /*54fc0*/  IMAD R105, R6, 0x7effffff, RZ ;  /* 0x7effffff06697824 */ /* 0x000fe400078e02ff */
[----:B------:R-:W-:Y:S02]  /*54fd0*/  IADD3 R80, PT, PT, R68, R80, RZ ;  /* 0x0000005044507210 */ /* 0x000fe40007ffe0ff */
        /* <DEDUP_REMOVED lines=16> */
[----:B------:R-:W-:Y:S01]  /*550e0*/  ISETP.GE.U32.AND P0, PT, R191, 0x7f000001, PT ;  /* 0x7f000001bf00780c */ /* 0x000fe20003f06070 */
[----:B------:R-:W-:Y:S01]  /*550f0*/  ISETP.GE.U32.AND P1, PT, R80, 0x7f000001, PT ;  /* 0x7f0000015000780c */ /* 0x000fe20003f26070 */
[----:B------:R-:W-:Y:S01]  /*55100*/  IMAD.HI.U32 R104, R104, 0x7f000001, R6 ;  /* 0x7f00000168687827 */ /* 0x000fe200078e0006 */
[----:B------:R0:W-:Y:S03]  /*55110*/  STL [R1+0x110], R136 ;  /* 0x0001108801007387 */ /* 0x0001e60000100800 */
[----:B------:R-:W-:Y:S01]  /*55120*/  IMAD.WIDE.U32 R6, R143, R229, RZ ;  /* 0x000000e58f067225 */ /* 0x000fe200078e00ff */
[----:B------:R-:W-:Y:S02]  /*55130*/  IADD3 R63, PT, PT, R67, R63, RZ ;  /* 0x0000003f433f7210 */ /* 0x000fe40007ffe0ff */
[----:B------:R-:W-:Y:S01]  /*55140*/  IADD3 R152, PT, PT, R85, R84, RZ ;  /* 0x0000005455987210 */ /* 0x000fe20007ffe0ff */
[----:B0-----:R-:W-:-:S02]  /*55150*/  IMAD R136, R6, 0x7effffff, RZ ;  /* 0x7effffff06887824 */ /* 0x001fc400078e02ff */
[----:B------:R-:W-:Y:S02]  /*55160*/  ISETP.GE.U32.AND P2, PT, R63, 0x7f000001, PT ;  /* 0x7f0000013f00780c */ /* 0x000fe40003f46070 */
[----:B------:R-:W-:-:S04]  /*55170*/  IMAD.HI.U32 R136, R136, 0x7f000001, R6 ;  /* 0x7f00000188887827 */ /* 0x000fc800078e0006 */
[----:B------:R-:W-:Y:S01]  /*55180*/  IMAD.WIDE.U32 R6, R146, R213, RZ ;  /* 0x000000d592067225 */ /* 0x000fe200078e00ff */
[----:B------:R-:W-:Y:S02]  /*55190*/  @P0 IADD3 R191, PT, PT, R191, -0x7f000001, RZ ;  /* 0x80ffffffbfbf0810 */ /* 0x000fe40007ffe0ff */
[----:B------:R-:W-:Y:S01]  /*551a0*/  @P1 IADD3 R80, PT, PT, R80, -0x7f000001, RZ ;  /* 0x80ffffff50501810 */ /* 0x000fe20007ffe0ff */
[----:B------:R-:W-:Y:S01]  /*551b0*/  ISETP.GE.U32.AND P1, PT, R152, 0x7f000001, PT ;  /* 0x7f0000019800780c */ /* 0x000fe20003f26070 */
[----:B------:R-:W-:Y:S01]  /*551c0*/  IMAD R85, R6, 0x7effffff, RZ ;  /* 0x7effffff06557824 */ /* 0x000fe200078e02ff */
[----:B--2---:R-:W-:-:S03]  /*551d0*/  IADD3 R120, PT, PT, R191, R120, RZ ;  /* 0x00000078bf787210 */ /* 0x004fc60007ffe0ff */
[----:B------:R-:W-:-:S04]  /*551e0*/  IMAD.HI.U32 R85, R85, 0x7f000001, R6 ;  /* 0x7f00000155557827 */ /* 0x000fc800078e0006 */
[----:B------:R-:W-:Y:S01]  /*551f0*/  IMAD.WIDE.U32 R6, R142, R229, RZ ;  /* 0x000000e58e067225 */ /* 0x000fe200078e00ff */
[----:B------:R-:W-:Y:S01]  /*55200*/  @P2 IADD3 R63, PT, PT, R63, -0x7f000001, RZ ;  /* 0x80ffffff3f3f2810 */ /* 0x000fe20007ffe0ff */
[----:B------:R-:W-:Y:S02]  /*55210*/  ISETP.GE.U32.AND P0, PT, R120, 0x7f000001, PT ;  /* 0x7f0000017800780c */ /* 0x000fe40003f06070 */
[----:B------:R-:W-:Y:S01]  /*55220*/  IMAD R99, R6, 0x7effffff, RZ ;  /* 0x7effffff06637824 */ /* 0x000fe200078e02ff */
[----:B------:R-:W-:-:S03]  /*55230*/  @P1 IADD3 R152, PT, PT, R152, -0x7f000001, RZ ;  /* 0x80ffffff98981810 */ /* 0x000fc60007ffe0ff */
[----:B------:R-:W-:-:S04]  /*55240*/  IMAD.HI.U32 R99, R99, 0x7f000001, R6 ;  /* 0x7f00000163637827 */ /* 0x000fc800078e0006 */
[----:B------:R-:W-:Y:S01]  /*55250*/  IMAD.WIDE.U32 R6, R135, R63, RZ ;  /* 0x0000003f87067225 */ /* 0x000fe200078e00ff */
[----:B------:R-:W-:-:S03]  /*55260*/  IADD3 R152, PT, PT, R66, R152, RZ ;  /* 0x0000009842987210 */ /* 0x000fc60007ffe0ff */
[----:B------:R-:W-:Y:S01]  /*55270*/  IMAD R79, R6, 0x7effffff, RZ ;  /* 0x7effffff064f7824 */ /* 0x000fe200078e02ff */
[----:B------:R0:W-:Y:S03]  /*55280*/  STL [R1+0x114], R120 ;  /* 0x0001147801007387 */ /* 0x0001e60000100800 */
[----:B------:R-:W-:Y:S01]  /*55290*/  IMAD.HI.U32 R79, R79, 0x7f000001, R6 ;  /* 0x7f0000014f4f7827 */ /* 0x000fe200078e0006 */
[----:B0-----:R-:W-:Y:S01]  /*552a0*/  @P0 IADD3 R120, PT, PT, R120, -0x7f000001, RZ ;  /* 0x80ffffff78780810 */ /* 0x001fe20007ffe0ff */
[----:B------:R-:W-:-:S03]  /*552b0*/  ISETP.GE.U32.AND P0, PT, R152, 0x7f000001, PT ;  /* 0x7f0000019800780c */ /* 0x000fc60003f06070 */
[----:B------:R-:W-:Y:S01]  /*552c0*/  ISETP.GE.U32.AND P2, PT, R79, 0x7f000001, PT ;  /* 0x7f0000014f00780c */ /* 0x000fe20003f46070 */
[----:B------:R-:W-:-:S09]  /*552d0*/  IADD3 R151, PT, PT, R65, R151, RZ ;  /* 0x0000009741977210 */ /* 0x000fd20007ffe0ff */
[----:B------:R-:W-:Y:S01]  /*552e0*/  @P0 IADD3 R152, PT, PT, R152, -0x7f000001, RZ ;  /* 0x80ffffff98980810 */ /* 0x000fe20007ffe0ff */
[----:B------:R-:W-:Y:S02]  /*552f0*/  ISETP.GE.U32.AND P0, PT, R192, 0x7f000001, PT ;  /* 0x7f000001c000780c */ /* 0x000fe40003f06070 */
[----:B------:R-:W-:Y:S01]  /*55300*/  @P2 IADD3 R79, PT, PT, R79, -0x7f000001, RZ ;  /* 0x80ffffff4f4f2810 */ /* 0x000fe20007ffe0ff */
[----:B------:R-:W-:Y:S01]  /*55310*/  ISETP.GE.U32.AND P2, PT, R151, 0x7f000001, PT ;  /* 0x7f0000019700780c */ /* 0x000fe20003f46070 */
[----:B------:R-:W-:Y:S02]  /*55320*/  IADD3 R84, PT, PT, R68, R80, RZ ;  /* 0x0000005044547210 */ /* 0x000fe40007ffe0ff */
[----:B------:R-:W-:Y:S01]  /*55330*/  IADD3 R152, PT, PT, R66, R152, RZ ;  /* 0x0000009842987210 */ /* 0x000fe20007ffe0ff */
[----:B------:R-:W-:-:S06]  /*55340*/  IMAD.WIDE.U32 R6, R79, 0x5fffffa, RZ ;  /* 0x05fffffa4f067825 */ /* 0x000fcc00078e00ff */
[----:B------:R-:W-:Y:S01]  /*55350*/  @P0 IADD3 R192, PT, PT, R192, -0x7f000001, RZ ;  /* 0x80ffffffc0c00810 */ /* 0x000fe20007ffe0ff */
[----:B------:R-:W-:Y:S02]  /*55360*/  ISETP.GE.U32.AND P0, PT, R193, 0x7f000001, PT ;  /* 0x7f000001c100780c */ /* 0x000fe40003f06070 */
[----:B------:R-:W-:Y:S01]  /*55370*/  @P2 IADD3 R151, PT, PT, R151, -0x7f000001, RZ ;  /* 0x80ffffff97972810 */ /* 0x000fe20007ffe0ff */
[----:B------:R-:W-:Y:S01]  /*55380*/  ISETP.GE.U32.AND P2, PT, R84, 0x7f000001, PT ;  /* 0x7f0000015400780c */ /* 0x000fe20003f46070 */
[----:B------:R-:W-:Y:S01]  /*55390*/  IMAD R64, R79, 0x6, RZ ;  /* 0x000000064f407824 */ /* 0x000fe200078e02ff */
[----:B------:R-:W-:Y:S01]  /*553a0*/  ISETP.GE.U32.AND P1, PT, R152, 0x7f000001, PT ;  /* 0x7f0000019800780c */ /* 0x000fe20003f26070 */
[----:B---3--:R-:W-:Y:S02]  /*553b0*/  IADD3 R150, PT, PT, R192, R150, RZ ;  /* 0x00000096c0967210 */ /* 0x008fe40007ffe0ff */
[----:B------:R-:W-:-:S04]  /*553c0*/  IMAD.HI.U32 R64, R64, 0x7f000001, R6 ;  /* 0x7f00000140407827 */ /* 0x000fc800078e0006 */
[----:B------:R-:W-:Y:S01]  /*553d0*/  IMAD.WIDE.U32 R6, R133, R151, RZ ;  /* 0x0000009785067225 */ /* 0x000fe200078e00ff */
[----:B------:R-:W-:Y:S01]  /*553e0*/  @P0 IADD3 R193, PT, PT, R193, -0x7f000001, RZ ;  /* 0x80ffffffc1c10810 */ /* 0x000fe20007ffe0ff */
[----:B------:R-:W-:Y:S02]  /*553f0*/  ISETP.GE.U32.AND P0, PT, R150, 0x7f000001, PT ;  /* 0x7f0000019600780c */ /* 0x000fe40003f06070 */
[----:B------:R-:W-:Y:S01]  /*55400*/  IMAD R80, R6, 0x7effffff, RZ ;  /* 0x7effffff06507824 */ /* 0x000fe200078e02ff */
[----:B------:R-:W-:Y:S02]  /*55410*/  @P2 IADD3 R84, PT, PT, R84, -0x7f000001, RZ ;  /* 0x80ffffff54542810 */ /* 0x000fe40007ffe0ff */
[----:B------:R-:W-:Y:S01]  /*55420*/  @P1 IADD3 R152, PT, PT, R152, -0x7f000001, RZ ;  /* 0x80ffffff98981810 */ /* 0x000fe20007ffe0ff */
[----:B------:R-:W-:Y:S01]  /*55430*/  IMAD.HI.U32 R80, R80, 0x7f000001, R6 ;  /* 0x7f00000150507827 */ /* 0x000fe200078e0006 */
[----:B------:R-:W-:-:S03]  /*55440*/  IADD3 R138, PT, PT, R193, R138, RZ ;  /* 0x0000008ac18a7210 */ /* 0x000fc60007ffe0ff */
[----:B------:R-:W-:Y:S01]  /*55450*/  IMAD.WIDE.U32 R6, R132, R84, RZ ;  /* 0x0000005484067225 */ /* 0x000fe200078e00ff */
[----:B------:R0:W-:Y:S01]  /*55460*/  STL [R1+0x118], R150 ;  /* 0x0001189601007387 */ /* 0x0001e20000100800 */
[----:B------:R-:W-:Y:S02]  /*55470*/  IADD3 R153, PT, PT, R66, R152, RZ ;  /* 0x0000009842997210 */ /* 0x000fe40007ffe0ff */
[----:B------:R-:W-:-:S04]  /*55480*/  IMAD R79, R6, 0x7effffff, RZ ;  /* 0x7effffff064f7824 */ /* 0x000fc800078e02ff */
[----:B------:R-:W-:Y:S01]  /*55490*/  IMAD.HI.U32 R79, R79, 0x7f000001, R6 ;  /* 0x7f0000014f4f7827 */ /* 0x000fe200078e0006 */
[----:B0-----:R-:W-:Y:S01]  /*554a0*/  @P0 IADD3 R150, PT, PT, R150, -0x7f000001, RZ ;  /* 0x80ffffff96960810 */ /* 0x001fe20007ffe0ff */
[C---:B------:R-:W-:Y:S01]  /*554b0*/  ISETP.GE.U32.AND P0, PT, R138.reuse, 0x7f000001, PT ;  /* 0x7f0000018a00780c */ /* 0x040fe20003f06070 */
[----:B------:R-:W-:Y:S02]  /*554c0*/  ISETP.GE.U32.AND P1, PT, R153, 0x7f000001, PT ;  /* 0x7f0000019900780c */ /* 0x000fe40003f26070 */
[----:B------:R-:W-:Y:S01]  /*554d0*/  ISETP.GE.U32.AND P2, PT, R79, 0x7f000001, PT ;  /* 0x7f0000014f00780c */ /* 0x000fe20003f46070 */
[----:B------:R0:W-:Y:S09]  /*554e0*/  STL [R1+0x11c], R138 ;  /* 0x00011c8a01007387 */ /* 0x0001f20000100800 */
[----:B0-----:R-:W-:Y:S01]  /*554f0*/  @P0 IADD3 R138, PT, PT, R138, -0x7f000001, RZ ;  /* 0x80ffffff8a8a0810 */ /* 0x001fe20007ffe0ff */
[----:B------:R-:W-:Y:S01]  /*55500*/  ISETP.GE.U32.AND P0, PT, R111, 0x7f000001, PT ;  /* 0x7f0000016f00780c */ /* 0x000fe20003f06070 */
[----:B------:R-:W-:Y:S01]  /*55510*/  @P1 IADD3 R153, PT, PT, R153, -0x7f000001, RZ ;  /* 0x80ffffff99991810 */ /* 0x000fe20007ffe0ff */
[----:B------:R-:W-:Y:S01]  /*55520*/  ISETP.GE.U32.AND P1, PT, R8, 0x7f000001, PT ;  /* 0x7f0000010800780c */ /* 0x000fe20003f26070 */
[----:B------:R-:W-:-:S05]  /*55530*/  @P2 IADD3 R79, PT, PT, R79, -0x7f000001, RZ ;  /* 0x80ffffff4f4f2810 */ /* 0x000fca0007ffe0ff */
[----:B------:R-:W-:-:S04]  /*55540*/  IMAD.WIDE.U32 R6, R79, 0x5fffffa, RZ ;  /* 0x05fffffa4f067825 */ /* 0x000fc800078e00ff */
[----:B------:R-:W-:Y:S01]  /*55550*/  IMAD R79, R79, 0x6, RZ ;  /* 0x000000064f4f7824 */ /* 0x000fe200078e02ff */
[----:B------:R-:W-:Y:S01]  /*55560*/  @P0 IADD3 R111, PT, PT, R111, -0x7f000001, RZ ;  /* 0x80ffffff6f6f0810 */ /* 0x000fe20007ffe0ff */
[----:B------:R-:W-:Y:S01]  /*55570*/  ISETP.GE.U32.AND P0, PT, R104, 0x7f000001, PT ;  /* 0x7f0000016800780c */ /* 0x000fe20003f06070 */
[----:B------:R-:W-:Y:S01]  /*55580*/  @P1 IADD3 R8, PT, PT, R8, -0x7f000001, RZ ;  /* 0x80ffffff08081810 */ /* 0x000fe20007ffe0ff */
[----:B------:R-:W-:-:S04]  /*55590*/  IMAD.HI.U32 R79, R79, 0x7f000001, R6 ;  /* 0x7f0000014f4f7827 */ /* 0x000fc800078e0006 */
[----:B------:R-:W-:Y:S01]  /*555a0*/  IMAD.WIDE.U32 R6, R133, R84, RZ ;  /* 0x0000005485067225 */ /* 0x000fe200078e00ff */
[----:B------:R-:W-:-:S03]  /*555b0*/  IADD3 R8, PT, PT, R141, R8, RZ ;  /* 0x000000088d087210 */ /* 0x000fc60007ffe0ff */
[----:B------:R-:W-:Y:S01]  /*555c0*/  IMAD R158, R6, 0x7effffff, RZ ;  /* 0x7effffff069e7824 */ /* 0x000fe200078e02ff */
[----:B------:R-:W-:Y:S01]  /*555d0*/  ISETP.GE.U32.AND P2, PT, R105, 0x7f000001, PT ;  /* 0x7f0000016900780c */ /* 0x000fe20003f46070 */
[----:B------:R-:W-:Y:S02]  /*555e0*/  ISETP.GE.U32.AND P1, PT, R8, 0x7f000001, PT ;  /* 0x7f0000010800780c */ /* 0x000fe40003f26070 */
[----:B------:R-:W-:Y:S01]  /*555f0*/  IMAD.HI.U32 R158, R158, 0x7f000001, R6 ;  /* 0x7f0000019e9e7827 */ /* 0x000fe200078e0006 */
[----:B------:R-:W-:-:S03]  /*55600*/  @P0 IADD3 R104, PT, PT, R104, -0x7f000001, RZ ;  /* 0x80ffffff68680810 */ /* 0x000fc60007ffe0ff */
[----:B------:R-:W-:Y:S01]  /*55610*/  IMAD.WIDE.U32 R6, R135, R153, RZ ;  /* 0x0000009987067225 */ /* 0x000fe200078e00ff */
[----:B------:R0:W-:Y:S03]  /*55620*/  STL [R1+0x114], R120 ;  /* 0x0001147801007387 */ /* 0x0001e60000100800 */
[----:B------:R-:W-:-:S04]  /*55630*/  IMAD R159, R6, 0x7effffff, RZ ;  /* 0x7effffff069f7824 */ /* 0x000fc800078e02ff */
[----:B------:R-:W-:Y:S01]  /*55640*/  IMAD.HI.U32 R159, R159, 0x7f000001, R6 ;  /* 0x7f0000019f9f7827 */ /* 0x000fe200078e0006 */
[----:B0-----:R-:W-:-:S03]  /*55650*/  IADD3 R120, PT, PT, R139, R104, RZ ;  /* 0x000000688b787210 */ /* 0x001fc60007ffe0ff */
[----:B------:R-:W-:Y:S01]  /*55660*/  IMAD.WIDE.U32 R6, R133, R63, RZ ;  /* 0x0000003f85067225 */ /* 0x000fe200078e00ff */
[----:B------:R0:W-:Y:S01]  /*55670*/  STL [R1+0x118], R150 ;  /* 0x0001189601007387 */ /* 0x0001e20000100800 */
[----:B------:R-:W-:Y:S01]  /*55680*/  ISETP.GE.U32.AND P0, PT, R120, 0x7f000001, PT ;  /* 0x7f0000017800780c */ /* 0x000fe20003f06070 */
[----:B------:R-:W-:Y:S02]  /*55690*/  @P2 IADD3 R105, PT, PT, R105, -0x7f000001, RZ ;  /* 0x80ffffff69692810 */ /* 0x000fe40007ffe0ff */
[----:B------:R-:W-:Y:S01]  /*556a0*/  @P1 IADD3 R8, PT, PT, R8, -0x7f000001, RZ ;  /* 0x80ffffff08081810 */ /* 0x000fe20007ffe0ff */
[----:B0-----:R-:W-:-:S03]  /*556b0*/  IMAD R150, R6, 0x7effffff, RZ ;  /* 0x7effffff06967824 */ /* 0x001fc600078e02ff */
[----:B------:R-:W-:Y:S01]  /*556c0*/  IADD3 R105, PT, PT, R8, R105, RZ ;  /* 0x0000006908697210 */ /* 0x000fe20007ffe0ff */
        /* <DEDUP_REMOVED lines=13> */
[----:B------:R-:W-:Y:S01]  /*557a0*/  IMAD.WIDE.U32 R6, R132, R153, RZ ;  /* 0x0000009984067225 */ /* 0x000fe200078e00ff */
[----:B------:R0:W-:Y:S01]  /*557b0*/  STL [R1+0x11c], R138 ;  /* 0x00011c8a01007387 */ /* 0x0001e20000100800 */
[----:B------:R-:W-:Y:S02]  /*557c0*/  ISETP.GE.U32.AND P1, PT, R136, 0x7f000001, PT ;  /* 0x7f0000018800780c */ /* 0x000fe40003f26070 */
[----:B------:R-:W-:Y:S01]  /*557d0*/  ISETP.GE.U32.AND P0, PT, R158, 0x7f000001, PT ;  /* 0x7f0000019e00780c */ /* 0x000fe20003f06070 */
[----:B0-----:R-:W-:-:S04]  /*557e0*/  IMAD R138, R6, 0x7effffff, RZ ;  /* 0x7effffff068a7824 */ /* 0x001fc800078e02ff */
[----:B------:R-:W-:-:S04]  /*557f0*/  IMAD.HI.U32 R138, R138, 0x7f000001, R6 ;  /* 0x7f0000018a8a7827 */ /* 0x000fc800078e0006 */
[----:B------:R-:W-:Y:S02]  /*55800*/  IMAD.WIDE.U32 R6, R135, R151, RZ ;  /* 0x0000009787067225 */ /* 0x000fe400078e00ff */
[----:B------:R-:W-:Y:S02]  /*55810*/  @P1 IADD3 R136, PT, PT, R136, -0x7f000001, RZ ;  /* 0x80ffffff88881810 */ /* 0x000fe40007ffe0ff */
[----:B------:R-:W-:Y:S01]  /*55820*/  IMAD R178, R6, 0x7effffff, RZ ;  /* 0x7effffff06b27824 */ /* 0x000fe200078e02ff */
[----:B------:R-:W-:-:S03]  /*55830*/  ISETP.GE.U32.AND P2, PT, R9, 0x7f000001, PT ;  /* 0x7f0000010900780c */ /* 0x000fc60003f46070 */
[----:B------:R-:W-:Y:S01]  /*55840*/  IMAD.HI.U32 R178, R178, 0x7f000001, R6 ;  /* 0x7f000001b2b27827 */ /* 0x000fe200078e0006 */
[----:B------:R-:W-:-:S03]  /*55850*/  @P0 IADD3 R158, PT, PT, R158, -0x7f000001, RZ ;  /* 0x80ffffff9e9e0810 */ /* 0x000fc60007ffe0ff */
[----:B------:R-:W-:Y:S01]  /*55860*/  IMAD.WIDE.U32 R6, R129, R151, RZ ;  /* 0x0000009781067225 */ /* 0x000fe200078e00ff */
[----:B------:R-:W-:Y:S01]  /*55870*/  IADD3 R120, PT, PT, R120, R136, RZ ;  /* 0x0000008878787210 */ /* 0x000fe20007ffe0ff */
[----:B------:R-:W-:Y:S02]  /*55880*/  ISETP.GE.U32.AND P0, PT, R85, 0x7f000001, PT ;  /* 0x7f0000015500780c */ /* 0x000fe40003f06070 */
        /* <DEDUP_REMOVED lines=8> */
[----:B------:R-:W-:Y:S01]  /*55910*/  IMAD.WIDE.U32 R6, R129, R153, RZ ;  /* 0x0000009981067225 */ /* 0x000fe200078e00ff */
[----:B------:R-:W-:-:S03]  /*55920*/  IADD3 R8, PT, PT, R137, R85, RZ ;  /* 0x0000005589087210 */ /* 0x000fc60007ffe0ff */
[----:B------:R-:W-:-:S04]  /*55930*/  IMAD R85, R6, 0x7effffff, RZ ;  /* 0x7effffff06557824 */ /* 0x000fc800078e02ff */
[----:B------:R-:W-:Y:S02]  /*55940*/  IMAD.HI.U32 R85, R85, 0x7f000001, R6 ;  /* 0x7f00000155557827 */ /* 0x000fe400078e0006 */
[----:B------:R-:W2:Y:S01]  /*55950*/  LDL.64 R6, [R1+0x100] ;  /* 0x0001000001067983 */ /* 0x000ea20000100a00 */
[----:B------:R-:W-:Y:S01]  /*55960*/  ISETP.GE.U32.AND P1, PT, R159, 0x7f000001, PT ;  /* 0x7f0000019f00780c */ /* 0x000fe20003f26070 */
[----:B------:R-:W-:Y:S01]  /*55970*/  ISETP.GE.U32.AND P2, PT, R151, 0x7f000001, PT ;  /* 0x7f0000019700780c */ /* 0x000fe20003f46070 */
[----:B------:R-:W-:Y:S01]  /*55980*/  ISETP.GE.U32.AND P0, PT, R8, 0x7f000001, PT ;  /* 0x7f0000010800780c */ /* 0x000fe20003f06070 */
[----:B------:R-:W-:-:S10]  /*55990*/  ISETP.GE.U32.AND P5, PT, R85, 0x7f000001, PT ;  /* 0x7f0000015500780c */ /* 0x000fd40003fa6070 */
[----:B------:R-:W-:Y:S01]  /*559a0*/  @P1 IADD3 R159, PT, PT, R159, -0x7f000001, RZ ;  /* 0x80ffffff9f9f1810 */ /* 0x000fe20007ffe0ff */
[----:B------:R-:W-:Y:S01]  /*559b0*/  ISETP.GE.U32.AND P1, PT, R99, 0x7f000001, PT ;  /* 0x7f0000016300780c */ /* 0x000fe20003f26070 */
[----:B------:R-:W-:Y:S02]  /*559c0*/  @P2 IADD3 R151, PT, PT, R151, -0x7f000001, RZ ;  /* 0x80ffffff97972810 */ /* 0x000fe40007ffe0ff */
[----:B------:R-:W-:Y:S02]  /*559d0*/  @P0 IADD3 R8, PT, PT, R8, -0x7f000001, RZ ;  /* 0x80ffffff08080810 */ /* 0x000fe40007ffe0ff */
[----:B------:R-:W-:Y:S01]  /*559e0*/  @P5 IADD3 R85, PT, PT, R85, -0x7f000001, RZ ;  /* 0x80ffffff55555810 */ /* 0x000fe20007ffe0ff */
[----:B------:R-:W-:-:S07]  /*559f0*/  ISETP.GE.U32.AND P0, PT, R151, 0x7f000001, PT ;  /* 0x7f0000019700780c */ /* 0x000fce0003f06070 */
[----:B------:R-:W-:Y:S01]  /*55a00*/  @P1 IADD3 R99, PT, PT, R99, -0x7f000001, RZ ;  /* 0x80ffffff63631810 */ /* 0x000fe20007ffe0ff */
[----:B------:R-:W-:-:S03]  /*55a10*/  ISETP.GE.U32.AND P1, PT, R178, 0x7f000001, PT ;  /* 0x7f000001b200780c */ /* 0x000fc60003f26070 */
[----:B------:R-:W-:Y:S01]  /*55a20*/  IADD3 R153, PT, PT, R8, R99, RZ ;  /* 0x0000006308997210 */ /* 0x000fe20007ffe0ff */
[----:B------:R-:W-:Y:S01]  /*55a30*/  IMAD.WIDE.U32 R8, R85, 0x5fffffa, RZ ;  /* 0x05fffffa55087825 */ /* 0x000fe200078e00ff */
[----:B------:R-:W-:-:S03]  /*55a40*/  @P0 IADD3 R151, PT, PT, R151, -0x7f000001, RZ ;  /* 0x80ffffff97970810 */ /* 0x000fc60007ffe0ff */
[----:B------:R-:W-:-:S05]  /*55a50*/  IMAD R85, R85, 0x6, RZ ;  /* 0x0000000655557824 */ /* 0x000fca00078e02ff */
[----:B------:R-:W-:Y:S01]  /*55a60*/  @P1 IADD3 R178, PT, PT, R178, -0x7f000001, RZ ;  /* 0x80ffffffb2b21810 */ /* 0x000fe20007ffe0ff */
[----:B------:R-:W-:-:S04]  /*55a70*/  IMAD.HI.U32 R99, R85, 0x7f000001, R8 ;  /* 0x7f00000155637827 */ /* 0x000fc800078e0008 */
[----:B------:R-:W-:Y:S01]  /*55a80*/  IMAD.WIDE.U32 R8, R132, R63, RZ ;  /* 0x0000003f84087225 */ /* 0x000fe200078e00ff */
[----:B------:R-:W-:-:S03]  /*55a90*/  IADD3 R85, PT, PT, R151, R178, RZ ;  /* 0x000000b297557210 */ /* 0x000fc60007ffe0ff */
[----:B------:R-:W-:-:S04]  /*55aa0*/  IMAD R151, R8, 0x7effffff, RZ ;  /* 0x7effffff08977824 */ /* 0x000fc800078e02ff */
[----:B------:R-:W-:Y:S01]  /*55ab0*/  IMAD.HI.U32 R151, R151, 0x7f000001, R8 ;  /* 0x7f00000197977827 */ /* 0x000fe200078e0008 */
[----:B------:R-:W-:-:S04]  /*55ac0*/  IADD3 R158, PT, PT, R158, R159, RZ ;  /* 0x0000009f9e9e7210 */ /* 0x000fc80007ffe0ff */
[----:B------:R-:W-:Y:S01]  /*55ad0*/  ISETP.GE.U32.AND P0, PT, R151, 0x7f000001, PT ;  /* 0x7f0000019700780c */ /* 0x000fe20003f06070 */
[----:B------:R-:W-:Y:S01]  /*55ae0*/  ISETP.GE.U32.AND P4, PT, R111, 0x7f000001, PT ;  /* 0x7f0000016f00780c */ /* 0x000fe20003f86070 */
[----:B------:R-:W-:-:S11]  /*55af0*/  ISETP.GE.U32.AND P3, PT, R158, 0x7f000001, PT ;  /* 0x7f0000019e00780c */ /* 0x000fd60003f66070 */
[----:B------:R-:W-:Y:S02]  /*55b00*/  @P0 IADD3 R151, PT, PT, R151, -0x7f000001, RZ ;  /* 0x80ffffff97970810 */ /* 0x000fe40007ffe0ff */
[----:B------:R-:W-:Y:S02]  /*55b10*/  @P4 IADD3 R111, PT, PT, R111, -0x7f000001, RZ ;  /* 0x80ffffff6f6f4810 */ /* 0x000fe40007ffe0ff */
[----:B------:R-:W-:Y:S01]  /*55b20*/  @P3 IADD3 R158, PT, PT, R158, -0x7f000001, RZ ;  /* 0x80ffffff9e9e3810 */ /* 0x000fe20007ffe0ff */
[----:B------:R-:W-:Y:S01]  /*55b30*/  IMAD.WIDE.U32 R8, R151, 0x5fffffa, RZ ;  /* 0x05fffffa97087825 */ /* 0x000fe200078e00ff */
[----:B------:R-:W-:-:S03]  /*55b40*/  ISETP.GE.U32.AND P0, PT, R153, 0x7f000001, PT ;  /* 0x7f0000019900780c */ /* 0x000fc60003f06070 */
[----:B------:R-:W-:Y:S01]  /*55b50*/  IMAD R151, R151, 0x6, RZ ;  /* 0x0000000697977824 */ /* 0x000fe200078e02ff */
[----:B------:R-:W-:-:S03]  /*55b60*/  IADD3 R111, PT, PT, R158, R111, RZ ;  /* 0x0000006f9e6f7210 */ /* 0x000fc60007ffe0ff */
        /* <DEDUP_REMOVED lines=12> */
[----:B------:R-:W-:-:S04]  /*55c30*/  IMAD.HI.U32 R151, R84, 0x7f000001, R8 ;  /* 0x7f00000154977827 */ /* 0x000fc800078e0008 */
[----:B------:R-:W-:Y:S01]  /*55c40*/  IMAD.WIDE.U32 R8, R129, R63, RZ ;  /* 0x0000003f81087225 */ /* 0x000fe200078e00ff */
[----:B------:R-:W-:-:S05]  /*55c50*/  IADD3 R63, PT, PT, R67, R153, RZ ;  /* 0x00000099433f7210 */ /* 0x000fca0007ffe0ff */
[----:B------:R-:W-:Y:S01]  /*55c60*/  ISETP.GE.U32.AND P0, PT, R63, 0x7f000001, PT ;  /* 0x7f0000013f00780c */ /* 0x000fe20003f06070 */
[----:B------:R-:W-:Y:S01]  /*55c70*/  IMAD R84, R8, 0x7effffff, RZ ;  /* 0x7effffff08547824 */ /* 0x000fe200078e02ff */
[----:B------:R-:W-:-:S03]  /*55c80*/  ISETP.GE.U32.AND P1, PT, R80, 0x7f000001, PT ;  /* 0x7f0000015000780c */ /* 0x000fc60003f26070 */
[----:B------:R-:W-:-:S08]  /*55c90*/  IMAD.HI.U32 R84, R84, 0x7f000001, R8 ;  /* 0x7f00000154547827 */ /* 0x000fd000078e0008 */
[----:B------:R-:W-:-:S04]  /*55ca0*/  @P0 IADD3 R63, PT, PT, R63, -0x7f000001, RZ ;  /* 0x80ffffff3f3f0810 */ /* 0x000fc80007ffe0ff */
[----:B------:R-:W-:Y:S01]  /*55cb0*/  IADD3 R63, PT, PT, R67, R63, RZ ;  /* 0x0000003f433f7210 */ /* 0x000fe20007ffe0ff */
[----:B------:R-:W-:-:S04]  /*55cc0*/  ISETP.GE.U32.AND P2, PT, R84, 0x7f000001, PT ;  /* 0x7f0000015400780c */ /* 0x000fc80003f46070 */
[----:B------:R-:W-:Y:S01]  /*55cd0*/  ISETP.GE.U32.AND P0, PT, R63, 0x7f000001, PT ;  /* 0x7f0000013f00780c */ /* 0x000fe20003f06070 */
[----:B------:R-:W-:-:S05]  /*55ce0*/  @P1 IADD3 R80, PT, PT, R80, -0x7f000001, RZ ;  /* 0x80ffffff50501810 */ /* 0x000fca0007ffe0ff */
[----:B------:R-:W-:-:S03]  /*55cf0*/  ISETP.GE.U32.AND P1, PT, R80, 0x7f000001, PT ;  /* 0x7f0000015000780c */ /* 0x000fc60003f26070 */
[----:B------:R-:W-:Y:S01]  /*55d00*/  @P2 IADD3 R84, PT, PT, R84, -0x7f000001, RZ ;  /* 0x80ffffff54542810 */ /* 0x000fe20007ffe0ff */
[----:B------:R-:W-:-:S03]  /*55d10*/  ISETP.GE.U32.AND P2, PT, R64, 0x7f000001, PT ;  /* 0x7f0000014000780c */ /* 0x000fc60003f46070 */
[----:B------:R-:W-:Y:S01]  /*55d20*/  @P0 IADD3 R63, PT, PT, R63, -0x7f000001, RZ ;  /* 0x80ffffff3f3f0810 */ /* 0x000fe20007ffe0ff */
[----:B------:R-:W-:Y:S01]  /*55d30*/  ISETP.GE.U32.AND P0, PT, R105, 0x7f000001, PT ;  /* 0x7f0000016900780c */ /* 0x000fe20003f06070 */
[----:B------:R-:W-:-:S04]  /*55d40*/  IMAD.WIDE.U32 R8, R84, 0x5fffffa, RZ ;  /* 0x05fffffa54087825 */ /* 0x000fc800078e00ff */
[----:B------:R-:W-:Y:S01]  /*55d50*/  IMAD R84, R84, 0x6, RZ ;  /* 0x0000000654547824 */ /* 0x000fe200078e02ff */
[----:B------:R-:W-:-:S03]  /*55d60*/  @P1 IADD3 R80, PT, PT, R80, -0x7f000001, RZ ;  /* 0x80ffffff50501810 */ /* 0x000fc60007ffe0ff */
[----:B------:R-:W-:Y:S01]  /*55d70*/  @P2 IADD3 R64, PT, PT, R64, -0x7f000001, RZ ;  /* 0x80ffffff40402810 */ /* 0x000fe20007ffe0ff */
[----:B------:R-:W-:-:S03]  /*55d80*/  IMAD.HI.U32 R84, R84, 0x7f000001, R8 ;  /* 0x7f00000154547827 */ /* 0x000fc600078e0008 */
[----:B------:R-:W-:Y:S01]  /*55d90*/  @P0 IADD3 R105, PT, PT, R105, -0x7f000001, RZ ;  /* 0x80ffffff69690810 */ /* 0x000fe20007ffe0ff */
[----:B------:R-:W-:Y:S01]  /*55da0*/  ISETP.GE.U32.AND P0, PT, R120, 0x7f000001, PT ;  /* 0x7f0000017800780c */ /* 0x000fe20003f06070 */
[----:B------:R-:W-:Y:S01]  /*55db0*/  IMAD.WIDE.U32 R8, R135, R63, RZ ;  /* 0x0000003f87087225 */ /* 0x000fe200078e00ff */
[----:B------:R-:W-:-:S03]  /*55dc0*/  IADD3 R80, PT, PT, R80, R64, RZ ;  /* 0x0000004050507210 */ /* 0x000fc60007ffe0ff */
[----:B------:R-:W-:-:S04]  /*55dd0*/  IMAD R64, R8, 0x7effffff, RZ ;  /* 0x7effffff08407824 */ /* 0x000fc800078e02ff */
[----:B------:R-:W-:-:S04]  /*55de0*/  IMAD.HI.U32 R64, R64, 0x7f000001, R8 ;  /* 0x7f00000140407827 */ /* 0x000fc800078e0008 */
[----:B------:R-:W-:Y:S01]  /*55df0*/  @P0 IADD3 R120, PT, PT, R120, -0x7f000001, RZ ;  /* 0x80ffffff78780810 */ /* 0x000fe20007ffe0ff */
[----:B------:R-:W-:-:S03]  /*55e00*/  ISETP.GE.U32.AND P2, PT, R64, 0x7f000001, PT ;  /* 0x7f0000014000780c */ /* 0x000fc60003f46070 */
[----:B------:R-:W-:-:S05]  /*55e10*/  IADD3 R120, PT, PT, R68, R120, RZ ;  /* 0x0000007844787210 */ /* 0x000fca0007ffe0ff */
[----:B------:R-:W-:-:S05]  /*55e20*/  ISETP.GE.U32.AND P0, PT, R120, 0x7f000001, PT ;  /* 0x7f0000017800780c */ /* 0x000fca0003f06070 */
[----:B------:R-:W-:-:S05]  /*55e30*/  @P2 IADD3 R64, PT, PT, R64, -0x7f000001, RZ ;  /* 0x80ffffff40402810 */ /* 0x000fca0007ffe0ff */
[----:B------:R-:W-:-:S04]  /*55e40*/  IMAD.WIDE.U32 R8, R64, 0x5fffffa, RZ ;  /* 0x05fffffa40087825 */ /* 0x000fc800078e00ff */
[----:B------:R-:W-:Y:S01]  /*55e50*/  IMAD R64, R64, 0x6, RZ ;  /* 0x0000000640407824 */ /* 0x000fe200078e02ff */
[----:B------:R-:W-:-:S03]  /*55e60*/  @P0 IADD3 R120, PT, PT, R120, -0x7f000001, RZ ;  /* 0x80ffffff78780810 */ /* 0x000fc60007ffe0ff */
        /* <DEDUP_REMOVED lines=9> */
[----:B------:R-:W-:Y:S02]  /*55f00*/  ISETP.GE.U32.AND P0, PT, R64, 0x7f000001, PT ;  /* 0x7f0000014000780c */ /* 0x000fe40003f06070 */
[----:B------:R-:W-:-:S11]  /*55f10*/  ISETP.GE.U32.AND P1, PT, R153, 0x7f000001, PT ;  /* 0x7f0000019900780c */ /* 0x000fd60003f26070 */
[----:B------:R-:W-:Y:S01]  /*55f20*/  @P0 IADD3 R64, PT, PT, R64, -0x7f000001, RZ ;  /* 0x80ffffff40400810 */ /* 0x000fe20007ffe0ff */
[----:B------:R-:W-:Y:S01]  /*55f30*/  ISETP.GE.U32.AND P0, PT, R104, 0x7f000001, PT ;  /* 0x7f0000016800780c */ /* 0x000fe20003f06070 */
[----:B------:R-:W-:-:S04]  /*55f40*/  @P1 IADD3 R153, PT, PT, R153, -0x7f000001, RZ ;  /* 0x80ffffff99991810 */ /* 0x000fc80007ffe0ff */
[----:B------:R-:W-:Y:S01]  /*55f50*/  IADD3 R153, PT, PT, R65, R153, RZ ;  /* 0x0000009941997210 */ /* 0x000fe20007ffe0ff */
[----:B------:R-:W-:-:S07]  /*55f60*/  ISETP.GE.U32.AND P2, PT, R85, 0x7f000001, PT ;  /* 0x7f0000015500780c */ /* 0x000fce0003f46070 */
[----:B------:R-:W-:Y:S01]  /*55f70*/  @P0 IADD3 R104, PT, PT, R104, -0x7f000001, RZ ;  /* 0x80ffffff68680810 */ /* 0x000fe20007ffe0ff */
[----:B------:R-:W-:Y:S01]  /*55f80*/  ISETP.GE.U32.AND P1, PT, R153, 0x7f000001, PT ;  /* 0x7f0000019900780c */ /* 0x000fe20003f26070 */
[----:B--2---:R-:W2:Y:S02]  /*55f90*/  LD.E R120, desc[UR10][R6.64+0x940] ;  /* 0x0009400a06787980 */ /* 0x004ea4000c101900 */
[----:B------:R-:W-:Y:S01]  /*55fa0*/  IADD3 R104, PT, PT, R66, R104, RZ ;  /* 0x0000006842687210 */ /* 0x000fe20007ffe0ff */
[----:B------:R-:W-:-:S04]  /*55fb0*/  ISETP.GE.U32.AND P3, PT, R158, 0x7f000001, PT ;  /* 0x7f0000019e00780c */ /* 0x000fc80003f66070 */
[----:B------:R-:W-:Y:S01]  /*55fc0*/  ISETP.GE.U32.AND P0, PT, R104, 0x7f000001, PT ;  /* 0x7f0000016800780c */ /* 0x000fe20003f06070 */
[----:B------:R-:W-:-:S04]  /*55fd0*/  @P2 IADD3 R85, PT, PT, R85, -0x7f000001, RZ ;  /* 0x80ffffff55552810 */ /* 0x000fc80007ffe0ff */
[----:B------:R-:W-:Y:S01]  /*55fe0*/  @P1 IADD3 R153, PT, PT, R153, -0x7f000001, RZ ;  /* 0x80ffffff99991810 */ /* 0x000fe20007ffe0ff */
[----:B------:R-:W-:Y:S01]  /*55ff0*/  ISETP.GE.U32.AND P2, PT, R79, 0x7f000001, PT ;  /* 0x7f0000014f00780c */ /* 0x000fe20003f46070 */
[----:B------:R-:W-:-:S03]  /*56000*/  ISETP.GE.U32.AND P1, PT, R80, 0x7f000001, PT ;  /* 0x7f0000015000780c */ /* 0x000fc60003f26070 */
[----:B------:R-:W-:Y:S01]  /*56010*/  IMAD.WIDE.U32 R8, R133, R153, RZ ;  /* 0x0000009985087225 */ /* 0x000fe200078e00ff */
[----:B------:R-:W-:Y:S02]  /*56020*/  @P3 IADD3 R158, PT, PT, R158, -0x7f000001, RZ ;  /* 0x80ffffff9e9e3810 */ /* 0x000fe40007ffe0ff */
[----:B------:R-:W-:Y:S02]  /*56030*/  @P0 IADD3 R104, PT, PT, R104, -0x7f000001, RZ ;  /* 0x80ffffff68680810 */ /* 0x000fe40007ffe0ff */
[----:B------:R-:W-:Y:S01]  /*56040*/  IADD3 R85, PT, PT, R85, R158, RZ ;  /* 0x0000009e55557210 */ /* 0x000fe20007ffe0ff */
[----:B------:R-:W-:-:S03]  /*56050*/  IMAD R181, R8, 0x7effffff, RZ ;  /* 0x7effffff08b57824 */ /* 0x000fc600078e02ff */
[----:B------:R-:W-:Y:S02]  /*56060*/  @P2 IADD3 R79, PT, PT, R79, -0x7f000001, RZ ;  /* 0x80ffffff4f4f2810 */ /* 0x000fe40007ffe0ff */
[----:B------:R-:W-:Y:S02]  /*56070*/  IADD3 R104, PT, PT, R66, R104, RZ ;  /* 0x0000006842687210 */ /* 0x000fe40007ffe0ff */
[----:B------:R-:W-:Y:S01]  /*56080*/  @P1 IADD3 R80, PT, PT, R80, -0x7f000001, RZ ;  /* 0x80ffffff50501810 */ /* 0x000fe20007ffe0ff */
[----:B------:R-:W-:Y:S01]  /*56090*/  IMAD.HI.U32 R181, R181, 0x7f000001, R8 ;  /* 0x7f000001b5b57827 */ /* 0x000fe200078e0008 */
[----:B------:R-:W-:Y:S01]  /*560a0*/  ISETP.GE.U32.AND P1, PT, R85, 0x7f000001, PT ;  /* 0x7f0000015500780c */ /* 0x000fe20003f26070 */
[----:B------:R-:W-:Y:S01]  /*560b0*/  ISETP.GE.U32.AND P2, PT, R151, 0x7f000001, PT ;  /* 0x7f0000019700780c */ /* 0x000fe20003f46070 */
[----:B------:R-:W-:Y:S01]  /*560c0*/  ISETP.GE.U32.AND P0, PT, R104, 0x7f000001, PT ;  /* 0x7f0000016800780c */ /* 0x000fe20003f06070 */
[----:B------:R-:W-:Y:S01]  /*560d0*/  IMAD.WIDE.U32 R8, R132, R64, RZ ;  /* 0x0000004084087225 */ /* 0x000fe200078e00ff */
[----:B------:R-:W-:-:S03]  /*560e0*/  IADD3 R80, PT, PT, R80, R79, RZ ;  /* 0x0000004f50507210 */ /* 0x000fc60007ffe0ff */
[----:B------:R-:W-:-:S04]  /*560f0*/  IMAD R79, R8, 0x7effffff, RZ ;  /* 0x7effffff084f7824 */ /* 0x000fc800078e02ff */
[----:B------:R-:W-:Y:S02]  /*56100*/  IMAD.HI.U32 R79, R79, 0x7f000001, R8 ;  /* 0x7f0000014f4f7827 */ /* 0x000fe400078e0008 */
[----:B------:R-:W-:Y:S02]  /*56110*/  @P1 IADD3 R85, PT, PT, R85, -0x7f000001, RZ ;  /* 0x80ffffff55551810 */ /* 0x000fe40007ffe0ff */
[----:B------:R-:W-:Y:S02]  /*56120*/  @P2 IADD3 R151, PT, PT, R151, -0x7f000001, RZ ;  /* 0x80ffffff97972810 */ /* 0x000fe40007ffe0ff */
[----:B------:R-:W-:Y:S01]  /*56130*/  @P0 IADD3 R104, PT, PT, R104, -0x7f000001, RZ ;  /* 0x80ffffff68680810 */ /* 0x000fe20007ffe0ff */
[----:B------:R-:W-:Y:S01]  /*56140*/  ISETP.GE.U32.AND P1, PT, R79, 0x7f000001, PT ;  /* 0x7f0000014f00780c */ /* 0x000fe20003f26070 */
[----:B------:R-:W-:Y:S02]  /*56150*/  IADD3 R85, PT, PT, R85, R151, RZ ;  /* 0x0000009755557210 */ /* 0x000fe40007ffe0ff */
[----:B------:R-:W-:Y:S01]  /*56160*/  IADD3 R151, PT, PT, R66, R104, RZ ;  /* 0x0000006842977210 */ /* 0x000fe20007ffe0ff */
[----:B------:R-:W-:-:S04]  /*56170*/  ISETP.GE.U32.AND P2, PT, R84, 0x7f000001, PT ;  /* 0x7f0000015400780c */ /* 0x000fc80003f46070 */
[----:B------:R-:W-:-:S05]  /*56180*/  ISETP.GE.U32.AND P0, PT, R151, 0x7f000001, PT ;  /* 0x7f0000019700780c */ /* 0x000fca0003f06070 */
[----:B------:R-:W-:Y:S01]  /*56190*/  @P1 IADD3 R79, PT, PT, R79, -0x7f000001, RZ ;  /* 0x80ffffff4f4f1810 */ /* 0x000fe20007ffe0ff */
[----:B------:R-:W-:-:S04]  /*561a0*/  ISETP.GE.U32.AND P1, PT, R111, 0x7f000001, PT ;  /* 0x7f0000016f00780c */ /* 0x000fc80003f26070 */
[----:B------:R-:W-:Y:S01]  /*561b0*/  IMAD.WIDE.U32 R8, R79, 0x5fffffa, RZ ;  /* 0x05fffffa4f087825 */ /* 0x000fe200078e00ff */
[----:B------:R-:W-:-:S03]  /*561c0*/  @P2 IADD3 R84, PT, PT, R84, -0x7f000001, RZ ;  /* 0x80ffffff54542810 */ /* 0x000fc60007ffe0ff */
[----:B------:R-:W-:Y:S01]  /*561d0*/  IMAD R79, R79, 0x6, RZ ;  /* 0x000000064f4f7824 */ /* 0x000fe200078e02ff */
[----:B------:R-:W-:-:S03]  /*561e0*/  @P0 IADD3 R151, PT, PT, R151, -0x7f000001, RZ ;  /* 0x80ffffff97970810 */ /* 0x000fc60007ffe0ff */
[----:B------:R-:W-:Y:S01]  /*561f0*/  IMAD.HI.U32 R180, R79, 0x7f000001, R8 ;  /* 0x7f0000014fb47827 */ /* 0x000fe200078e0008 */
[----:B------:R-:W-:-:S03]  /*56200*/  @P1 IADD3 R111, PT, PT, R111, -0x7f000001, RZ ;  /* 0x80ffffff6f6f1810 */ /* 0x000fc60007ffe0ff */
[----:B------:R-:W-:Y:S01]  /*56210*/  IMAD.WIDE.U32 R8, R129, R151, RZ ;  /* 0x0000009781087225 */ /* 0x000fe200078e00ff */
[----:B------:R-:W-:-:S03]  /*56220*/  IADD3 R79, PT, PT, R111, R84, RZ ;  /* 0x000000546f4f7210 */ /* 0x000fc60007ffe0ff */
[----:B------:R-:W-:-:S04]  /*56230*/  IMAD R84, R8, 0x7effffff, RZ ;  /* 0x7effffff08547824 */ /* 0x000fc800078e02ff */
[----:B------:R-:W-:-:S05]  /*56240*/  IMAD.HI.U32 R84, R84, 0x7f000001, R8 ;  /* 0x7f00000154547827 */ /* 0x000fca00078e0008 */
[----:B------:R-:W-:Y:S01]  /*56250*/  ISETP.GE.U32.AND P0, PT, R84, 0x7f000001, PT ;  /* 0x7f0000015400780c */ /* 0x000fe20003f06070 */
[----:B------:R-:W-:Y:S01]  /*56260*/  ISETP.GE.U32.AND P2, PT, R85, 0x7f000001, PT ;  /* 0x7f0000015500780c */ /* 0x000fe20003f46070 */
[----:B------:R-:W-:-:S11]  /*56270*/  ISETP.GE.U32.AND P1, PT, R99, 0x7f000001, PT ;  /* 0x7f0000016300780c */ /* 0x000fd60003f26070 */
[----:B------:R-:W-:Y:S01]  /*56280*/  @P0 IADD3 R84, PT, PT, R84, -0x7f000001, RZ ;  /* 0x80ffffff54540810 */ /* 0x000fe20007ffe0ff */
[----:B------:R-:W-:Y:S01]  /*56290*/  ISETP.GE.U32.AND P0, PT, R80, 0x7f000001, PT ;  /* 0x7f0000015000780c */ /* 0x000fe20003f06070 */
[----:B------:R-:W-:-:S03]  /*562a0*/  @P2 IADD3 R85, PT, PT, R85, -0x7f000001, RZ ;  /* 0x80ffffff55552810 */ /* 0x000fc60007ffe0ff */
[----:B------:R-:W-:Y:S01]  /*562b0*/  IMAD.WIDE.U32 R8, R84, 0x5fffffa, RZ ;  /* 0x05fffffa54087825 */ /* 0x000fe200078e00ff */
[----:B------:R-:W-:-:S03]  /*562c0*/  @P1 IADD3 R99, PT, PT, R99, -0x7f000001, RZ ;  /* 0x80ffffff63631810 */ /* 0x000fc60007ffe0ff */
[----:B------:R-:W-:-:S04]  /*562d0*/  IMAD R84, R84, 0x6, RZ ;  /* 0x0000000654547824 */ /* 0x000fc800078e02ff */
[----:B------:R-:W-:Y:S01]  /*562e0*/  IMAD.HI.U32 R158, R84, 0x7f000001, R8 ;  /* 0x7f000001549e7827 */ /* 0x000fe200078e0008 */
[----:B------:R-:W-:-:S03]  /*562f0*/  @P0 IADD3 R80, PT, PT, R80, -0x7f000001, RZ ;  /* 0x80ffffff50500810 */ /* 0x000fc60007ffe0ff */
[----:B------:R-:W-:Y:S01]  /*56300*/  IMAD.WIDE.U32 R8, R85, R63, RZ ;  /* 0x0000003f55087225 */ /* 0x000fe200078e00ff */
[----:B------:R-:W-:-:S03]  /*56310*/  IADD3 R84, PT, PT, R80, R99, RZ ;  /* 0x0000006350547210 */ /* 0x000fc60007ffe0ff */
[----:B------:R-:W-:Y:S01]  /*56320*/  IMAD R80, R8, 0x7effffff, RZ ;  /* 0x7effffff08507824 */ /* 0x000fe200078e02ff */
[----:B------:R-:W-:-:S03]  /*56330*/  ISETP.GE.U32.AND P0, PT, R78, 0x7f000001, PT ;  /* 0x7f0000014e00780c */ /* 0x000fc60003f06070 */
[----:B------:R-:W-:-:S05]  /*56340*/  IMAD.HI.U32 R80, R80, 0x7f000001, R8 ;  /* 0x7f00000150507827 */ /* 0x000fca00078e0008 */
[----:B------:R-:W-:-:S05]  /*56350*/  ISETP.GE.U32.AND P1, PT, R80, 0x7f000001, PT ;  /* 0x7f0000015000780c */ /* 0x000fca0003f26070 */
[----:B------:R-:W-:Y:S01]  /*56360*/  @P0 IADD3 R78, PT, PT, R78, -0x7f000001, RZ ;  /* 0x80ffffff4e4e0810 */ /* 0x000fe20007ffe0ff */
[----:B------:R-:W-:-:S07]  /*56370*/  ISETP.GE.U32.AND P0, PT, R76, 0x7f000001, PT ;  /* 0x7f0000014c00780c */ /* 0x000fce0003f06070 */
[----:B------:R-:W-:Y:S01]  /*56380*/  @P1 IADD3 R80, PT, PT, R80, -0x7f000001, RZ ;  /* 0x80ffffff50501810 */ /* 0x000fe20007ffe0ff */
[----:B------:R-:W-:-:S05]  /*56390*/  ISETP.GE.U32.AND P1, PT, R78, 0x7f000001, PT ;  /* 0x7f0000014e00780c */ /* 0x000fca0003f26070 */
[----:B------:R-:W-:-:S05]  /*563a0*/  @P0 IADD3 R76, PT, PT, R76, -0x7f000001, RZ ;  /* 0x80ffffff4c4c0810 */ /* 0x000fca0007ffe0ff */
[----:B------:R-:W-:-:S03]  /*563b0*/  ISETP.GE.U32.AND P0, PT, R76, 0x7f000001, PT ;  /* 0x7f0000014c00780c */ /* 0x000fc60003f06070 */
[----:B------:R-:W-:Y:S01]  /*563c0*/  @P1 IADD3 R78, PT, PT, R78, -0x7f000001, RZ ;  /* 0x80ffffff4e4e1810 */ /* 0x000fe20007ffe0ff */
[----:B------:R-:W-:Y:S01]  /*563d0*/  ISETP.GE.U32.AND P1, PT, R74, 0x7f000001, PT ;  /* 0x7f0000014a00780c */ /* 0x000fe20003f26070 */
[----:B------:R-:W-:-:S08]  /*563e0*/  ISETP.GE.U32.AND P2, PT, R77, 0x7f000001, PT ;  /* 0x7f0000014d00780c */ /* 0x000fd00003f46070 */
[----:B------:R-:W-:-:S04]  /*563f0*/  @P0 IADD3 R76, PT, PT, R76, -0x7f000001, RZ ;  /* 0x80ffffff4c4c0810 */ /* 0x000fc80007ffe0ff */
[----:B------:R-:W-:Y:S01]  /*56400*/  @P1 IADD3 R74, PT, PT, R74, -0x7f000001, RZ ;  /* 0x80ffffff4a4a1810 */ /* 0x000fe20007ffe0ff */
[----:B------:R-:W-:Y:S01]  /*56410*/  ISETP.GE.U32.AND P0, PT, R76, 0x7f000001, PT ;  /* 0x7f0000014c00780c */ /* 0x000fe20003f06070 */
[----:B------:R-:W-:-:S03]  /*56420*/  ISETP.GE.U32.AND P3, PT, R84, 0x7f000001, PT ;  /* 0x7f0000015400780c */ /* 0x000fc60003f66070 */
[----:B------:R-:W-:Y:S01]  /*56430*/  ISETP.GE.U32.AND P1, PT, R74, 0x7f000001, PT ;  /* 0x7f0000014a00780c */ /* 0x000fe20003f26070 */
[----:B------:R-:W-:Y:S01]  /*56440*/  @P2 IADD3 R77, PT, PT, R77, -0x7f000001, RZ ;  /* 0x80ffffff4d4d2810 */ /* 0x000fe20007ffe0ff */
[----:B------:R-:W-:-:S03]  /*56450*/  ISETP.GE.U32.AND P4, PT, R79, 0x7f000001, PT ;  /* 0x7f0000014f00780c */ /* 0x000fc60003f86070 */
[----:B------:R-:W-:-:S04]  /*56460*/  IADD3 R77, PT, PT, R78, R77, RZ ;  /* 0x0000004d4e4d7210 */ /* 0x000fc80007ffe0ff */
[----:B------:R-:W-:Y:S01]  /*56470*/  @P0 IADD3 R76, PT, PT, R76, -0x7f000001, RZ ;  /* 0x80ffffff4c4c0810 */ /* 0x000fe20007ffe0ff */
[----:B------:R-:W-:-:S03]  /*56480*/  IMAD.WIDE.U32 R8, R80, 0x5fffffa, RZ ;  /* 0x05fffffa50087825 */ /* 0x000fc600078e00ff */
[----:B------:R-:W-:Y:S02]  /*56490*/  @P1 IADD3 R74, PT, PT, R74, -0x7f000001, RZ ;  /* 0x80ffffff4a4a1810 */ /* 0x000fe40007ffe0ff */
[----:B------:R-:W-:Y:S01]  /*564a0*/  @P3 IADD3 R84, PT, PT, R84, -0x7f000001, RZ ;  /* 0x80ffffff54543810 */ /* 0x000fe20007ffe0ff */
[----:B------:R-:W-:Y:S01]  /*564b0*/  ISETP.GE.U32.AND P3, PT, R127, 0x7f000001, PT ;  /* 0x7f0000017f00780c */ /* 0x000fe20003f66070 */
[----:B------:R-:W-:Y:S01]  /*564c0*/  ISETP.GE.U32.AND P2, PT, R77, 0x7f000001, PT ;  /* 0x7f0000014d00780c */ /* 0x000fe20003f46070 */
[----:B------:R-:W-:Y:S01]  /*564d0*/  IMAD R80, R80, 0x6, RZ ;  /* 0x0000000650507824 */ /* 0x000fe200078e02ff */
[----:B------:R-:W-:Y:S01]  /*564e0*/  ISETP.GE.U32.AND P0, PT, R76, 0x7f000001, PT ;  /* 0x7f0000014c00780c */ /* 0x000fe20003f06070 */
[----:B------:R-:W-:Y:S02]  /*564f0*/  ISETP.GE.U32.AND P1, PT, R74, 0x7f000001, PT ;  /* 0x7f0000014a00780c */ /* 0x000fe40003f26070 */
[----:B------:R-:W-:-:S04]  /*56500*/  IMAD.HI.U32 R159, R80, 0x7f000001, R8 ;  /* 0x7f000001509f7827 */ /* 0x000fc800078e0008 */
[----:B------:R-:W-:Y:S01]  /*56510*/  IMAD.WIDE.U32 R8, R84, R153, RZ ;  /* 0x0000009954087225 */ /* 0x000fe200078e00ff */
[----:B------:R-:W-:-:S03]  /*56520*/  @P4 IADD3 R79, PT, PT, R79, -0x7f000001, RZ ;  /* 0x80ffffff4f4f4810 */ /* 0x000fc60007ffe0ff */
[----:B------:R-:W-:Y:S01]  /*56530*/  IMAD R178, R8, 0x7effffff, RZ ;  /* 0x7effffff08b27824 */ /* 0x000fe200078e02ff */
[----:B------:R-:W-:Y:S02]  /*56540*/  @P3 IADD3 R127, PT, PT, R127, -0x7f000001, RZ ;  /* 0x80ffffff7f7f3810 */ /* 0x000fe40007ffe0ff */
[----:B------:R-:W-:Y:S02]  /*56550*/  @P2 IADD3 R77, PT, PT, R77, -0x7f000001, RZ ;  /* 0x80ffffff4d4d2810 */ /* 0x000fe40007ffe0ff */
[----:B------:R-:W-:Y:S01]  /*56560*/  @P0 IADD3 R76, PT, PT, R76, -0x7f000001, RZ ;  /* 0x80ffffff4c4c0810 */ /* 0x000fe20007ffe0ff */
[----:B------:R-:W-:Y:S01]  /*56570*/  IMAD.HI.U32 R178, R178, 0x7f000001, R8 ;  /* 0x7f000001b2b27827 */ /* 0x000fe200078e0008 */
[----:B------:R-:W-:-:S03]  /*56580*/  @P1 IADD3 R74, PT, PT, R74, -0x7f000001, RZ ;  /* 0x80ffffff4a4a1810 */ /* 0x000fc60007ffe0ff */
[----:B------:R-:W-:Y:S01]  /*56590*/  IMAD.WIDE.U32 R8, R79, R64, RZ ;  /* 0x000000404f087225 */ /* 0x000fe200078e00ff */
[----:B------:R-:W-:Y:S01]  /*565a0*/  IADD3 R127, PT, PT, R77, R127, RZ ;  /* 0x0000007f4d7f7210 */ /* 0x000fe20007ffe0ff */
[----:B------:R-:W-:Y:S01]  /*565b0*/  ISETP.GE.U32.AND P0, PT, R76, 0x7f000001, PT ;  /* 0x7f0000014c00780c */ /* 0x000fe20003f06070 */
[----:B------:R-:W-:Y:S01]  /*565c0*/  ISETP.GE.U32.AND P1, PT, R74, 0x7f000001, PT ;  /* 0x7f0000014a00780c */ /* 0x000fe20003f26070 */
[----:B------:R-:W-:-:S04]  /*565d0*/  IMAD R77, R8, 0x7effffff, RZ ;  /* 0x7effffff084d7824 */ /* 0x000fc800078e02ff */
[----:B------:R-:W-:-:S05]  /*565e0*/  IMAD.HI.U32 R77, R77, 0x7f000001, R8 ;  /* 0x7f0000014d4d7827 */ /* 0x000fca00078e0008 */
[----:B------:R-:W-:Y:S02]  /*565f0*/  ISETP.GE.U32.AND P2, PT, R77, 0x7f000001, PT ;  /* 0x7f0000014d00780c */ /* 0x000fe40003f46070 */
[----:B------:R-:W-:Y:S02]  /*56600*/  @P0 IADD3 R76, PT, PT, R76, -0x7f000001, RZ ;  /* 0x80ffffff4c4c0810 */ /* 0x000fe40007ffe0ff */
[----:B------:R-:W-:Y:S02]  /*56610*/  @P1 IADD3 R74, PT, PT, R74, -0x7f000001, RZ ;  /* 0x80ffffff4a4a1810 */ /* 0x000fe40007ffe0ff */
[----:B------:R-:W-:-:S03]  /*56620*/  IADD3 R76, PT, PT, R66, R76, RZ ;  /* 0x0000004c424c7210 */ /* 0x000fc60007ffe0ff */
[----:B------:R-:W-:Y:S01]  /*56630*/  ISETP.GE.U32.AND P1, PT, R74, 0x7f000001, PT ;  /* 0x7f0000014a00780c */ /* 0x000fe20003f26070 */
[----:B------:R-:W-:Y:S01]  /*56640*/  ISETP.GE.U32.AND P3, PT, R128, 0x7f000001, PT ;  /* 0x7f0000018000780c */ /* 0x000fe20003f66070 */
[----:B------:R-:W-:Y:S02]  /*56650*/  ISETP.GE.U32.AND P0, PT, R76, 0x7f000001, PT ;  /* 0x7f0000014c00780c */ /* 0x000fe40003f06070 */
[----:B------:R-:W-:Y:S01]  /*56660*/  @P2 IADD3 R77, PT, PT, R77, -0x7f000001, RZ ;  /* 0x80ffffff4d4d2810 */ /* 0x000fe20007ffe0ff */
[----:B------:R-:W-:-:S08]  /*56670*/  ISETP.GE.U32.AND P2, PT, R127, 0x7f000001, PT ;  /* 0x7f0000017f00780c */ /* 0x000fd00003f46070 */
[----:B------:R-:W-:Y:S01]  /*56680*/  @P1 IADD3 R74, PT, PT, R74, -0x7f000001, RZ ;  /* 0x80ffffff4a4a1810 */ /* 0x000fe20007ffe0ff */
[----:B------:R-:W-:Y:S01]  /*56690*/  ISETP.GE.U32.AND P1, PT, R71, 0x7f000001, PT ;  /* 0x7f0000014700780c */ /* 0x000fe20003f26070 */
[----:B------:R-:W-:Y:S02]  /*566a0*/  @P3 IADD3 R128, PT, PT, R128, -0x7f000001, RZ ;  /* 0x80ffffff80803810 */ /* 0x000fe40007ffe0ff */
[----:B------:R-:W-:Y:S02]  /*566b0*/  @P0 IADD3 R76, PT, PT, R76, -0x7f000001, RZ ;  /* 0x80ffffff4c4c0810 */ /* 0x000fe40007ffe0ff */
[----:B------:R-:W-:Y:S01]  /*566c0*/  @P2 IADD3 R127, PT, PT, R127, -0x7f000001, RZ ;  /* 0x80ffffff7f7f2810 */ /* 0x000fe20007ffe0ff */
[----:B------:R-:W-:Y:S01]  /*566d0*/  ISETP.GE.U32.AND P4, PT, R73, 0x7f000001, PT ;  /* 0x7f0000014900780c */ /* 0x000fe20003f86070 */
[----:B------:R-:W-:Y:S02]  /*566e0*/  IADD3 R74, PT, PT, R76, R74, RZ ;  /* 0x0000004a4c4a7210 */ /* 0x000fe40007ffe0ff */
[----:B------:R-:W-:-:S04]  /*566f0*/  IADD3 R99, PT, PT, R127, R128, RZ ;  /* 0x000000807f637210 */ /* 0x000fc80007ffe0ff */
[----:B------:R-:W-:Y:S01]  /*56700*/  @P1 IADD3 R71, PT, PT, R71, -0x7f000001, RZ ;  /* 0x80ffffff47471810 */ /* 0x000fe20007ffe0ff */
[----:B------:R-:W-:Y:S01]  /*56710*/  ISETP.GE.U32.AND P0, PT, R74, 0x7f000001, PT ;  /* 0x7f0000014a00780c */ /* 0x000fe20003f06070 */
[----:B------:R-:W-:Y:S01]  /*56720*/  ISETP.GE.U32.AND P1, PT, R99, 0x7f000001, PT ;  /* 0x7f0000016300780c */ /* 0x000fe20003f26070 */
[----:B------:R-:W-:Y:S01]  /*56730*/  IMAD.WIDE.U32 R8, R77, 0x5fffffa, RZ ;  /* 0x05fffffa4d087825 */ /* 0x000fe200078e00ff */
[----:B------:R-:W-:Y:S02]  /*56740*/  ISETP.GE.U32.AND P2, PT, R70, 0x7f000001, PT ;  /* 0x7f0000014600780c */ /* 0x000fe40003f46070 */
[----:B------:R-:W-:Y:S01]  /*56750*/  @P4 IADD3 R73, PT, PT, R73, -0x7f000001, RZ ;  /* 0x80ffffff49494810 */ /* 0x000fe20007ffe0ff */
[----:B------:R-:W-:-:S04]  /*56760*/  IMAD R77, R77, 0x6, RZ ;  /* 0x000000064d4d7824 */ /* 0x000fc800078e02ff */
[----:B------:R-:W-:-:S03]  /*56770*/  IMAD.HI.U32 R78, R77, 0x7f000001, R8 ;  /* 0x7f0000014d4e7827 */ /* 0x000fc600078e0008 */
[----:B------:R-:W-:Y:S02]  /*56780*/  @P0 IADD3 R74, PT, PT, R74, -0x7f000001, RZ ;  /* 0x80ffffff4a4a0810 */ /* 0x000fe40007ffe0ff */
[----:B------:R-:W-:Y:S01]  /*56790*/  @P1 IADD3 R99, PT, PT, R99, -0x7f000001, RZ ;  /* 0x80ffffff63631810 */ /* 0x000fe20007ffe0ff */
[----:B------:R-:W-:-:S04]  /*567a0*/  IMAD.WIDE.U32 R8, R73, 0x5fffffa, RZ ;  /* 0x05fffffa49087825 */ /* 0x000fc800078e00ff */
[----:B------:R-:W-:Y:S01]  /*567b0*/  IMAD R73, R73, 0x6, RZ ;  /* 0x0000000649497824 */ /* 0x000fe200078e02ff */
[----:B------:R-:W-:-:S03]  /*567c0*/  ISETP.GE.U32.AND P0, PT, R99, R74, PT ;  /* 0x0000004a6300720c */ /* 0x000fc60003f06070 */
[----:B------:R-:W-:Y:S01]  /*567d0*/  IMAD.HI.U32 R105, R73, 0x7f000001, R8 ;  /* 0x7f00000149697827 */ /* 0x000fe200078e0008 */
[----:B------:R-:W-:-:S03]  /*567e0*/  @P2 IADD3 R70, PT, PT, R70, -0x7f000001, RZ ;  /* 0x80ffffff46462810 */ /* 0x000fc60007ffe0ff */
[----:B------:R-:W-:Y:S01]  /*567f0*/  IMAD.WIDE.U32 R8, R71, 0x5fffffa, RZ ;  /* 0x05fffffa47087825 */ /* 0x000fe200078e00ff */
[----:B------:R-:W-:-:S03]  /*56800*/  IADD3 R99, PT, PT, -R74, R99, RZ ;  /* 0x000000634a637210 */ /* 0x000fc60007ffe1ff */
[----:B------:R-:W-:-:S04]  /*56810*/  IMAD R71, R71, 0x6, RZ ;  /* 0x0000000647477824 */ /* 0x000fc800078e02ff */
[----:B------:R-:W-:Y:S01]  /*56820*/  IMAD.HI.U32 R111, R71, 0x7f000001, R8 ;  /* 0x7f000001476f7827 */ /* 0x000fe200078e0008 */
[----:B------:R-:W-:-:S03]  /*56830*/  @!P0 IADD3 R99, PT, PT, R99, 0x7f000001, RZ ;  /* 0x7f00000163638810 */ /* 0x000fc60007ffe0ff */
[----:B------:R-:W-:-:S04]  /*56840*/  IMAD.WIDE.U32 R8, R70, 0x5fffffa, RZ ;  /* 0x05fffffa46087825 */ /* 0x000fc800078e00ff */
[----:B------:R-:W-:-:S04]  /*56850*/  IMAD R70, R70, 0x6, RZ ;  /* 0x0000000646467824 */ /* 0x000fc800078e02ff */
[----:B------:R-:W-:-:S04]  /*56860*/  IMAD.HI.U32 R104, R70, 0x7f000001, R8 ;  /* 0x7f00000146687827 */ /* 0x000fc800078e0008 */
[----:B--2---:R-:W-:-:S04]  /*56870*/  IMAD.WIDE.U32 R8, R120, R99, RZ ;  /* 0x0000006378087225 */ /* 0x004fc800078e00ff */
[----:B------:R-:W-:-:S04]  /*56880*/  IMAD R80, R8, 0x7effffff, RZ ;  /* 0x7effffff08507824 */ /* 0x000fc800078e02ff */
[----:B------:R-:W-:-:S04]  /*56890*/  IMAD.HI.U32 R80, R80, 0x7f000001, R8 ;  /* 0x7f00000150507827 */ /* 0x000fc800078e0008 */
[----:B------:R-:W-:-:S04]  /*568a0*/  IMAD.WIDE.U32 R8, R133, R64, RZ ;  /* 0x0000004085087225 */ /* 0x000fc800078e00ff */
[----:B------:R-:W-:-:S04]  /*568b0*/  IMAD R70, R8, 0x7effffff, RZ ;  /* 0x7effffff08467824 */ /* 0x000fc800078e02ff */
[----:B------:R-:W-:-:S05]  /*568c0*/  IMAD.HI.U32 R70, R70, 0x7f000001, R8 ;  /* 0x7f00000146467827 */ /* 0x000fca00078e0008 */
[----:B------:R-:W-:Y:S01]  /*568d0*/  ISETP.GE.U32.AND P0, PT, R70, 0x7f000001, PT ;  /* 0x7f0000014600780c */ /* 0x000fe20003f06070 */
[----:B------:R-:W-:-:S04]  /*568e0*/  IMAD.WIDE.U32 R8, R135, R151, RZ ;  /* 0x0000009787087225 */ /* 0x000fc800078e00ff */
[----:B------:R-:W-:-:S04]  /*568f0*/  IMAD R71, R8, 0x7effffff, RZ ;  /* 0x7effffff08477824 */ /* 0x000fc800078e02ff */
[----:B------:R-:W-:-:S04]  /*56900*/  IMAD.HI.U32 R8, R71, 0x7f000001, R8 ;  /* 0x7f00000147087827 */ /* 0x000fc800078e0008 */
[----:B------:R-:W-:Y:S01]  /*56910*/  @P0 IADD3 R70, PT, PT, R70, -0x7f000001, RZ ;  /* 0x80ffffff46460810 */ /* 0x000fe20007ffe0ff */
[----:B------:R-:W-:Y:S01]  /*56920*/  ISETP.GE.U32.AND P2, PT, R8, 0x7f000001, PT ;  /* 0x7f0000010800780c */ /* 0x000fe20003f46070 */
[----:B------:R-:W-:-:S03]  /*56930*/  ISETP.GE.U32.AND P0, PT, R150, 0x7f000001, PT ;  /* 0x7f0000019600780c */ /* 0x000fc60003f06070 */
[----:B------:R-:W-:-:S09]  /*56940*/  ISETP.GE.U32.AND P1, PT, R70, 0x7f000001, PT ;  /* 0x7f0000014600780c */ /* 0x000fd20003f26070 */
[----:B------:R-:W-:Y:S02]  /*56950*/  @P2 IADD3 R8, PT, PT, R8, -0x7f000001, RZ ;  /* 0x80ffffff08082810 */ /* 0x000fe40007ffe0ff */
[----:B------:R-:W-:Y:S02]  /*56960*/  @P0 IADD3 R150, PT, PT, R150, -0x7f000001, RZ ;  /* 0x80ffffff96960810 */ /* 0x000fe40007ffe0ff */
[----:B------:R-:W-:-:S03]  /*56970*/  @P1 IADD3 R70, PT, PT, R70, -0x7f000001, RZ ;  /* 0x80ffffff46461810 */ /* 0x000fc60007ffe0ff */
[----:B------:R-:W-:Y:S01]  /*56980*/  ISETP.GE.U32.AND P0, PT, R150, 0x7f000001, PT ;  /* 0x7f0000019600780c */ /* 0x000fe20003f06070 */
[----:B------:R-:W-:Y:S01]  /*56990*/  IADD3 R70, PT, PT, R70, R8, RZ ;  /* 0x0000000846467210 */ /* 0x000fe20007ffe0ff */
[----:B------:R-:W-:-:S04]  /*569a0*/  IMAD.WIDE.U32 R8, R133, R63, RZ ;  /* 0x0000003f85087225 */ /* 0x000fc800078e00ff */
[----:B------:R-:W-:-:S04]  /*569b0*/  IMAD R73, R8, 0x7effffff, RZ ;  /* 0x7effffff08497824 */ /* 0x000fc800078e02ff */
[----:B------:R-:W-:-:S03]  /*569c0*/  IMAD.HI.U32 R73, R73, 0x7f000001, R8 ;  /* 0x7f00000149497827 */ /* 0x000fc600078e0008 */
[----:B------:R-:W-:Y:S02]  /*569d0*/  @P0 IADD3 R150, PT, PT, R150, -0x7f000001, RZ ;  /* 0x80ffffff96960810 */ /* 0x000fe40007ffe0ff */
[----:B------:R-:W-:Y:S01]  /*569e0*/  ISETP.GE.U32.AND P0, PT, R73, 0x7f000001, PT ;  /* 0x7f0000014900780c */ /* 0x000fe20003f06070 */
[----:B------:R-:W-:Y:S01]  /*569f0*/  ISETP.GE.U32.AND P1, PT, R152, 0x7f000001, PT ;  /* 0x7f0000019800780c */ /* 0x000fe20003f26070 */
[----:B------:R-:W-:-:S04]  /*56a00*/  IMAD.WIDE.U32 R8, R135, R64, RZ ;  /* 0x0000004087087225 */ /* 0x000fc800078e00ff */
[----:B------:R-:W-:-:S04]  /*56a10*/  IMAD R71, R8, 0x7effffff, RZ ;  /* 0x7effffff08477824 */ /* 0x000fc800078e02ff */
[----:B------:R-:W-:-:S03]  /*56a20*/  IMAD.HI.U32 R8, R71, 0x7f000001, R8 ;  /* 0x7f00000147087827 */ /* 0x000fc600078e0008 */
[----:B------:R-:W-:Y:S02]  /*56a30*/  @P0 IADD3 R73, PT, PT, R73, -0x7f000001, RZ ;  /* 0x80ffffff49490810 */ /* 0x000fe40007ffe0ff */
[----:B------:R-:W-:Y:S01]  /*56a40*/  @P1 IADD3 R152, PT, PT, R152, -0x7f000001, RZ ;  /* 0x80ffffff98981810 */ /* 0x000fe20007ffe0ff */
[----:B------:R-:W-:Y:S02]  /*56a50*/  ISETP.GE.U32.AND P1, PT, R8, 0x7f000001, PT ;  /* 0x7f0000010800780c */ /* 0x000fe40003f26070 */
[----:B------:R-:W-:-:S11]  /*56a60*/  ISETP.GE.U32.AND P0, PT, R73, 0x7f000001, PT ;  /* 0x7f0000014900780c */ /* 0x000fd60003f06070 */
[----:B------:R-:W-:Y:S02]  /*56a70*/  @P1 IADD3 R8, PT, PT, R8, -0x7f000001, RZ ;  /* 0x80ffffff08081810 */ /* 0x000fe40007ffe0ff */
[----:B------:R-:W-:Y:S01]  /*56a80*/  @P0 IADD3 R73, PT, PT, R73, -0x7f000001, RZ ;  /* 0x80ffffff49490810 */ /* 0x000fe20007ffe0ff */
[----:B------:R-:W-:-:S03]  /*56a90*/  ISETP.GE.U32.AND P1, PT, R70, 0x7f000001, PT ;  /* 0x7f0000014600780c */ /* 0x000fc60003f26070 */
[----:B------:R-:W-:Y:S01]  /*56aa0*/  IADD3 R73, PT, PT, R73, R8, RZ ;  /* 0x0000000849497210 */ /* 0x000fe20007ffe0ff */
[----:B------:R-:W-:Y:S01]  /*56ab0*/  IMAD.WIDE.U32 R8, R132, R153, RZ ;  /* 0x0000009984087225 */ /* 0x000fe200078e00ff */
[----:B------:R-:W-:-:S03]  /*56ac0*/  ISETP.GE.U32.AND P0, PT, R181, 0x7f000001, PT ;  /* 0x7f000001b500780c */ /* 0x000fc60003f06070 */
[----:B------:R-:W-:-:S04]  /*56ad0*/  IMAD R71, R8, 0x7effffff, RZ ;  /* 0x7effffff08477824 */ /* 0x000fc800078e02ff */
[----:B------:R-:W-:Y:S01]  /*56ae0*/  IMAD.HI.U32 R8, R71, 0x7f000001, R8 ;  /* 0x7f00000147087827 */ /* 0x000fe200078e0008 */
[----:B------:R-:W-:-:S04]  /*56af0*/  @P1 IADD3 R70, PT, PT, R70, -0x7f000001, RZ ;  /* 0x80ffffff46461810 */ /* 0x000fc80007ffe0ff */
[----:B------:R-:W-:Y:S01]  /*56b00*/  ISETP.GE.U32.AND P2, PT, R8, 0x7f000001, PT ;  /* 0x7f0000010800780c */ /* 0x000fe20003f46070 */
[----:B------:R-:W-:Y:S01]  /*56b10*/  @P0 IADD3 R181, PT, PT, R181, -0x7f000001, RZ ;  /* 0x80ffffffb5b50810 */ /* 0x000fe20007ffe0ff */
[----:B------:R-:W-:-:S04]  /*56b20*/  ISETP.GE.U32.AND P1, PT, R179, 0x7f000001, PT ;  /* 0x7f000001b300780c */ /* 0x000fc80003f26070 */
[----:B------:R-:W-:Y:S01]  /*56b30*/  ISETP.GE.U32.AND P0, PT, R181, 0x7f000001, PT ;  /* 0x7f000001b500780c */ /* 0x000fe20003f06070 */
[----:B------:R-:W-:-:S06]  /*56b40*/  IADD3 R150, PT, PT, R150, R152, RZ ;  /* 0x0000009896967210 */ /* 0x000fcc0007ffe0ff */
[----:B------:R-:W-:Y:S02]  /*56b50*/  @P2 IADD3 R8, PT, PT, R8, -0x7f000001, RZ ;  /* 0x80ffffff08082810 */ /* 0x000fe40007ffe0ff */
[----:B------:R-:W-:Y:S01]  /*56b60*/  @P1 IADD3 R179, PT, PT, R179, -0x7f000001, RZ ;  /* 0x80ffffffb3b31810 */ /* 0x000fe20007ffe0ff */
[----:B------:R-:W-:Y:S01]  /*56b70*/  ISETP.GE.U32.AND P1, PT, R138, 0x7f000001, PT ;  /* 0x7f0000018a00780c */ /* 0x000fe20003f26070 */
[----:B------:R-:W-:Y:S01]  /*56b80*/  IADD3 R70, PT, PT, R70, R8, RZ ;  /* 0x0000000846467210 */ /* 0x000fe20007ffe0ff */
[----:B------:R-:W-:Y:S01]  /*56b90*/  IMAD.WIDE.U32 R8, R132, R151, RZ ;  /* 0x0000009784087225 */ /* 0x000fe200078e00ff */
[----:B------:R-:W-:Y:S01]  /*56ba0*/  @P0 IADD3 R181, PT, PT, R181, -0x7f000001, RZ ;  /* 0x80ffffffb5b50810 */ /* 0x000fe20007ffe0ff */
[----:B------:R-:W-:Y:S02]  /*56bb0*/  ISETP.GE.U32.AND P0, PT, R150, 0x7f000001, PT ;  /* 0x7f0000019600780c */ /* 0x000fe40003f06070 */
[----:B------:R-:W-:-:S04]  /*56bc0*/  IMAD R74, R8, 0x7effffff, RZ ;  /* 0x7effffff084a7824 */ /* 0x000fc800078e02ff */
[----:B------:R-:W-:-:S03]  /*56bd0*/  IMAD.HI.U32 R74, R74, 0x7f000001, R8 ;  /* 0x7f0000014a4a7827 */ /* 0x000fc600078e0008 */
[----:B------:R-:W-:Y:S02]  /*56be0*/  @P1 IADD3 R138, PT, PT, R138, -0x7f000001, RZ ;  /* 0x80ffffff8a8a1810 */ /* 0x000fe40007ffe0ff */
[----:B------:R-:W-:Y:S02]  /*56bf0*/  ISETP.GE.U32.AND P1, PT, R74, 0x7f000001, PT ;  /* 0x7f0000014a00780c */ /* 0x000fe40003f26070 */
[----:B------:R-:W-:Y:S01]  /*56c00*/  @P0 IADD3 R150, PT, PT, R150, -0x7f000001, RZ ;  /* 0x80ffffff96960810 */ /* 0x000fe20007ffe0ff */
[----:B------:R-:W-:Y:S01]  /*56c10*/  ISETP.GE.U32.AND P0, PT, R73, 0x7f000001, PT ;  /* 0x7f0000014900780c */ /* 0x000fe20003f06070 */
[----:B------:R-:W-:-:S09]  /*56c20*/  IADD3 R179, PT, PT, R181, R179, RZ ;  /* 0x000000b3b5b37210 */ /* 0x000fd20007ffe0ff */
[----:B------:R-:W-:Y:S01]  /*56c30*/  @P1 IADD3 R74, PT, PT, R74, -0x7f000001, RZ ;  /* 0x80ffffff4a4a1810 */ /* 0x000fe20007ffe0ff */
[----:B------:R-:W-:Y:S02]  /*56c40*/  ISETP.GE.U32.AND P1, PT, R180, 0x7f000001, PT ;  /* 0x7f000001b400780c */ /* 0x000fe40003f26070 */
[----:B------:R-:W-:Y:S01]  /*56c50*/  @P0 IADD3 R73, PT, PT, R73, -0x7f000001, RZ ;  /* 0x80ffffff49490810 */ /* 0x000fe20007ffe0ff */
[----:B------:R-:W-:Y:S01]  /*56c60*/  ISETP.GE.U32.AND P0, PT, R179, 0x7f000001, PT ;  /* 0x7f000001b300780c */ /* 0x000fe20003f06070 */
[----:B------:R-:W-:Y:S01]  /*56c70*/  IADD3 R138, PT, PT, R150, R138, RZ ;  /* 0x0000008a968a7210 */ /* 0x000fe20007ffe0ff */
[----:B------:R-:W-:-:S08]  /*56c80*/  IMAD.WIDE.U32 R8, R129, R153, RZ ;  /* 0x0000009981087225 */ /* 0x000fd000078e00ff */
[----:B------:R-:W-:Y:S01]  /*56c90*/  @P1 IADD3 R180, PT, PT, R180, -0x7f000001, RZ ;  /* 0x80ffffffb4b41810 */ /* 0x000fe20007ffe0ff */
[----:B------:R-:W-:Y:S02]  /*56ca0*/  ISETP.GE.U32.AND P1, PT, R136, 0x7f000001, PT ;  /* 0x7f0000018800780c */ /* 0x000fe40003f26070 */
[----:B------:R-:W-:Y:S01]  /*56cb0*/  @P0 IADD3 R179, PT, PT, R179, -0x7f000001, RZ ;  /* 0x80ffffffb3b30810 */ /* 0x000fe20007ffe0ff */
[----:B------:R-:W-:Y:S01]  /*56cc0*/  ISETP.GE.U32.AND P0, PT, R138, 0x7f000001, PT ;  /* 0x7f0000018a00780c */ /* 0x000fe20003f06070 */
[----:B------:R-:W-:-:S04]  /*56cd0*/  IMAD R71, R8, 0x7effffff, RZ ;  /* 0x7effffff08477824 */ /* 0x000fc800078e02ff */
[----:B------:R-:W-:Y:S01]  /*56ce0*/  IMAD.HI.U32 R71, R71, 0x7f000001, R8 ;  /* 0x7f00000147477827 */ /* 0x000fe200078e0008 */
[----:B------:R-:W-:-:S04]  /*56cf0*/  IADD3 R73, PT, PT, R73, R74, RZ ;  /* 0x0000004a49497210 */ /* 0x000fc80007ffe0ff */
[----:B------:R-:W-:Y:S01]  /*56d00*/  @P1 IADD3 R136, PT, PT, R136, -0x7f000001, RZ ;  /* 0x80ffffff88881810 */ /* 0x000fe20007ffe0ff */
[----:B------:R-:W-:Y:S02]  /*56d10*/  ISETP.GE.U32.AND P1, PT, R71, 0x7f000001, PT ;  /* 0x7f0000014700780c */ /* 0x000fe40003f26070 */
[----:B------:R-:W-:Y:S01]  /*56d20*/  @P0 IADD3 R138, PT, PT, R138, -0x7f000001, RZ ;  /* 0x80ffffff8a8a0810 */ /* 0x000fe20007ffe0ff */
[----:B------:R-:W-:Y:S01]  /*56d30*/  ISETP.GE.U32.AND P0, PT, R73, 0x7f000001, PT ;  /* 0x7f0000014900780c */ /* 0x000fe20003f06070 */
[----:B------:R-:W-:Y:S01]  /*56d40*/  IMAD.WIDE.U32 R8, R84, R64, RZ ;  /* 0x0000004054087225 */ /* 0x000fe200078e00ff */
[----:B------:R-:W-:Y:S01]  /*56d50*/  IADD3 R180, PT, PT, R179, R180, RZ ;  /* 0x000000b4b3b47210 */ /* 0x000fe20007ffe0ff */
[----:B------:R-:W-:-:S07]  /*56d60*/  ISETP.GE.U32.AND P2, PT, R178, 0x7f000001, PT ;  /* 0x7f000001b200780c */ /* 0x000fce0003f46070 */
[----:B------:R-:W-:Y:S01]  /*56d70*/  @P1 IADD3 R71, PT, PT, R71, -0x7f000001, RZ ;  /* 0x80ffffff47471810 */ /* 0x000fe20007ffe0ff */
[----:B------:R-:W-:Y:S01]  /*56d80*/  IMAD R152, R8, 0x7effffff, RZ ;  /* 0x7effffff08987824 */ /* 0x000fe200078e02ff */
[----:B------:R-:W-:Y:S01]  /*56d90*/  ISETP.GE.U32.AND P1, PT, R158, 0x7f000001, PT ;  /* 0x7f0000019e00780c */ /* 0x000fe20003f26070 */
[----:B------:R-:W-:Y:S02]  /*56da0*/  @P0 IADD3 R73, PT, PT, R73, -0x7f000001, RZ ;  /* 0x80ffffff49490810 */ /* 0x000fe40007ffe0ff */
[----:B------:R-:W-:Y:S01]  /*56db0*/  IADD3 R136, PT, PT, R138, R136, RZ ;  /* 0x000000888a887210 */ /* 0x000fe20007ffe0ff */
[----:B------:R-:W-:Y:S01]  /*56dc0*/  IMAD.HI.U32 R152, R152, 0x7f000001, R8 ;  /* 0x7f00000198987827 */ /* 0x000fe200078e0008 */
[----:B------:R-:W-:Y:S01]  /*56dd0*/  ISETP.GE.U32.AND P0, PT, R180, 0x7f000001, PT ;  /* 0x7f000001b400780c */ /* 0x000fe20003f06070 */
[----:B------:R-:W2:Y:S02]  /*56de0*/  LDL R179, [R1+0x350] ;  /* 0x0003500001b37983 */ /* 0x000ea40000100800 */
[----:B------:R-:W-:-:S04]  /*56df0*/  IMAD.WIDE.U32 R8, R85, R151, RZ ;  /* 0x0000009755087225 */ /* 0x000fc800078e00ff */
[----:B------:R-:W-:-:S04]  /*56e00*/  IMAD R74, R8, 0x7effffff, RZ ;  /* 0x7effffff084a7824 */ /* 0x000fc800078e02ff */
[----:B------:R-:W-:Y:S01]  /*56e10*/  IMAD.HI.U32 R74, R74, 0x7f000001, R8 ;  /* 0x7f0000014a4a7827 */ /* 0x000fe200078e0008 */
[----:B------:R-:W-:-:S03]  /*56e20*/  @P1 IADD3 R158, PT, PT, R158, -0x7f000001, RZ ;  /* 0x80ffffff9e9e1810 */ /* 0x000fc60007ffe0ff */
[----:B------:R-:W-:Y:S01]  /*56e30*/  IMAD.WIDE.U32 R8, R84, R63, RZ ;  /* 0x0000003f54087225 */ /* 0x000fe200078e00ff */
[----:B------:R-:W-:Y:S01]  /*56e40*/  @P2 IADD3 R178, PT, PT, R178, -0x7f000001, RZ ;  /* 0x80ffffffb2b22810 */ /* 0x000fe20007ffe0ff */
[----:B------:R-:W-:Y:S02]  /*56e50*/  ISETP.GE.U32.AND P1, PT, R152, 0x7f000001, PT ;  /* 0x7f0000019800780c */ /* 0x000fe40003f26070 */
[----:B------:R-:W-:Y:S01]  /*56e60*/  IMAD R76, R8, 0x7effffff, RZ ;  /* 0x7effffff084c7824 */ /* 0x000fe200078e02ff */
[----:B------:R-:W-:Y:S01]  /*56e70*/  @P0 IADD3 R180, PT, PT, R180, -0x7f000001, RZ ;  /* 0x80ffffffb4b40810 */ /* 0x000fe20007ffe0ff */
[----:B------:R-:W-:Y:S02]  /*56e80*/  ISETP.GE.U32.AND P0, PT, R178, 0x7f000001, PT ;  /* 0x7f000001b200780c */ /* 0x000fe40003f06070 */
[----:B------:R-:W-:-:S04]  /*56e90*/  IMAD.HI.U32 R76, R76, 0x7f000001, R8 ;  /* 0x7f0000014c4c7827 */ /* 0x000fc800078e0008 */
[----:B------:R-:W-:-:S04]  /*56ea0*/  IMAD.WIDE.U32 R8, R85, R64, RZ ;  /* 0x0000004055087225 */ /* 0x000fc800078e00ff */
[----:B------:R-:W-:Y:S01]  /*56eb0*/  IMAD R150, R8, 0x7effffff, RZ ;  /* 0x7effffff08967824 */ /* 0x000fe200078e02ff */
[----:B------:R-:W-:-:S03]  /*56ec0*/  @P1 IADD3 R152, PT, PT, R152, -0x7f000001, RZ ;  /* 0x80ffffff98981810 */ /* 0x000fc60007ffe0ff */
[----:B------:R-:W-:Y:S01]  /*56ed0*/  IMAD.HI.U32 R150, R150, 0x7f000001, R8 ;  /* 0x7f00000196967827 */ /* 0x000fe200078e0008 */
[----:B------:R-:W-:-:S03]  /*56ee0*/  @P0 IADD3 R178, PT, PT, R178, -0x7f000001, RZ ;  /* 0x80ffffffb2b20810 */ /* 0x000fc60007ffe0ff */
[----:B------:R-:W-:Y:S01]  /*56ef0*/  IMAD.WIDE.U32 R8, R79, R153, RZ ;  /* 0x000000994f087225 */ /* 0x000fe200078e00ff */
[----:B------:R-:W-:-:S03]  /*56f00*/  ISETP.GE.U32.AND P0, PT, R152, 0x7f000001, PT ;  /* 0x7f0000019800780c */ /* 0x000fc60003f06070 */
[----:B------:R-:W-:-:S04]  /*56f10*/  IMAD R77, R8, 0x7effffff, RZ ;  /* 0x7effffff084d7824 */ /* 0x000fc800078e02ff */
[----:B------:R-:W-:Y:S01]  /*56f20*/  IMAD.HI.U32 R77, R77, 0x7f000001, R8 ;  /* 0x7f0000014d4d7827 */ /* 0x000fe200078e0008 */
[----:B------:R-:W-:-:S03]  /*56f30*/  IADD3 R71, PT, PT, R73, R71, RZ ;  /* 0x0000004749477210 */ /* 0x000fc60007ffe0ff */
[----:B------:R-:W-:Y:S01]  /*56f40*/  IMAD.WIDE.U32 R8, R79, R151, RZ ;  /* 0x000000974f087225 */ /* 0x000fe200078e00ff */
[----:B------:R-:W-:-:S03]  /*56f50*/  ISETP.GE.U32.AND P2, PT, R159, 0x7f000001, PT ;  /* 0x7f0000019f00780c */ /* 0x000fc60003f46070 */
        /* <DEDUP_REMOVED lines=8> */
[----:B------:R-:W-:-:S03]  /*56fe0*/  ISETP.GE.U32.AND P1, PT, R74, 0x7f000001, PT ;  /* 0x7f0000014a00780c */ /* 0x000fc60003f26070 */
[----:B------:R-:W-:Y:S01]  /*56ff0*/  IMAD.WIDE.U32 R8, R85, R153, RZ ;  /* 0x0000009955087225 */ /* 0x000fe200078e00ff */
[----:B------:R-:W-:Y:S02]  /*57000*/  IADD3 R128, PT, PT, R178, R159, RZ ;  /* 0x0000009fb2807210 */ /* 0x000fe40007ffe0ff */
[----:B------:R-:W-:Y:S01]  /*57010*/  @P0 IADD3 R136, PT, PT, R136, -0x7f000001, RZ ;  /* 0x80ffffff88880810 */ /* 0x000fe20007ffe0ff */
[----:B------:R-:W-:-:S04]  /*57020*/  IMAD R159, R8, 0x7effffff, RZ ;  /* 0x7effffff089f7824 */ /* 0x000fc800078e02ff */
[----:B------:R-:W-:-:S04]  /*57030*/  IMAD.HI.U32 R159, R159, 0x7f000001, R8 ;  /* 0x7f0000019f9f7827 */ /* 0x000fc800078e0008 */
[----:B------:R-:W-:Y:S01]  /*57040*/  IMAD.WIDE.U32 R8, R136, R153, RZ ;  /* 0x0000009988087225 */ /* 0x000fe200078e00ff */
[----:B------:R-:W-:-:S03]  /*57050*/  @P1 IADD3 R74, PT, PT, R74, -0x7f000001, RZ ;  /* 0x80ffffff4a4a1810 */ /* 0x000fc60007ffe0ff */
        /* <DEDUP_REMOVED lines=9> */
[----:B------:R-:W-:Y:S01]  /*570f0*/  ISETP.GE.U32.AND P1, PT, R78, 0x7f000001, PT ;  /* 0x7f0000014e00780c */ /* 0x000fe20003f26070 */
[----:B------:R-:W-:-:S11]  /*57100*/  IMAD.WIDE.U32 R8, R84, R151, RZ ;  /* 0x0000009754087225 */ /* 0x000fd600078e00ff */
[----:B------:R-:W-:Y:S02]  /*57110*/  @P0 IADD3 R74, PT, PT, R74, -0x7f000001, RZ ;  /* 0x80ffffff4a4a0810 */ /* 0x000fe40007ffe0ff */
[----:B------:R-:W-:Y:S01]  /*57120*/  @P1 IADD3 R78, PT, PT, R78, -0x7f000001, RZ ;  /* 0x80ffffff4e4e1810 */ /* 0x000fe20007ffe0ff */
[----:B------:R-:W-:Y:S02]  /*57130*/  ISETP.GE.U32.AND P1, PT, R138, 0x7f000001, PT ;  /* 0x7f0000018a00780c */ /* 0x000fe40003f26070 */
[----:B------:R-:W-:Y:S01]  /*57140*/  ISETP.GE.U32.AND P0, PT, R74, 0x7f000001, PT ;  /* 0x7f0000014a00780c */ /* 0x000fe20003f06070 */
[----:B------:R-:W-:Y:S01]  /*57150*/  IADD3 R128, PT, PT, R128, R78, RZ ;  /* 0x0000004e80807210 */ /* 0x000fe20007ffe0ff */
[----:B------:R-:W-:-:S04]  /*57160*/  IMAD R78, R8, 0x7effffff, RZ ;  /* 0x7effffff084e7824 */ /* 0x000fc800078e02ff */
[----:B------:R-:W-:-:S05]  /*57170*/  IMAD.HI.U32 R78, R78, 0x7f000001, R8 ;  /* 0x7f0000014e4e7827 */ /* 0x000fca00078e0008 */
[----:B------:R-:W-:Y:S01]  /*57180*/  @P1 IADD3 R138, PT, PT, R138, -0x7f000001, RZ ;  /* 0x80ffffff8a8a1810 */ /* 0x000fe20007ffe0ff */
[----:B------:R-:W-:Y:S01]  /*57190*/  IMAD.WIDE.U32 R8, R136, R151, RZ ;  /* 0x0000009788087225 */ /* 0x000fe200078e00ff */
[----:B------:R-:W-:Y:S01]  /*571a0*/  @P0 IADD3 R74, PT, PT, R74, -0x7f000001, RZ ;  /* 0x80ffffff4a4a0810 */ /* 0x000fe20007ffe0ff */
[----:B------:R-:W-:-:S03]  /*571b0*/  ISETP.GE.U32.AND P0, PT, R78, 0x7f000001, PT ;  /* 0x7f0000014e00780c */ /* 0x000fc60003f06070 */
[----:B------:R-:W-:Y:S01]  /*571c0*/  IADD3 R74, PT, PT, R74, R138, RZ ;  /* 0x0000008a4a4a7210 */ /* 0x000fe20007ffe0ff */
[----:B------:R-:W-:-:S04]  /*571d0*/  IMAD R138, R8, 0x7effffff, RZ ;  /* 0x7effffff088a7824 */ /* 0x000fc800078e02ff */
[----:B------:R-:W-:-:S05]  /*571e0*/  IMAD.HI.U32 R138, R138, 0x7f000001, R8 ;  /* 0x7f0000018a8a7827 */ /* 0x000fca00078e0008 */
[----:B------:R-:W-:Y:S01]  /*571f0*/  ISETP.GE.U32.AND P2, PT, R138, 0x7f000001, PT ;  /* 0x7f0000018a00780c */ /* 0x000fe20003f46070 */
[----:B------:R-:W-:Y:S01]  /*57200*/  @P0 IADD3 R78, PT, PT, R78, -0x7f000001, RZ ;  /* 0x80ffffff4e4e0810 */ /* 0x000fe20007ffe0ff */
[----:B------:R-:W-:-:S04]  /*57210*/  ISETP.GE.U32.AND P1, PT, R159, 0x7f000001, PT ;  /* 0x7f0000019f00780c */ /* 0x000fc80003f26070 */
[----:B------:R-:W-:-:S07]  /*57220*/  ISETP.GE.U32.AND P0, PT, R78, 0x7f000001, PT ;  /* 0x7f0000014e00780c */ /* 0x000fce0003f06070 */
[----:B------:R-:W-:-:S05]  /*57230*/  @P2 IADD3 R138, PT, PT, R138, -0x7f000001, RZ ;  /* 0x80ffffff8a8a2810 */ /* 0x000fca0007ffe0ff */
[----:B------:R-:W-:Y:S01]  /*57240*/  IMAD.WIDE.U32 R8, R138, 0x5fffffa, RZ ;  /* 0x05fffffa8a087825 */ /* 0x000fe200078e00ff */
        /* <DEDUP_REMOVED lines=14> */
[----:B------:R-:W-:-:S09]  /*57330*/  ISETP.GE.U32.AND P1, PT, R8, 0x7f000001, PT ;  /* 0x7f0000010800780c */ /* 0x000fd20003f26070 */
[----:B------:R-:W-:-:S04]  /*57340*/  @P0 IADD3 R74, PT, PT, R74, -0x7f000001, RZ ;  /* 0x80ffffff4a4a0810 */ /* 0x000fc80007ffe0ff */
[----:B------:R-:W-:-:S04]  /*57350*/  @P1 IADD3 R8, PT, PT, R8, -0x7f000001, RZ ;  /* 0x80ffffff08081810 */ /* 0x000fc80007ffe0ff */
[----:B------:R-:W-:Y:S01]  /*57360*/  IADD3 R74, PT, PT, R74, R8, RZ ;  /* 0x000000084a4a7210 */ /* 0x000fe20007ffe0ff */
[----:B------:R-:W-:-:S04]  /*57370*/  IMAD.WIDE.U32 R8, R129, R64, RZ ;  /* 0x0000004081087225 */ /* 0x000fc800078e00ff */
        /* <DEDUP_REMOVED lines=22> */
[----:B------:R-:W-:-:S05]  /*574e0*/  IMAD.HI.U32 R64, R64, 0x7f000001, R8 ;  /* 0x7f00000140407827 */ /* 0x000fca00078e0008 */
[----:B------:R-:W-:-:S13]  /*574f0*/  ISETP.GE.U32.AND P0, PT, R64, 0x7f000001, PT ;  /* 0x7f0000014000780c */ /* 0x000fda0003f06070 */
[----:B------:R-:W-:-:S05]  /*57500*/  @P0 IADD3 R64, PT, PT, R64, -0x7f000001, RZ ;  /* 0x80ffffff40400810 */ /* 0x000fca0007ffe0ff */
[----:B------:R-:W-:-:S04]  /*57510*/  IMAD.WIDE.U32 R8, R64, 0x5fffffa, RZ ;  /* 0x05fffffa40087825 */ /* 0x000fc800078e00ff */
        /* <DEDUP_REMOVED lines=8> */
[----:B------:R-:W-:-:S12]  /*575a0*/  IADD3 R158, PT, PT, R180, R158, RZ ;  /* 0x0000009eb49e7210 */ /* 0x000fd80007ffe0ff */
[----:B------:R-:W-:Y:S01]  /*575b0*/  @P0 IADD3 R64, PT, PT, R64, -0x7f000001, RZ ;  /* 0x80ffffff40400810 */ /* 0x000fe20007ffe0ff */
[----:B------:R-:W-:-:S04]  /*575c0*/  ISETP.GE.U32.AND P0, PT, R158, 0x7f000001, PT ;  /* 0x7f0000019e00780c */ /* 0x000fc80003f06070 */
[----:B------:R-:W-:-:S04]  /*575d0*/  IMAD.WIDE.U32 R8, R64, 0x5fffffa, RZ ;  /* 0x05fffffa40087825 */ /* 0x000fc800078e00ff */
[----:B------:R-:W-:-:S04]  /*575e0*/  IMAD R64, R64, 0x6, RZ ;  /* 0x0000000640407824 */ /* 0x000fc800078e02ff */
[----:B------:R-:W-:Y:S01]  /*575f0*/  IMAD.HI.U32 R64, R64, 0x7f000001, R8 ;  /* 0x7f00000140407827 */ /* 0x000fe200078e0008 */
[----:B------:R-:W-:Y:S01]  /*57600*/  @P0 IADD3 R158, PT, PT, R158, -0x7f000001, RZ ;  /* 0x80ffffff9e9e0810 */ /* 0x000fe20007ffe0ff */
[----:B------:R-:W-:-:S03]  /*57610*/  ISETP.GE.U32.AND P0, PT, R70, 0x7f000001, PT ;  /* 0x7f0000014600780c */ /* 0x000fc60003f06070 */
[----:B------:R-:W-:-:S10]  /*57620*/  ISETP.GE.U32.AND P2, PT, R64, 0x7f000001, PT ;  /* 0x7f0000014000780c */ /* 0x000fd40003f46070 */
[----:B------:R-:W-:-:S03]  /*57630*/  @P0 IADD3 R70, PT, PT, R70, -0x7f000001, RZ ;  /* 0x80ffffff46460810 */ /* 0x000fc60007ffe0ff */
        /* <DEDUP_REMOVED lines=11> */
[----:B------:R-:W-:Y:S01]  /*576f0*/  ISETP.GE.U32.AND P1, PT, R151, 0x7f000001, PT ;  /* 0x7f0000019700780c */ /* 0x000fe20003f26070 */
[----:B------:R-:W-:Y:S01]  /*57700*/  IADD3 R159, PT, PT, R159, R74, RZ ;  /* 0x0000004a9f9f7210 */ /* 0x000fe20007ffe0ff */
[----:B------:R-:W-:-:S04]  /*57710*/  IMAD.WIDE.U32 R8, R136, R63, RZ ;  /* 0x0000003f88087225 */ /* 0x000fc800078e00ff */
[----:B------:R-:W-:-:S05]  /*57720*/  IMAD R178, R8, 0x7effffff, RZ ;  /* 0x7effffff08b27824 */ /* 0x000fca00078e02ff */
[----:B------:R-:W-:Y:S01]  /*57730*/  @P0 IADD3 R128, PT, PT, R128, -0x7f000001, RZ ;  /* 0x80ffffff80800810 */ /* 0x000fe20007ffe0ff */
[----:B------:R-:W-:Y:S01]  /*57740*/  ISETP.GE.U32.AND P0, PT, R159, 0x7f000001, PT ;  /* 0x7f0000019f00780c */ /* 0x000fe20003f06070 */
[----:B------:R-:W-:Y:S01]  /*57750*/  @P1 IADD3 R151, PT, PT, R151, -0x7f000001, RZ ;  /* 0x80ffffff97971810 */ /* 0x000fe20007ffe0ff */
[----:B------:R-:W-:Y:S01]  /*57760*/  ISETP.GE.U32.AND P1, PT, R153, 0x7f000001, PT ;  /* 0x7f0000019900780c */ /* 0x000fe20003f26070 */
[----:B------:R-:W-:Y:S02]  /*57770*/  IMAD.HI.U32 R178, R178, 0x7f000001, R8 ;  /* 0x7f000001b2b27827 */ /* 0x000fe400078e0008 */
[----:B------:R-:W-:Y:S02]  /*57780*/  IADD3 R151, PT, PT, R128, R151, RZ ;  /* 0x0000009780977210 */ /* 0x000fe40007ffe0ff */
[----:B------:R-:W-:-:S04]  /*57790*/  IMAD.WIDE.U32 R8, R2, R158, RZ ;  /* 0x0000009e02087225 */ /* 0x000fc800078e00ff */
[----:B------:R-:W-:Y:S02]  /*577a0*/  IMAD R74, R8, 0x7effffff, RZ ;  /* 0x7effffff084a7824 */ /* 0x000fe400078e02ff */
[----:B------:R-:W-:Y:S01]  /*577b0*/  @P0 IADD3 R159, PT, PT, R159, -0x7f000001, RZ ;  /* 0x80ffffff9f9f0810 */ /* 0x000fe20007ffe0ff */
[----:B------:R-:W-:Y:S01]  /*577c0*/  ISETP.GE.U32.AND P0, PT, R151, 0x7f000001, PT ;  /* 0x7f0000019700780c */ /* 0x000fe20003f06070 */
[----:B------:R-:W-:Y:S01]  /*577d0*/  IMAD.HI.U32 R74, R74, 0x7f000001, R8 ;  /* 0x7f0000014a4a7827 */ /* 0x000fe200078e0008 */
[----:B------:R-:W-:-:S03]  /*577e0*/  @P1 IADD3 R153, PT, PT, R153, -0x7f000001, RZ ;  /* 0x80ffffff99991810 */ /* 0x000fc60007ffe0ff */
[----:B------:R-:W-:Y:S01]  /*577f0*/  IMAD.WIDE.U32 R8, R2, R78, RZ ;  /* 0x0000004e02087225 */ /* 0x000fe200078e00ff */
[----:B------:R-:W-:-:S03]  /*57800*/  IADD3 R153, PT, PT, R159, R153, RZ ;  /* 0x000000999f997210 */ /* 0x000fc60007ffe0ff */
[----:B------:R-:W-:-:S04]  /*57810*/  IMAD R64, R8, 0x7effffff, RZ ;  /* 0x7effffff08407824 */ /* 0x000fc800078e02ff */
[----:B------:R-:W-:Y:S01]  /*57820*/  IMAD.HI.U32 R64, R64, 0x7f000001, R8 ;  /* 0x7f00000140407827 */ /* 0x000fe200078e0008 */
[----:B------:R-:W-:Y:S01]  /*57830*/  @P0 IADD3 R151, PT, PT, R151, -0x7f000001, RZ ;  /* 0x80ffffff97970810 */ /* 0x000fe20007ffe0ff */
[----:B------:R-:W-:Y:S02]  /*57840*/  ISETP.GE.U32.AND P0, PT, R153, 0x7f000001, PT ;  /* 0x7f0000019900780c */ /* 0x000fe40003f06070 */
[----:B------:R-:W-:-:S04]  /*57850*/  IMAD.WIDE.U32 R8, R2, R85, RZ ;  /* 0x0000005502087225 */ /* 0x000fc800078e00ff */
        /* <DEDUP_REMOVED lines=24> */
[----:B------:R-:W-:Y:S01]  /*579e0*/  ISETP.GE.U32.AND P0, PT, R152, 0x7f000001, PT ;  /* 0x7f0000019800780c */ /* 0x000fe20003f06070 */
[----:B------:R-:W-:Y:S01]  /*579f0*/  @P2 IADD3 R178, PT, PT, R178, -0x7f000001, RZ ;  /* 0x80ffffffb2b22810 */ /* 0x000fe20007ffe0ff */
[----:B------:R-:W-:-:S04]  /*57a00*/  IMAD R128, R8, 0x7effffff, RZ ;  /* 0x7effffff08807824 */ /* 0x000fc800078e02ff */
[----:B------:R-:W-:-:S04]  /*57a10*/  IMAD.HI.U32 R128, R128, 0x7f000001, R8 ;  /* 0x7f00000180807827 */ /* 0x000fc800078e0008 */
[----:B------:R-:W-:-:S04]  /*57a20*/  IMAD.WIDE.U32 R8, R178, 0x5fffffa, RZ ;  /* 0x05fffffab2087825 */ /* 0x000fc800078e00ff */
[----:B------:R-:W-:Y:S02]  /*57a30*/  IMAD R158, R178, 0x6, RZ ;  /* 0x00000006b29e7824 */ /* 0x000fe400078e02ff */
[----:B------:R-:W-:Y:S01]  /*57a40*/  IMAD.WIDE.U32 R70, R151, R195, RZ ;  /* 0x000000c397467225 */ /* 0x000fe200078e00ff */
[----:B------:R-:W-:Y:S02]  /*57a50*/  @P1 IADD3 R77, PT, PT, R77, -0x7f000001, RZ ;  /* 0x80ffffff4d4d1810 */ /* 0x000fe40007ffe0ff */
[----:B------:R-:W-:Y:S02]  /*57a60*/  @P0 IADD3 R152, PT, PT, R152, -0x7f000001, RZ ;  /* 0x80ffffff98980810 */ /* 0x000fe40007ffe0ff */
[----:B------:R-:W-:Y:S01]  /*57a70*/  IADD3 R150, PT, PT, R76, R150, RZ ;  /* 0x000000964c967210 */ /* 0x000fe20007ffe0ff */
[----:B------:R-:W-:Y:S01]  /*57a80*/  IMAD.HI.U32 R158, R158, 0x7f000001, R8 ;  /* 0x7f0000019e9e7827 */ /* 0x000fe200078e0008 */
[----:B------:R-:W-:Y:S01]  /*57a90*/  ISETP.GE.U32.AND P0, PT, R125, 0x7f000001, PT ;  /* 0x7f0000017d00780c */ /* 0x000fe20003f06070 */
[----:B------:R-:W-:Y:S01]  /*57aa0*/  ISETP.GE.U32.AND P3, PT, R73, 0x7f000001, PT ;  /* 0x7f0000014900780c */ /* 0x000fe20003f66070 */
[----:B------:R-:W3:Y:S01]  /*57ab0*/  LDL R178, [R1+0x348] ;  /* 0x0003480001b27983 */ /* 0x000ee20000100800 */
[----:B------:R-:W-:-:S04]  /*57ac0*/  IMAD R8, R70, 0x7effffff, RZ ;  /* 0x7effffff46087824 */ /* 0x000fc800078e02ff */
[----:B------:R-:W-:Y:S01]  /*57ad0*/  IMAD.HI.U32 R70, R8, 0x7f000001, R70 ;  /* 0x7f00000108467827 */ /* 0x000fe200078e0046 */
[----:B------:R-:W-:-:S05]  /*57ae0*/  IADD3 R71, PT, PT, R152, R77, RZ ;  /* 0x0000004d98477210 */ /* 0x000fca0007ffe0ff */
[----:B------:R-:W-:Y:S01]  /*57af0*/  ISETP.GE.U32.AND P1, PT, R71, 0x7f000001, PT ;  /* 0x7f0000014700780c */ /* 0x000fe20003f26070 */
[----:B------:R-:W-:-:S05]  /*57b00*/  @P0 IADD3 R125, PT, PT, R125, -0x7f000001, RZ ;  /* 0x80ffffff7d7d0810 */ /* 0x000fca0007ffe0ff */
[----:B------:R-:W-:-:S07]  /*57b10*/  ISETP.GE.U32.AND P0, PT, R125, 0x7f000001, PT ;  /* 0x7f0000017d00780c */ /* 0x000fce0003f06070 */
[----:B------:R-:W-:Y:S01]  /*57b20*/  @P1 IADD3 R71, PT, PT, R71, -0x7f000001, RZ ;  /* 0x80ffffff47471810 */ /* 0x000fe20007ffe0ff */
[----:B------:R-:W-:-:S05]  /*57b30*/  ISETP.GE.U32.AND P1, PT, R126, 0x7f000001, PT ;  /* 0x7f0000017e00780c */ /* 0x000fca0003f26070 */
[----:B------:R-:W-:-:S05]  /*57b40*/  @P0 IADD3 R125, PT, PT, R125, -0x7f000001, RZ ;  /* 0x80ffffff7d7d0810 */ /* 0x000fca0007ffe0ff */
[----:B------:R-:W-:-:S03]  /*57b50*/  ISETP.GE.U32.AND P0, PT, R125, 0x7f000001, PT ;  /* 0x7f0000017d00780c */ /* 0x000fc60003f06070 */
[----:B------:R-:W-:-:S05]  /*57b60*/  @P1 IADD3 R126, PT, PT, R126, -0x7f000001, RZ ;  /* 0x80ffffff7e7e1810 */ /* 0x000fca0007ffe0ff */
        /* <DEDUP_REMOVED lines=8> */
[----:B------:R-:W-:Y:S01]  /*57bf0*/  ISETP.GE.U32.AND P1, PT, R126, 0x7f000001, PT ;  /* 0x7f0000017e00780c */ /* 0x000fe20003f26070 */
[----:B------:R-:W-:-:S04]  /*57c00*/  ISETP.GE.U32.AND P2, PT, R158, 0x7f000001, PT ;  /* 0x7f0000019e00780c */ /* 0x000fc80003f46070 */
[----:B------:R-:W-:-:S04]  /*57c10*/  @P0 IADD3 R125, PT, PT, R125, -0x7f000001, RZ ;  /* 0x80ffffff7d7d0810 */ /* 0x000fc80007ffe0ff */
[----:B------:R-:W-:-:S04]  /*57c20*/  IADD3 R125, PT, PT, R68, R125, RZ ;  /* 0x0000007d447d7210 */ /* 0x000fc80007ffe0ff */
[----:B------:R-:W-:Y:S01]  /*57c30*/  @P1 IADD3 R126, PT, PT, R126, -0x7f000001, RZ ;  /* 0x80ffffff7e7e1810 */ /* 0x000fe20007ffe0ff */
[----:B------:R-:W-:-:S04]  /*57c40*/  ISETP.GE.U32.AND P0, PT, R125, 0x7f000001, PT ;  /* 0x7f0000017d00780c */ /* 0x000fc80003f06070 */
[----:B------:R-:W-:Y:S01]  /*57c50*/  ISETP.GE.U32.AND P1, PT, R126, 0x7f000001, PT ;  /* 0x7f0000017e00780c */ /* 0x000fe20003f26070 */
[----:B------:R-:W-:Y:S01]  /*57c60*/  IMAD.WIDE.U32 R8, R153, R188, RZ ;  /* 0x000000bc99087225 */ /* 0x000fe200078e00ff */
[----:B------:R-:W-:Y:S01]  /*57c70*/  @P2 IADD3 R158, PT, PT, R158, -0x7f000001, RZ ;  /* 0x80ffffff9e9e2810 */ /* 0x000fe20007ffe0ff */
[----:B------:R-:W-:Y:S02]  /*57c80*/  ISETP.GE.U32.AND P2, PT, R150, 0x7f000001, PT ;  /* 0x7f0000019600780c */ /* 0x000fe40003f46070 */
[----:B------:R-:W-:-:S04]  /*57c90*/  IMAD R190, R8, 0x7effffff, RZ ;  /* 0x7effffff08be7824 */ /* 0x000fc800078e02ff */
[----:B------:R-:W-:Y:S01]  /*57ca0*/  IMAD.HI.U32 R190, R190, 0x7f000001, R8 ;  /* 0x7f000001bebe7827 */ /* 0x000fe200078e0008 */
[----:B------:R-:W-:-:S03]  /*57cb0*/  @P0 IADD3 R125, PT, PT, R125, -0x7f000001, RZ ;  /* 0x80ffffff7d7d0810 */ /* 0x000fc60007ffe0ff */
[----:B------:R-:W-:Y:S01]  /*57cc0*/  @P1 IADD3 R126, PT, PT, R126, -0x7f000001, RZ ;  /* 0x80ffffff7e7e1810 */ /* 0x000fe20007ffe0ff */
[----:B------:R-:W-:Y:S02]  /*57cd0*/  IMAD.WIDE.U32 R8, R151, R189, RZ ;  /* 0x000000bd97087225 */ /* 0x000fe400078e00ff */
[----:B------:R-:W-:Y:S02]  /*57ce0*/  @P2 IADD3 R150, PT, PT, R150, -0x7f000001, RZ ;  /* 0x80ffffff96962810 */ /* 0x000fe40007ffe0ff */
[----:B------:R-:W-:Y:S01]  /*57cf0*/  IMAD R136, R8, 0x7effffff, RZ ;  /* 0x7effffff08887824 */ /* 0x000fe200078e02ff */
[----:B------:R-:W-:Y:S01]  /*57d00*/  IADD3 R126, PT, PT, R125, R126, RZ ;  /* 0x0000007e7d7e7210 */ /* 0x000fe20007ffe0ff */
[----:B------:R-:W-:Y:S01]  /*57d10*/  ISETP.GE.U32.AND P2, PT, R123, 0x7f000001, PT ;  /* 0x7f0000017b00780c */ /* 0x000fe20003f46070 */
[----:B------:R-:W4:Y:S01]  /*57d20*/  LD.E R125, desc[UR10][R6.64+0x944] ;  /* 0x0009440a067d7980 */ /* 0x000f22000c101900 */
[----:B------:R-:W-:-:S04]  /*57d30*/  IMAD.HI.U32 R136, R136, 0x7f000001, R8 ;  /* 0x7f00000188887827 */ /* 0x000fc800078e0008 */
[----:B------:R-:W-:-:S04]  /*57d40*/  IMAD.WIDE.U32 R8, R153, R195, RZ ;  /* 0x000000c399087225 */ /* 0x000fc800078e00ff */
[----:B------:R-:W-:-:S04]  /*57d50*/  IMAD R238, R8, 0x7effffff, RZ ;  /* 0x7effffff08ee7824 */ /* 0x000fc800078e02ff */
[----:B------:R-:W-:Y:S01]  /*57d60*/  IMAD.HI.U32 R238, R238, 0x7f000001, R8 ;  /* 0x7f000001eeee7827 */ /* 0x000fe200078e0008 */
[----:B------:R-:W-:-:S03]  /*57d70*/  @P2 IADD3 R123, PT, PT, R123, -0x7f000001, RZ ;  /* 0x80ffffff7b7b2810 */ /* 0x000fc60007ffe0ff */
[----:B------:R-:W-:Y:S02]  /*57d80*/  IMAD.WIDE.U32 R8, R151, R188, RZ ;  /* 0x000000bc97087225 */ /* 0x000fe400078e00ff */
[----:B------:R-:W-:Y:S02]  /*57d90*/  ISETP.GE.U32.AND P0, PT, R123, 0x7f000001, PT ;  /* 0x7f0000017b00780c */ /* 0x000fe40003f06070 */
[----:B------:R-:W-:-:S04]  /*57da0*/  IMAD R84, R8, 0x7effffff, RZ ;  /* 0x7effffff08547824 */ /* 0x000fc800078e02ff */
[----:B------:R-:W-:Y:S01]  /*57db0*/  IMAD.HI.U32 R84, R84, 0x7f000001, R8 ;  /* 0x7f00000154547827 */ /* 0x000fe200078e0008 */
[----:B------:R-:W-:Y:S01]  /*57dc0*/  IADD3 R71, PT, PT, R71, R158, RZ ;  /* 0x0000009e47477210 */ /* 0x000fe20007ffe0ff */
[----:B------:R-:W-:Y:S01]  /*57dd0*/  ISETP.GE.U32.AND P1, PT, R124, 0x7f000001, PT ;  /* 0x7f0000017c00780c */ /* 0x000fe20003f26070 */
[----:B------:R-:W-:Y:S01]  /*57de0*/  @P3 IADD3 R73, PT, PT, R73, -0x7f000001, RZ ;  /* 0x80ffffff49493810 */ /* 0x000fe20007ffe0ff */
[----:B------:R-:W-:Y:S01]  /*57df0*/  IMAD.WIDE.U32 R8, R151, R182, RZ ;  /* 0x000000b697087225 */ /* 0x000fe200078e00ff */
[----:B------:R-:W-:Y:S01]  /*57e00*/  ISETP.GE.U32.AND P2, PT, R121, 0x7f000001, PT ;  /* 0x7f0000017900780c */ /* 0x000fe20003f46070 */
[----:B------:R-:W2:Y:S02]  /*57e10*/  LDL R158, [R1+0x34c] ;  /* 0x00034c00019e7983 */ /* 0x000ea40000100800 */
[----:B------:R-:W-:Y:S01]  /*57e20*/  IMAD R77, R8, 0x7effffff, RZ ;  /* 0x7effffff084d7824 */ /* 0x000fe200078e02ff */
[----:B------:R-:W-:Y:S01]  /*57e30*/  ISETP.GE.U32.AND P4, PT, R71, 0x7f000001, PT ;  /* 0x7f0000014700780c */ /* 0x000fe20003f86070 */
[----:B------:R-:W-:-:S02]  /*57e40*/  @P0 IADD3 R123, PT, PT, R123, -0x7f000001, RZ ;  /* 0x80ffffff7b7b0810 */ /* 0x000fc40007ffe0ff */
[----:B------:R-:W-:Y:S01]  /*57e50*/  IMAD.HI.U32 R77, R77, 0x7f000001, R8 ;  /* 0x7f0000014d4d7827 */ /* 0x000fe200078e0008 */
[----:B------:R-:W-:-:S03]  /*57e60*/  ISETP.GE.U32.AND P0, PT, R27, 0x7f000001, PT ;  /* 0x7f0000011b00780c */ /* 0x000fc60003f06070 */
        /* <DEDUP_REMOVED lines=8> */
[----:B------:R-:W-:Y:S02]  /*57ef0*/  ISETP.GE.U32.AND P3, PT, R150, 0x7f000001, PT ;  /* 0x7f0000019600780c */ /* 0x000fe40003f66070 */
[----:B------:R-:W-:Y:S01]  /*57f00*/  IMAD R76, R8, 0x7effffff, RZ ;  /* 0x7effffff084c7824 */ /* 0x000fe200078e02ff */
[----:B------:R-:W-:Y:S02]  /*57f10*/  IADD3 R123, PT, PT, R123, R124, RZ ;  /* 0x0000007c7b7b7210 */ /* 0x000fe40007ffe0ff */
[----:B------:R-:W-:Y:S01]  /*57f20*/  @P0 IADD3 R27, PT, PT, R27, -0x7f000001, RZ ;  /* 0x80ffffff1b1b0810 */ /* 0x000fe20007ffe0ff */
[----:B------:R-:W-:Y:S01]  /*57f30*/  ISETP.GE.U32.AND P0, PT, R35, 0x7f000001, PT ;  /* 0x7f0000012300780c */ /* 0x000fe20003f06070 */
[----:B------:R-:W2:Y:S01]  /*57f40*/  LD.E R124, desc[UR10][R6.64+0x948] ;  /* 0x0009480a067c7980 */ /* 0x000ea2000c101900 */
[----:B------:R-:W-:-:S02]  /*57f50*/  IMAD.HI.U32 R76, R76, 0x7f000001, R8 ;  /* 0x7f0000014c4c7827 */ /* 0x000fc400078e0008 */
[----:B------:R-:W-:Y:S02]  /*57f60*/  ISETP.GE.U32.AND P1, PT, R27, 0x7f000001, PT ;  /* 0x7f0000011b00780c */ /* 0x000fe40003f26070 */
[----:B------:R-:W-:-:S04]  /*57f70*/  IMAD.WIDE.U32 R8, R71, R189, RZ ;  /* 0x000000bd47087225 */ /* 0x000fc800078e00ff */
[----:B------:R-:W-:Y:S01]  /*57f80*/  IMAD R73, R8, 0x7effffff, RZ ;  /* 0x7effffff08497824 */ /* 0x000fe200078e02ff */
[----:B------:R-:W-:Y:S02]  /*57f90*/  @P4 IADD3 R127, PT, PT, R127, -0x7f000001, RZ ;  /* 0x80ffffff7f7f4810 */ /* 0x000fe40007ffe0ff */
[----:B------:R-:W-:Y:S01]  /*57fa0*/  @P3 IADD3 R150, PT, PT, R150, -0x7f000001, RZ ;  /* 0x80ffffff96963810 */ /* 0x000fe20007ffe0ff */
[----:B------:R-:W-:Y:S01]  /*57fb0*/  IMAD.HI.U32 R73, R73, 0x7f000001, R8 ;  /* 0x7f00000149497827 */ /* 0x000fe200078e0008 */
[----:B------:R-:W-:-:S03]  /*57fc0*/  @P0 IADD3 R35, PT, PT, R35, -0x7f000001, RZ ;  /* 0x80ffffff23230810 */ /* 0x000fc60007ffe0ff */
[----:B------:R-:W-:Y:S01]  /*57fd0*/  IMAD.WIDE.U32 R8, R71, R188, RZ ;  /* 0x000000bc47087225 */ /* 0x000fe200078e00ff */
[----:B------:R-:W-:Y:S02]  /*57fe0*/  IADD3 R127, PT, PT, R150, R127, RZ ;  /* 0x0000007f967f7210 */ /* 0x000fe40007ffe0ff */
[----:B------:R-:W-:Y:S01]  /*57ff0*/  @P1 IADD3 R27, PT, PT, R27, -0x7f000001, RZ ;  /* 0x80ffffff1b1b1810 */ /* 0x000fe20007ffe0ff */
[----:B------:R-:W-:Y:S01]  /*58000*/  IMAD R224, R8, 0x7effffff, RZ ;  /* 0x7effffff08e07824 */ /* 0x000fe200078e02ff */
[----:B------:R-:W-:Y:S01]  /*58010*/  ISETP.GE.U32.AND P0, PT, R35, 0x7f000001, PT ;  /* 0x7f0000012300780c */ /* 0x000fe20003f06070 */
[----:B------:R-:W-:Y:S01]  /*58020*/  ISETP.GE.U32.AND P1, PT, R122, 0x7f000001, PT ;  /* 0x7f0000017a00780c */ /* 0x000fe20003f26070 */
[----:B------:R-:W-:Y:S01]  /*58030*/  @P2 IADD3 R121, PT, PT, R121, -0x7f000001, RZ ;  /* 0x80ffffff79792810 */ /* 0x000fe20007ffe0ff */
[----:B------:R-:W-:Y:S01]  /*58040*/  IMAD.HI.U32 R224, R224, 0x7f000001, R8 ;  /* 0x7f000001e0e07827 */ /* 0x000fe200078e0008 */
[----:B------:R-:W-:-:S03]  /*58050*/  ISETP.GE.U32.AND P2, PT, R127, 0x7f000001, PT ;  /* 0x7f0000017f00780c */ /* 0x000fc60003f46070 */
[----:B------:R-:W-:-:S04]  /*58060*/  IMAD.WIDE.U32 R8, R71, R195, RZ ;  /* 0x000000c347087225 */ /* 0x000fc800078e00ff */
[----:B------:R-:W-:-:S04]  /*58070*/  IMAD R236, R8, 0x7effffff, RZ ;  /* 0x7effffff08ec7824 */ /* 0x000fc800078e02ff */
[----:B------:R-:W-:Y:S01]  /*58080*/  IMAD.HI.U32 R236, R236, 0x7f000001, R8 ;  /* 0x7f000001ecec7827 */ /* 0x000fe200078e0008 */
[----:B------:R-:W-:Y:S02]  /*58090*/  @P0 IADD3 R35, PT, PT, R35, -0x7f000001, RZ ;  /* 0x80ffffff23230810 */ /* 0x000fe40007ffe0ff */
[----:B------:R-:W-:Y:S01]  /*580a0*/  @P1 IADD3 R122, PT, PT, R122, -0x7f000001, RZ ;  /* 0x80ffffff7a7a1810 */ /* 0x000fe20007ffe0ff */
        /* <DEDUP_REMOVED lines=16> */
[----:B------:R-:W-:Y:S02]  /*581b0*/  IMAD.HI.U32 R20, R20, 0x7f000001, R8 ;  /* 0x7f00000114147827 */ /* 0x000fe400078e0008 */
[----:B------:R0:W3:Y:S05]  /*581c0*/  LD.E R8, desc[UR10][R6.64+0x94c] ;  /* 0x00094c0a06087980 */ /* 0x0000ea000c101900 */
[----:B------:R-:W-:-:S05]  /*581d0*/  @P0 IADD3 R112, PT, PT, R112, -0x7f000001, RZ ;  /* 0x80ffffff70700810 */ /* 0x000fca0007ffe0ff */
[----:B------:R-:W-:Y:S01]  /*581e0*/  ISETP.GE.U32.AND P0, PT, R112, 0x7f000001, PT ;  /* 0x7f0000017000780c */ /* 0x000fe20003f06070 */
[----:B------:R-:W-:Y:S01]  /*581f0*/  ISETP.GE.U32.AND P3, PT, R119, 0x7f000001, PT ;  /* 0x7f0000017700780c */ /* 0x000fe20003f66070 */
[----:B------:R-:W-:-:S11]  /*58200*/  ISETP.GE.U32.AND P1, PT, R116, 0x7f000001, PT ;  /* 0x7f0000017400780c */ /* 0x000fd60003f26070 */
[----:B------:R-:W-:Y:S02]  /*58210*/  @P0 IADD3 R112, PT, PT, R112, -0x7f000001, RZ ;  /* 0x80ffffff70700810 */ /* 0x000fe40007ffe0ff */
[----:B------:R-:W-:-:S03]  /*58220*/  @P3 IADD3 R119, PT, PT, R119, -0x7f000001, RZ ;  /* 0x80ffffff77773810 */ /* 0x000fc60007ffe0ff */
[----:B------:R-:W-:Y:S02]  /*58230*/  ISETP.GE.U32.AND P2, PT, R112, 0x7f000001, PT ;  /* 0x7f0000017000780c */ /* 0x000fe40003f46070 */
[----:B------:R-:W-:Y:S01]  /*58240*/  ISETP.GE.U32.AND P3, PT, R119, 0x7f000001, PT ;  /* 0x7f0000017700780c */ /* 0x000fe20003f66070 */
[----:B------:R-:W-:-:S05]  /*58250*/  @P1 IADD3 R116, PT, PT, R116, -0x7f000001, RZ ;  /* 0x80ffffff74741810 */ /* 0x000fca0007ffe0ff */
[----:B------:R-:W-:-:S05]  /*58260*/  ISETP.GE.U32.AND P0, PT, R116, 0x7f000001, PT ;  /* 0x7f0000017400780c */ /* 0x000fca0003f06070 */
[----:B------:R-:W-:Y:S02]  /*58270*/  @P2 IADD3 R112, PT, PT, R112, -0x7f000001, RZ ;  /* 0x80ffffff70702810 */ /* 0x000fe40007ffe0ff */
[----:B------:R-:W-:-:S03]  /*58280*/  @P3 IADD3 R119, PT, PT, R119, -0x7f000001, RZ ;  /* 0x80ffffff77773810 */ /* 0x000fc60007ffe0ff */
[----:B------:R-:W-:Y:S01]  /*58290*/  ISETP.GE.U32.AND P1, PT, R112, 0x7f000001, PT ;  /* 0x7f0000017000780c */ /* 0x000fe20003f26070 */
[----:B------:R-:W-:Y:S01]  /*582a0*/  ISETP.GE.U32.AND P4, PT, R113, 0x7f000001, PT ;  /* 0x7f0000017100780c */ /* 0x000fe20003f86070 */
[----:B------:R-:W-:Y:S01]  /*582b0*/  ISETP.GE.U32.AND P3, PT, R119, 0x7f000001, PT ;  /* 0x7f0000017700780c */ /* 0x000fe20003f66070 */
[----:B------:R-:W-:-:S05]  /*582c0*/  @P0 IADD3 R116, PT, PT, R116, -0x7f000001, RZ ;  /* 0x80ffffff74740810 */ /* 0x000fca0007ffe0ff */
[----:B------:R-:W-:-:S05]  /*582d0*/  ISETP.GE.U32.AND P0, PT, R116, 0x7f000001, PT ;  /* 0x7f0000017400780c */ /* 0x000fca0003f06070 */
[----:B------:R-:W-:Y:S02]  /*582e0*/  @P1 IADD3 R112, PT, PT, R112, -0x7f000001, RZ ;  /* 0x80ffffff70701810 */ /* 0x000fe40007ffe0ff */
[----:B------:R-:W-:-:S03]  /*582f0*/  @P4 IADD3 R113, PT, PT, R113, -0x7f000001, RZ ;  /* 0x80ffffff71714810 */ /* 0x000fc60007ffe0ff */
[----:B------:R-:W-:Y:S01]  /*58300*/  ISETP.GE.U32.AND P1, PT, R112, 0x7f000001, PT ;  /* 0x7f0000017000780c */ /* 0x000fe20003f26070 */
[----:B------:R-:W-:Y:S01]  /*58310*/  @P3 IADD3 R119, PT, PT, R119, -0x7f000001, RZ ;  /* 0x80ffffff77773810 */ /* 0x000fe20007ffe0ff */
[----:B------:R-:W-:-:S04]  /*58320*/  ISETP.GE.U32.AND P2, PT, R113, 0x7f000001, PT ;  /* 0x7f0000017100780c */ /* 0x000fc80003f46070 */
[----:B------:R-:W-:Y:S01]  /*58330*/  ISETP.GE.U32.AND P5, PT, R119, 0x7f000001, PT ;  /* 0x7f0000017700780c */ /* 0x000fe20003fa6070 */
[----:B------:R-:W-:-:S06]  /*58340*/  @P0 IADD3 R116, PT, PT, R116, -0x7f000001, RZ ;  /* 0x80ffffff74740810 */ /* 0x000fcc0007ffe0ff */
[----:B------:R-:W-:Y:S01]  /*58350*/  @P1 IADD3 R112, PT, PT, R112, -0x7f000001, RZ ;  /* 0x80ffffff70701810 */ /* 0x000fe20007ffe0ff */
[----:B------:R-:W-:Y:S01]  /*58360*/  ISETP.GE.U32.AND P0, PT, R116, 0x7f000001, PT ;  /* 0x7f0000017400780c */ /* 0x000fe20003f06070 */
[----:B------:R-:W-:Y:S02]  /*58370*/  @P2 IADD3 R113, PT, PT, R113, -0x7f000001, RZ ;  /* 0x80ffffff71712810 */ /* 0x000fe40007ffe0ff */
[----:B------:R-:W-:Y:S02]  /*58380*/  IADD3 R9, PT, PT, R65, R112, RZ ;  /* 0x0000007041097210 */ /* 0x000fe40007ffe0ff */
[----:B------:R-:W-:Y:S01]  /*58390*/  @P5 IADD3 R119, PT, PT, R119, -0x7f000001, RZ ;  /* 0x80ffffff77775810 */ /* 0x000fe20007ffe0ff */
[----:B------:R-:W-:Y:S01]  /*583a0*/  ISETP.GE.U32.AND P2, PT, R118, 0x7f000001, PT ;  /* 0x7f0000017600780c */ /* 0x000fe20003f46070 */
[----:B------:R-:W-:Y:S01]  /*583b0*/  ISETP.GE.U32.AND P3, PT, R122, 0x7f000001, PT ;  /* 0x7f0000017a00780c */ /* 0x000fe20003f66070 */
[----:B------:R-:W-:Y:S01]  /*583c0*/  ISETP.GE.U32.AND P4, PT, R113, 0x7f000001, PT ;  /* 0x7f0000017100780c */ /* 0x000fe20003f86070 */
[----:B------:R-:W-:Y:S01]  /*583d0*/  ISETP.GE.U32.AND P5, PT, R9, 0x7f000001, PT ;  /* 0x7f0000010900780c */ /* 0x000fe20003fa6070 */
[----:B------:R-:W-:-:S03]  /*583e0*/  IADD3 R121, PT, PT, R27, R121, RZ ;  /* 0x000000791b797210 */ /* 0x000fc60007ffe0ff */
[----:B------:R-:W-:Y:S01]  /*583f0*/  @P0 IADD3 R116, PT, PT, R116, -0x7f000001, RZ ;  /* 0x80ffffff74740810 */ /* 0x000fe20007ffe0ff */
[----:B------:R-:W-:Y:S01]  /*58400*/  ISETP.GE.U32.AND P0, PT, R114, 0x7f000001, PT ;  /* 0x7f0000017200780c */ /* 0x000fe20003f06070 */
[----:B------:R-:W-:Y:S01]  /*58410*/  ISETP.GE.U32.AND P6, PT, R119, 0x7f000001, PT ;  /* 0x7f0000017700780c */ /* 0x000fe20003fc6070 */
[----:B------:R-:W-:-:S03]  /*58420*/  ISETP.GE.U32.AND P1, PT, R3, 0x7f000001, PT ;  /* 0x7f0000010300780c */ /* 0x000fc60003f26070 */
[----:B------:R-:W-:Y:S02]  /*58430*/  @P2 IADD3 R118, PT, PT, R118, -0x7f000001, RZ ;  /* 0x80ffffff76762810 */ /* 0x000fe40007ffe0ff */
[----:B------:R-:W-:Y:S02]  /*58440*/  @P3 IADD3 R122, PT, PT, R122, -0x7f000001, RZ ;  /* 0x80ffffff7a7a3810 */ /* 0x000fe40007ffe0ff */
[----:B------:R-:W-:Y:S02]  /*58450*/  @P4 IADD3 R113, PT, PT, R113, -0x7f000001, RZ ;  /* 0x80ffffff71714810 */ /* 0x000fe40007ffe0ff */
[----:B------:R-:W-:Y:S01]  /*58460*/  @P5 IADD3 R9, PT, PT, R9, -0x7f000001, RZ ;  /* 0x80ffffff09095810 */ /* 0x000fe20007ffe0ff */
[----:B------:R-:W-:Y:S01]  /*58470*/  ISETP.GE.U32.AND P2, PT, R123, 0x7f000001, PT ;  /* 0x7f0000017b00780c */ /* 0x000fe20003f46070 */
[----:B------:R-:W-:Y:S01]  /*58480*/  ISETP.GE.U32.AND P3, PT, R121, 0x7f000001, PT ;  /* 0x7f0000017900780c */ /* 0x000fe20003f66070 */
[----:B------:R-:W-:Y:S01]  /*58490*/  ISETP.GE.U32.AND P5, PT, R116, 0x7f000001, PT ;  /* 0x7f0000017400780c */ /* 0x000fe20003fa6070 */
[----:B------:R-:W-:Y:S01]  /*584a0*/  IADD3 R118, PT, PT, R122, R118, RZ ;  /* 0x000000767a767210 */ /* 0x000fe20007ffe0ff */
[----:B------:R-:W-:Y:S01]  /*584b0*/  ISETP.GE.U32.AND P4, PT, R113, 0x7f000001, PT ;  /* 0x7f0000017100780c */ /* 0x000fe20003f86070 */
[----:B------:R-:W-:-:S03]  /*584c0*/  @P0 IADD3 R114, PT, PT, R114, -0x7f000001, RZ ;  /* 0x80ffffff72720810 */ /* 0x000fc60007ffe0ff */
[----:B------:R-:W-:Y:S01]  /*584d0*/  ISETP.GE.U32.AND P0, PT, R118, 0x7f000001, PT ;  /* 0x7f0000017600780c */ /* 0x000fe20003f06070 */
[----:B------:R-:W-:Y:S02]  /*584e0*/  @P6 IADD3 R119, PT, PT, R119, -0x7f000001, RZ ;  /* 0x80ffffff77776810 */ /* 0x000fe40007ffe0ff */
[----:B------:R-:W-:Y:S01]  /*584f0*/  @P1 IADD3 R3, PT, PT, R3, -0x7f000001, RZ ;  /* 0x80ffffff03031810 */ /* 0x000fe20007ffe0ff */
[----:B------:R-:W-:Y:S01]  /*58500*/  ISETP.GE.U32.AND P6, PT, R117, 0x7f000001, PT ;  /* 0x7f0000017500780c */ /* 0x000fe20003fc6070 */
[----:B------:R-:W-:Y:S02]  /*58510*/  @P2 IADD3 R123, PT, PT, R123, -0x7f000001, RZ ;  /* 0x80ffffff7b7b2810 */ /* 0x000fe40007ffe0ff */
[----:B------:R-:W-:Y:S02]  /*58520*/  @P3 IADD3 R121, PT, PT, R121, -0x7f000001, RZ ;  /* 0x80ffffff79793810 */ /* 0x000fe40007ffe0ff */
[----:B------:R-:W-:Y:S01]  /*58530*/  @P5 IADD3 R116, PT, PT, R116, -0x7f000001, RZ ;  /* 0x80ffffff74745810 */ /* 0x000fe20007ffe0ff */
[----:B------:R-:W-:Y:S01]  /*58540*/  ISETP.GE.U32.AND P1, PT, R126, 0x7f000001, PT ;  /* 0x7f0000017e00780c */ /* 0x000fe20003f26070 */
[----:B------:R-:W-:-:S02]  /*58550*/  @P4 IADD3 R113, PT, PT, R113, -0x7f000001, RZ ;  /* 0x80ffffff71714810 */ /* 0x000fc40007ffe0ff */
        /* <DEDUP_REMOVED lines=10> */
[----:B------:R-:W-:Y:S02]  /*58600*/  @P6 IADD3 R117, PT, PT, R117, -0x7f000001, RZ ;  /* 0x80ffffff75756810 */ /* 0x000fe40007ffe0ff */
[----:B------:R-:W-:Y:S01]  /*58610*/  @P1 IADD3 R126, PT, PT, R126, -0x7f000001, RZ ;  /* 0x80ffffff7e7e1810 */ /* 0x000fe20007ffe0ff */
[----:B------:R-:W-:Y:S01]  /*58620*/  ISETP.GE.U32.AND P1, PT, R9, 0x7f000001, PT ;  /* 0x7f0000010900780c */ /* 0x000fe20003f26070 */
[----:B------:R-:W-:Y:S02]  /*58630*/  IADD3 R117, PT, PT, R118, R117, RZ ;  /* 0x0000007576757210 */ /* 0x000fe40007ffe0ff */
[----:B------:R-:W-:Y:S02]  /*58640*/  @P0 IADD3 R113, PT, PT, R113, -0x7f000001, RZ ;  /* 0x80ffffff71710810 */ /* 0x000fe40007ffe0ff */
[----:B------:R-:W-:Y:S02]  /*58650*/  @P2 IADD3 R3, PT, PT, R3, -0x7f000001, RZ ;  /* 0x80ffffff03032810 */ /* 0x000fe40007ffe0ff */
[----:B------:R-:W-:-:S02]  /*58660*/  @P4 IADD3 R115, PT, PT, R115, -0x7f000001, RZ ;  /* 0x80ffffff73734810 */ /* 0x000fc40007ffe0ff */
[----:B------:R-:W-:Y:S02]  /*58670*/  @P5 IADD3 R116, PT, PT, R116, -0x7f000001, RZ ;  /* 0x80ffffff74745810 */ /* 0x000fe40007ffe0ff */
[----:B------:R-:W-:Y:S01]  /*58680*/  @P3 IADD3 R121, PT, PT, R121, -0x7f000001, RZ ;  /* 0x80ffffff79793810 */ /* 0x000fe20007ffe0ff */
[----:B------:R-:W-:Y:S01]  /*58690*/  ISETP.GE.U32.AND P2, PT, R117, 0x7f000001, PT ;  /* 0x7f0000017500780c */ /* 0x000fe20003f46070 */
[----:B------:R-:W-:Y:S02]  /*586a0*/  IADD3 R113, PT, PT, R116, R113, RZ ;  /* 0x0000007174717210 */ /* 0x000fe40007ffe0ff */
[----:B------:R-:W-:Y:S02]  /*586b0*/  IADD3 R115, PT, PT, R121, R115, RZ ;  /* 0x0000007379737210 */ /* 0x000fe40007ffe0ff */
[----:B------:R-:W-:Y:S01]  /*586c0*/  @P1 IADD3 R9, PT, PT, R9, -0x7f000001, RZ ;  /* 0x80ffffff09091810 */ /* 0x000fe20007ffe0ff */
[----:B0-----:R-:W-:Y:S01]  /*586d0*/  IMAD.WIDE.U32 R6, R127, R188, RZ ;  /* 0x000000bc7f067225 */ /* 0x001fe200078e00ff */
[----:B------:R-:W-:Y:S01]  /*586e0*/  ISETP.GE.U32.AND P6, PT, R3, R126, PT ;  /* 0x0000007e0300720c */ /* 0x000fe20003fc6070 */
[----:B------:R-:W-:Y:S01]  /*586f0*/  ISETP.GE.U32.AND P0, PT, R113, 0x7f000001, PT ;  /* 0x7f0000017100780c */ /* 0x000fe20003f06070 */
[----:B------:R-:W-:Y:S01]  /*58700*/  ISETP.GE.U32.AND P1, PT, R115, 0x7f000001, PT ;  /* 0x7f0000017300780c */ /* 0x000fe20003f26070 */
[----:B------:R-:W-:Y:S01]  /*58710*/  IMAD R218, R6, 0x7effffff, RZ ;  /* 0x7effffff06da7824 */ /* 0x000fe200078e02ff */
[----:B------:R-:W-:Y:S01]  /*58720*/  IADD3 R114, PT, PT, -R126, R3, RZ ;  /* 0x000000037e727210 */ /* 0x000fe20007ffe1ff */
[----:B------:R-:W3:Y:S01]  /*58730*/  LDL R188, [R1+0x404] ;  /* 0x0004040001bc7983 */ /* 0x000ee20000100800 */
[----:B------:R-:W-:Y:S01]  /*58740*/  @P2 IADD3 R117, PT, PT, R117, -0x7f000001, RZ ;  /* 0x80ffffff75752810 */ /* 0x000fe20007ffe0ff */
[----:B------:R-:W-:-:S04]  /*58750*/  IMAD.HI.U32 R218, R218, 0x7f000001, R6 ;  /* 0x7f000001dada7827 */ /* 0x000fc800078e0006 */
[----:B------:R-:W-:Y:S01]  /*58760*/  IMAD.WIDE.U32 R6, R127, R182, RZ ;  /* 0x000000b67f067225 */ /* 0x000fe200078e00ff */
[----:B------:R-:W-:Y:S01]  /*58770*/  ISETP.GE.U32.AND P2, PT, R117, R9, PT ;  /* 0x000000097500720c */ /* 0x000fe20003f46070 */
[----:B------:R-:W-:Y:S02]  /*58780*/  @!P6 IADD3 R114, PT, PT, R114, 0x7f000001, RZ ;  /* 0x7f0000017272e810 */ /* 0x000fe40007ffe0ff */
[----:B------:R-:W-:Y:S01]  /*58790*/  @P0 IADD3 R113, PT, PT, R113, -0x7f000001, RZ ;  /* 0x80ffffff71710810 */ /* 0x000fe20007ffe0ff */
[----:B------:R-:W-:Y:S01]  /*587a0*/  IMAD R27, R6, 0x7effffff, RZ ;  /* 0x7effffff061b7824 */ /* 0x000fe200078e02ff */
[----:B------:R-:W-:Y:S02]  /*587b0*/  @P1 IADD3 R115, PT, PT, R115, -0x7f000001, RZ ;  /* 0x80ffffff73731810 */ /* 0x000fe40007ffe0ff */
[----:B------:R-:W-:Y:S01]  /*587c0*/  IADD3 R9, PT, PT, -R9, R117, RZ ;  /* 0x0000007509097210 */ /* 0x000fe20007ffe1ff */
[----:B------:R-:W-:Y:S02]  /*587d0*/  IMAD.HI.U32 R27, R27, 0x7f000001, R6 ;  /* 0x7f0000011b1b7827 */ /* 0x000fe400078e0006 */
[----:B------:R-:W-:-:S02]  /*587e0*/  ISETP.GE.U32.AND P0, PT, R115, R113, PT ;  /* 0x000000717300720c */ /* 0x000fc40003f06070 */
[----:B------:R-:W-:Y:S01]  /*587f0*/  IMAD.WIDE.U32 R6, R120, R114, RZ ;  /* 0x0000007278067225 */ /* 0x000fe200078e00ff */
[----:B------:R-:W-:-:S03]  /*58800*/  @!P2 IADD3 R9, PT, PT, R9, 0x7f000001, RZ ;  /* 0x7f0000010909a810 */ /* 0x000fc60007ffe0ff */
[----:B------:R-:W-:Y:S01]  /*58810*/  IMAD R118, R6, 0x7effffff, RZ ;  /* 0x7effffff06767824 */ /* 0x000fe200078e02ff */
[----:B------:R-:W-:-:S03]  /*58820*/  IADD3 R126, PT, PT, -R113, R115, RZ ;  /* 0x00000073717e7210 */ /* 0x000fc60007ffe1ff */
[----:B------:R-:W-:-:S04]  /*58830*/  IMAD.HI.U32 R118, R118, 0x7f000001, R6 ;  /* 0x7f00000176767827 */ /* 0x000fc800078e0006 */
[----:B------:R-:W-:Y:S01]  /*58840*/  IMAD.WIDE.U32 R6, R120, R9, RZ ;  /* 0x0000000978067225 */ /* 0x000fe200078e00ff */
[----:B------:R-:W-:-:S03]  /*58850*/  @!P0 IADD3 R126, PT, PT, R126, 0x7f000001, RZ ;  /* 0x7f0000017e7e8810 */ /* 0x000fc60007ffe0ff */
        /* <DEDUP_REMOVED lines=15> */
[----:B------:R-:W-:Y:S02]  /*58950*/  IMAD.WIDE.U32 R6, R125, R114, RZ ;  /* 0x000000727d067225 */ /* 0x000fe400078e00ff */
[----:B------:R-:W-:Y:S02]  /*58960*/  @P0 IADD3 R3, PT, PT, R3, -0x7f000001, RZ ;  /* 0x80ffffff03030810 */ /* 0x000fe40007ffe0ff */
[----:B------:R-:W-:-:S04]  /*58970*/  IMAD R121, R6, 0x7effffff, RZ ;  /* 0x7effffff06797824 */ /* 0x000fc800078e02ff */
[----:B------:R-:W-:-:S04]  /*58980*/  IMAD.HI.U32 R121, R121, 0x7f000001, R6 ;  /* 0x7f00000179797827 */ /* 0x000fc800078e0006 */
        /* <DEDUP_REMOVED lines=12> */
[----:B------:R-:W-:-:S05]  /*58a50*/  IMAD.HI.U32 R113, R113, 0x7f000001, R6 ;  /* 0x7f00000171717827 */ /* 0x000fca00078e0006 */
[----:B------:R-:W-:Y:S01]  /*58a60*/  ISETP.GE.U32.AND P1, PT, R113, 0x7f000001, PT ;  /* 0x7f0000017100780c */ /* 0x000fe20003f26070 */
[----:B------:R-:W-:Y:S01]  /*58a70*/  IMAD.WIDE.U32 R6, R124, R99, RZ ;  /* 0x000000637c067225 */ /* 0x000fe200078e00ff */
[----:B------:R-:W-:-:S03]  /*58a80*/  @P0 IADD3 R3, PT, PT, R3, -0x7f000001, RZ ;  /* 0x80ffffff03030810 */ /* 0x000fc60007ffe0ff */
[----:B------:R-:W-:-:S04]  /*58a90*/  IMAD R112, R6, 0x7effffff, RZ ;  /* 0x7effffff06707824 */ /* 0x000fc800078e02ff */
[----:B------:R-:W-:-:S04]  /*58aa0*/  IMAD.HI.U32 R112, R112, 0x7f000001, R6 ;  /* 0x7f00000170707827 */ /* 0x000fc800078e0006 */
[----:B------:R-:W-:Y:S01]  /*58ab0*/  IMAD.WIDE.U32 R6, R3, 0x5fffffa, RZ ;  /* 0x05fffffa03067825 */ /* 0x000fe200078e00ff */
[----:B------:R-:W-:-:S03]  /*58ac0*/  @P1 IADD3 R113, PT, PT, R113, -0x7f000001, RZ ;  /* 0x80ffffff71711810 */ /* 0x000fc60007ffe0ff */
[----:B------:R-:W-:-:S04]  /*58ad0*/  IMAD R3, R3, 0x6, RZ ;  /* 0x0000000603037824 */ /* 0x000fc800078e02ff */
[----:B------:R-:W-:-:S04]  /*58ae0*/  IMAD.HI.U32 R3, R3, 0x7f000001, R6 ;  /* 0x7f00000103037827 */ /* 0x000fc800078e0006 */
[----:B------:R-:W-:-:S04]  /*58af0*/  IMAD.WIDE.U32 R6, R113, 0x5fffffa, RZ ;  /* 0x05fffffa71067825 */ /* 0x000fc800078e00ff */
        /* <DEDUP_REMOVED lines=16> */
[----:B------:R-:W-:Y:S01]  /*58c00*/  IMAD R8, R6, 0x7effffff, RZ ;  /* 0x7effffff06087824 */ /* 0x000fe200078e02ff */
[----:B------:R-:W-:-:S03]  /*58c10*/  ISETP.GE.U32.AND P1, PT, R124, 0x7f000001, PT ;  /* 0x7f0000017c00780c */ /* 0x000fc60003f26070 */
[----:B------:R-:W-:Y:S01]  /*58c20*/  IMAD.HI.U32 R8, R8, 0x7f000001, R6 ;  /* 0x7f00000108087827 */ /* 0x000fe200078e0006 */
[----:B------:R-:W-:-:S04]  /*58c30*/  @P0 IADD3 R99, PT, PT, R99, -0x7f000001, RZ ;  /* 0x80ffffff63630810 */ /* 0x000fc80007ffe0ff */
[----:B------:R-:W-:Y:S01]  /*58c40*/  ISETP.GE.U32.AND P0, PT, R8, 0x7f000001, PT ;  /* 0x7f0000010800780c */ /* 0x000fe20003f06070 */
[----:B------:R-:W-:-:S04]  /*58c50*/  IMAD.WIDE.U32 R6, R99, 0x5fffffa, RZ ;  /* 0x05fffffa63067825 */ /* 0x000fc800078e00ff */
[----:B------:R-:W-:Y:S01]  /*58c60*/  IMAD R99, R99, 0x6, RZ ;  /* 0x0000000663637824 */ /* 0x000fe200078e02ff */
[----:B------:R-:W-:-:S03]  /*58c70*/  @P1 IADD3 R124, PT, PT, R124, -0x7f000001, RZ ;  /* 0x80ffffff7c7c1810 */ /* 0x000fc60007ffe0ff */
[----:B------:R-:W-:-:S04]  /*58c80*/  IMAD.HI.U32 R114, R99, 0x7f000001, R6 ;  /* 0x7f00000163727827 */ /* 0x000fc800078e0006 */
[----:B------:R-:W-:Y:S01]  /*58c90*/  @P0 IADD3 R8, PT, PT, R8, -0x7f000001, RZ ;  /* 0x80ffffff08080810 */ /* 0x000fe20007ffe0ff */
[----:B------:R-:W-:Y:S01]  /*58ca0*/  ISETP.GE.U32.AND P0, PT, R120, 0x7f000001, PT ;  /* 0x7f0000017800780c */ /* 0x000fe20003f06070 */
        /* <DEDUP_REMOVED lines=18> */
[----:B------:R-:W-:-:S04]  /*58dd0*/  IMAD.WIDE.U32 R6, R144, R227, RZ ;  /* 0x000000e390067225 */ /* 0x000fc800078e00ff */
[----:B------:R-:W-:-:S04]  /*58de0*/  @P1 IADD3 R125, PT, PT, R125, -0x7f000001, RZ ;  /* 0x80ffffff7d7d1810 */ /* 0x000fc80007ffe0ff */
[----:B------:R-:W-:Y:S01]  /*58df0*/  IADD3 R125, PT, PT, R124, R125, RZ ;  /* 0x0000007d7c7d7210 */ /* 0x000fe20007ffe0ff */
[----:B------:R-:W-:-:S03]  /*58e00*/  IMAD R124, R6, 0x7effffff, RZ ;  /* 0x7effffff067c7824 */ /* 0x000fc600078e02ff */
[----:B------:R-:W-:Y:S01]  /*58e10*/  @P0 IADD3 R120, PT, PT, R120, -0x7f000001, RZ ;  /* 0x80ffffff78780810 */ /* 0x000fe20007ffe0ff */
[----:B------:R-:W-:-:S03]  /*58e20*/  IMAD.HI.U32 R124, R124, 0x7f000001, R6 ;  /* 0x7f0000017c7c7827 */ /* 0x000fc600078e0006 */
[----:B------:R-:W-:Y:S01]  /*58e30*/  IADD3 R120, PT, PT, R140, R120, RZ ;  /* 0x000000788c787210 */ /* 0x000fe20007ffe0ff */
[----:B------:R-:W-:Y:S01]  /*58e40*/  ISETP.GE.U32.AND P0, PT, R80, 0x7f000001, PT ;  /* 0x7f0000015000780c */ /* 0x000fe20003f06070 */
[----:B------:R-:W-:-:S03]  /*58e50*/  ISETP.GE.U32.AND P2, PT, R124, 0x7f000001, PT ;  /* 0x7f0000017c00780c */ /* 0x000fc60003f46070 */
[----:B------:R-:W-:Y:S01]  /*58e60*/  ISETP.GE.U32.AND P1, PT, R120, 0x7f000001, PT ;  /* 0x7f0000017800780c */ /* 0x000fe20003f26070 */
[----:B------:R-:W-:-:S08]  /*58e70*/  IMAD.WIDE.U32 R6, R147, R215, RZ ;  /* 0x000000d793067225 */ /* 0x000fd000078e00ff */
[----:B------:R-:W-:Y:S02]  /*58e80*/  @P0 IADD3 R80, PT, PT, R80, -0x7f000001, RZ ;  /* 0x80ffffff50500810 */ /* 0x000fe40007ffe0ff */
[----:B------:R-:W-:Y:S02]  /*58e90*/  @P2 IADD3 R124, PT, PT, R124, -0x7f000001, RZ ;  /* 0x80ffffff7c7c2810 */ /* 0x000fe40007ffe0ff */
[----:B------:R-:W-:Y:S01]  /*58ea0*/  @P1 IADD3 R120, PT, PT, R120, -0x7f000001, RZ ;  /* 0x80ffffff78781810 */ /* 0x000fe20007ffe0ff */
[----:B------:R-:W-:Y:S01]  /*58eb0*/  ISETP.GE.U32.AND P1, PT, R115, 0x7f000001, PT ;  /* 0x7f0000017300780c */ /* 0x000fe20003f26070 */
[----:B------:R-:W-:Y:S02]  /*58ec0*/  ISETP.GE.U32.AND P0, PT, R80, 0x7f000001, PT ;  /* 0x7f0000015000780c */ /* 0x000fe40003f06070 */
[----:B------:R-:W-:Y:S01]  /*58ed0*/  IADD3 R124, PT, PT, R120, R124, RZ ;  /* 0x0000007c787c7210 */ /* 0x000fe20007ffe0ff */
[----:B------:R-:W-:-:S04]  /*58ee0*/  IMAD R120, R6, 0x7effffff, RZ ;  /* 0x7effffff06787824 */ /* 0x000fc800078e02ff */
[----:B------:R-:W-:-:S04]  /*58ef0*/  IMAD.HI.U32 R120, R120, 0x7f000001, R6 ;  /* 0x7f00000178787827 */ /* 0x000fc800078e0006 */
[----:B------:R-:W-:Y:S01]  /*58f00*/  IMAD.WIDE.U32 R6, R143, R227, RZ ;  /* 0x000000e38f067225 */ /* 0x000fe200078e00ff */
[----:B------:R-:W-:-:S03]  /*58f10*/  @P1 IADD3 R115, PT, PT, R115, -0x7f000001, RZ ;  /* 0x80ffffff73731810 */ /* 0x000fc60007ffe0ff */
[----:B------:R-:W-:Y:S01]  /*58f20*/  IMAD R127, R6, 0x7effffff, RZ ;  /* 0x7effffff067f7824 */ /* 0x000fe200078e02ff */
[----:B------:R-:W-:Y:S01]  /*58f30*/  @P0 IADD3 R80, PT, PT, R80, -0x7f000001, RZ ;  /* 0x80ffffff50500810 */ /* 0x000fe20007ffe0ff */
[----:B------:R-:W-:Y:S02]  /*58f40*/  ISETP.GE.U32.AND P0, PT, R120, 0x7f000001, PT ;  /* 0x7f0000017800780c */ /* 0x000fe40003f06070 */
[----:B------:R-:W-:-:S04]  /*58f50*/  IMAD.HI.U32 R127, R127, 0x7f000001, R6 ;  /* 0x7f0000017f7f7827 */ /* 0x000fc800078e0006 */
[----:B------:R-:W-:Y:S01]  /*58f60*/  IMAD.WIDE.U32 R6, R146, R215, RZ ;  /* 0x000000d792067225 */ /* 0x000fe200078e00ff */
[----:B------:R-:W-:-:S03]  /*58f70*/  IADD3 R115, PT, PT, R80, R115, RZ ;  /* 0x0000007350737210 */ /* 0x000fc60007ffe0ff */
[----:B------:R-:W-:-:S04]  /*58f80*/  IMAD R80, R6, 0x7effffff, RZ ;  /* 0x7effffff06507824 */ /* 0x000fc800078e02ff */
[----:B------:R-:W-:Y:S01]  /*58f90*/  IMAD.HI.U32 R80, R80, 0x7f000001, R6 ;  /* 0x7f00000150507827 */ /* 0x000fe200078e0006 */
[----:B------:R-:W-:-:S04]  /*58fa0*/  @P0 IADD3 R120, PT, PT, R120, -0x7f000001, RZ ;  /* 0x80ffffff78780810 */ /* 0x000fc80007ffe0ff */
[----:B------:R-:W-:Y:S01]  /*58fb0*/  ISETP.GE.U32.AND P0, PT, R80, 0x7f000001, PT ;  /* 0x7f0000015000780c */ /* 0x000fe20003f06070 */
[----:B------:R-:W-:Y:S01]  /*58fc0*/  IADD3 R120, PT, PT, R139, R120, RZ ;  /* 0x000000788b787210 */ /* 0x000fe20007ffe0ff */
[----:B------:R-:W-:-:S04]  /*58fd0*/  ISETP.GE.U32.AND P2, PT, R127, 0x7f000001, PT ;  /* 0x7f0000017f00780c */ /* 0x000fc80003f46070 */
[----:B------:R-:W-:Y:S01]  /*58fe0*/  ISETP.GE.U32.AND P1, PT, R120, 0x7f000001, PT ;  /* 0x7f0000017800780c */ /* 0x000fe20003f26070 */
[----:B------:R-:W-:-:S06]  /*58ff0*/  IMAD.WIDE.U32 R6, R142, R227, RZ ;  /* 0x000000e38e067225 */ /* 0x000fcc00078e00ff */
[----:B------:R-:W-:Y:S01]  /*59000*/  @P0 IADD3 R80, PT, PT, R80, -0x7f000001, RZ ;  /* 0x80ffffff50500810 */ /* 0x000fe20007ffe0ff */
[----:B------:R-:W-:-:S03]  /*59010*/  IMAD R150, R6, 0x7effffff, RZ ;  /* 0x7effffff06967824 */ /* 0x000fc600078e02ff */
[----:B------:R-:W-:Y:S02]  /*59020*/  IADD3 R80, PT, PT, R137, R80, RZ ;  /* 0x0000005089507210 */ /* 0x000fe40007ffe0ff */
[----:B------:R-:W-:Y:S02]  /*59030*/  @P2 IADD3 R127, PT, PT, R127, -0x7f000001, RZ ;  /* 0x80ffffff7f7f2810 */ /* 0x000fe40007ffe0ff */
[----:B------:R-:W-:Y:S01]  /*59040*/  @P1 IADD3 R120, PT, PT, R120, -0x7f000001, RZ ;  /* 0x80ffffff78781810 */ /* 0x000fe20007ffe0ff */
[----:B------:R-:W-:Y:S01]  /*59050*/  IMAD.HI.U32 R150, R150, 0x7f000001, R6 ;  /* 0x7f00000196967827 */ /* 0x000fe200078e0006 */
[----:B------:R-:W-:-:S03]  /*59060*/  ISETP.GE.U32.AND P0, PT, R80, 0x7f000001, PT ;  /* 0x7f0000015000780c */ /* 0x000fc60003f06070 */
[----:B------:R-:W-:Y:S01]  /*59070*/  IMAD.WIDE.U32 R6, R149, R217, RZ ;  /* 0x000000d995067225 */ /* 0x000fe200078e00ff */
[----:B------:R-:W-:-:S03]  /*59080*/  IADD3 R127, PT, PT, R120, R127, RZ ;  /* 0x0000007f787f7210 */ /* 0x000fc60007ffe0ff */
[----:B------:R-:W-:Y:S01]  /*59090*/  IMAD R120, R6, 0x7effffff, RZ ;  /* 0x7effffff06787824 */ /* 0x000fe200078e02ff */
[----:B------:R-:W-:-:S03]  /*590a0*/  ISETP.GE.U32.AND P1, PT, R150, 0x7f000001, PT ;  /* 0x7f0000019600780c */ /* 0x000fc60003f26070 */
[----:B------:R-:W-:Y:S02]  /*590b0*/  IMAD.HI.U32 R120, R120, 0x7f000001, R6 ;  /* 0x7f00000178787827 */ /* 0x000fe400078e0006 */
[----:B------:R-:W-:-:S03]  /*590c0*/  @P0 IADD3 R80, PT, PT, R80, -0x7f000001, RZ ;  /* 0x80ffffff50500810 */ /* 0x000fc60007ffe0ff */
        /* <DEDUP_REMOVED lines=10> */
[----:B------:R-:W-:-:S09]  /*59170*/  ISETP.GE.U32.AND P1, PT, R120, 0x7f000001, PT ;  /* 0x7f0000017800780c */ /* 0x000fd20003f26070 */
[----:B------:R-:W-:Y:S02]  /*59180*/  @P0 IADD3 R118, PT, PT, R118, -0x7f000001, RZ ;  /* 0x80ffffff76760810 */ /* 0x000fe40007ffe0ff */
[----:B------:R-:W-:Y:S02]  /*59190*/  @P2 IADD3 R6, PT, PT, R6, -0x7f000001, RZ ;  /* 0x80ffffff06062810 */ /* 0x000fe40007ffe0ff */
[----:B------:R-:W-:Y:S01]  /*591a0*/  @P1 IADD3 R120, PT, PT, R120, -0x7f000001, RZ ;  /* 0x80ffffff78781810 */ /* 0x000fe20007ffe0ff */
[----:B------:R-:W-:-:S03]  /*591b0*/  ISETP.GE.U32.AND P0, PT, R118, 0x7f000001, PT ;  /* 0x7f0000017600780c */ /* 0x000fc60003f06070 */
[----:B------:R-:W-:Y:S01]  /*591c0*/  IADD3 R120, PT, PT, R120, R6, RZ ;  /* 0x0000000678787210 */ /* 0x000fe20007ffe0ff */
[----:B------:R-:W-:-:S04]  /*591d0*/  IMAD.WIDE.U32 R6, R148, R217, RZ ;  /* 0x000000d994067225 */ /* 0x000fc800078e00ff */
[----:B------:R-:W-:-:S04]  /*591e0*/  IMAD R80, R6, 0x7effffff, RZ ;  /* 0x7effffff06507824 */ /* 0x000fc800078e02ff */
[----:B------:R-:W-:Y:S01]  /*591f0*/  IMAD.HI.U32 R80, R80, 0x7f000001, R6 ;  /* 0x7f00000150507827 */ /* 0x000fe200078e0006 */
[----:B------:R-:W-:-:S04]  /*59200*/  @P0 IADD3 R118, PT, PT, R118, -0x7f000001, RZ ;  /* 0x80ffffff76760810 */ /* 0x000fc80007ffe0ff */
[----:B------:R-:W-:-:S13]  /*59210*/  ISETP.GE.U32.AND P0, PT, R80, 0x7f000001, PT ;  /* 0x7f0000015000780c */ /* 0x000fda0003f06070 */
[----:B------:R-:W-:-:S04]  /*59220*/  @P0 IADD3 R80, PT, PT, R80, -0x7f000001, RZ ;  /* 0x80ffffff50500810 */ /* 0x000fc80007ffe0ff */
[----:B------:R-:W-:-:S05]  /*59230*/  IADD3 R80, PT, PT, R140, R80, RZ ;  /* 0x000000508c507210 */ /* 0x000fca0007ffe0ff */
[----:B------:R-:W-:Y:S01]  /*59240*/  ISETP.GE.U32.AND P0, PT, R80, 0x7f000001, PT ;  /* 0x7f0000015000780c */ /* 0x000fe20003f06070 */
[----:B------:R-:W-:-:S12]  /*59250*/  ISETP.GE.U32.AND P2, PT, R150, 0x7f000001, PT ;  /* 0x7f0000019600780c */ /* 0x000fd80003f46070 */
[----:B------:R-:W-:Y:S01]  /*59260*/  @P0 IADD3 R80, PT, PT, R80, -0x7f000001, RZ ;  /* 0x80ffffff50500810 */ /* 0x000fe20007ffe0ff */
[----:B------:R-:W-:Y:S01]  /*59270*/  ISETP.GE.U32.AND P0, PT, R122, 0x7f000001, PT ;  /* 0x7f0000017a00780c */ /* 0x000fe20003f06070 */
[----:B------:R-:W-:Y:S01]  /*59280*/  ISETP.GE.U32.AND P1, PT, R123, 0x7f000001, PT ;  /* 0x7f0000017b00780c */ /* 0x000fe20003f26070 */
[----:B------:R-:W-:-:S11]  /*59290*/  @P2 IADD3 R150, PT, PT, R150, -0x7f000001, RZ ;  /* 0x80ffffff96962810 */ /* 0x000fd60007ffe0ff */
[----:B------:R-:W-:-:S05]  /*592a0*/  @P0 IADD3 R122, PT, PT, R122, -0x7f000001, RZ ;  /* 0x80ffffff7a7a0810 */ /* 0x000fca0007ffe0ff */
[----:B------:R-:W-:Y:S01]  /*592b0*/  ISETP.GE.U32.AND P0, PT, R122, 0x7f000001, PT ;  /* 0x7f0000017a00780c */ /* 0x000fe20003f06070 */
[----:B------:R-:W-:Y:S02]  /*592c0*/  IADD3 R150, PT, PT, R67, R150, RZ ;  /* 0x0000009643967210 */ /* 0x000fe40007ffe0ff */
[----:B------:R-:W-:Y:S01]  /*592d0*/  @P1 IADD3 R123, PT, PT, R123, -0x7f000001, RZ ;  /* 0x80ffffff7b7b1810 */ /* 0x000fe20007ffe0ff */
[----:B------:R-:W-:-:S09]  /*592e0*/  IMAD.WIDE.U32 R6, R144, R225, RZ ;  /* 0x000000e190067225 */ /* 0x000fd200078e00ff */
[----:B------:R-:W-:Y:S01]  /*592f0*/  @P0 IADD3 R122, PT, PT, R122, -0x7f000001, RZ ;  /* 0x80ffffff7a7a0810 */ /* 0x000fe20007ffe0ff */
[----:B------:R-:W-:Y:S01]  /*59300*/  ISETP.GE.U32.AND P0, PT, R150, 0x7f000001, PT ;  /* 0x7f0000019600780c */ /* 0x000fe20003f06070 */
[----:B------:R-:W-:Y:S01]  /*59310*/  IADD3 R126, PT, PT, R118, R123, RZ ;  /* 0x0000007b767e7210 */ /* 0x000fe20007ffe0ff */
[----:B------:R-:W-:-:S04]  /*59320*/  IMAD R118, R6, 0x7effffff, RZ ;  /* 0x7effffff06767824 */ /* 0x000fc800078e02ff */
[----:B------:R-:W-:-:S07]  /*59330*/  IMAD.HI.U32 R6, R118, 0x7f000001, R6 ;  /* 0x7f00000176067827 */ /* 0x000fce00078e0006 */
[----:B------:R-:W-:Y:S01]  /*59340*/  @P0 IADD3 R150, PT, PT, R150, -0x7f000001, RZ ;  /* 0x80ffffff96960810 */ /* 0x000fe20007ffe0ff */
[----:B------:R-:W-:-:S03]  /*59350*/  ISETP.GE.U32.AND P1, PT, R6, 0x7f000001, PT ;  /* 0x7f0000010600780c */ /* 0x000fc60003f26070 */
[----:B------:R-:W-:-:S05]  /*59360*/  IADD3 R150, PT, PT, R67, R150, RZ ;  /* 0x0000009643967210 */ /* 0x000fca0007ffe0ff */
[----:B------:R-:W-:-:S05]  /*59370*/  ISETP.GE.U32.AND P0, PT, R150, 0x7f000001, PT ;  /* 0x7f0000019600780c */ /* 0x000fca0003f06070 */
[----:B------:R-:W-:Y:S01]  /*59380*/  @P1 IADD3 R6, PT, PT, R6, -0x7f000001, RZ ;  /* 0x80ffffff06061810 */ /* 0x000fe20007ffe0ff */
[----:B------:R-:W-:-:S03]  /*59390*/  ISETP.GE.U32.AND P1, PT, R121, 0x7f000001, PT ;  /* 0x7f0000017900780c */ /* 0x000fc60003f26070 */
[----:B------:R-:W-:Y:S01]  /*593a0*/  IADD3 R80, PT, PT, R80, R6, RZ ;  /* 0x0000000650507210 */ /* 0x000fe20007ffe0ff */
[----:B------:R-:W-:-:S03]  /*593b0*/  IMAD.WIDE.U32 R6, R147, R217, RZ ;  /* 0x000000d993067225 */ /* 0x000fc600078e00ff */
[----:B------:R-:W-:Y:S01]  /*593c0*/  @P0 IADD3 R150, PT, PT, R150, -0x7f000001, RZ ;  /* 0x80ffffff96960810 */ /* 0x000fe20007ffe0ff */
[----:B------:R-:W-:Y:S01]  /*593d0*/  ISETP.GE.U32.AND P0, PT, R125, 0x7f000001, PT ;  /* 0x7f0000017d00780c */ /* 0x000fe20003f06070 */
[----:B------:R-:W-:-:S04]  /*593e0*/  IMAD R118, R6, 0x7effffff, RZ ;  /* 0x7effffff06767824 */ /* 0x000fc800078e02ff */
[----:B------:R-:W-:Y:S01]  /*593f0*/  IMAD.HI.U32 R118, R118, 0x7f000001, R6 ;  /* 0x7f00000176767827 */ /* 0x000fe200078e0006 */
[----:B------:R-:W-:-:S04]  /*59400*/  @P1 IADD3 R121, PT, PT, R121, -0x7f000001, RZ ;  /* 0x80ffffff79791810 */ /* 0x000fc80007ffe0ff */
[----:B------:R-:W-:-:S03]  /*59410*/  ISETP.GE.U32.AND P1, PT, R118, 0x7f000001, PT ;  /* 0x7f0000017600780c */ /* 0x000fc60003f26070 */
[----:B------:R-:W-:-:S04]  /*59420*/  @P0 IADD3 R125, PT, PT, R125, -0x7f000001, RZ ;  /* 0x80ffffff7d7d0810 */ /* 0x000fc80007ffe0ff */
[----:B------:R-:W-:Y:S01]  /*59430*/  IADD3 R125, PT, PT, R65, R125, RZ ;  /* 0x0000007d417d7210 */ /* 0x000fe20007ffe0ff */
[----:B------:R-:W-:-:S04]  /*59440*/  IMAD.WIDE.U32 R6, R143, R225, RZ ;  /* 0x000000e18f067225 */ /* 0x000fc800078e00ff */
[----:B------:R-:W-:Y:S01]  /*59450*/  ISETP.GE.U32.AND P0, PT, R125, 0x7f000001, PT ;  /* 0x7f0000017d00780c */ /* 0x000fe20003f06070 */
[----:B------:R-:W-:Y:S02]  /*59460*/  @P1 IADD3 R118, PT, PT, R118, -0x7f000001, RZ ;  /* 0x80ffffff76761810 */ /* 0x000fe40007ffe0ff */
[----:B------:R-:W-:Y:S01]  /*59470*/  IADD3 R122, PT, PT, R122, R121, RZ ;  /* 0x000000797a7a7210 */ /* 0x000fe20007ffe0ff */
[----:B------:R-:W-:Y:S01]  /*59480*/  IMAD R121, R6, 0x7effffff, RZ ;  /* 0x7effffff06797824 */ /* 0x000fe200078e02ff */
[----:B------:R-:W-:Y:S02]  /*59490*/  IADD3 R152, PT, PT, R139, R118, RZ ;  /* 0x000000768b987210 */ /* 0x000fe40007ffe0ff */
[----:B------:R-:W-:Y:S01]  /*594a0*/  IADD3 R118, PT, PT, R67, R150, RZ ;  /* 0x0000009643767210 */ /* 0x000fe20007ffe0ff */
        /* <DEDUP_REMOVED lines=8> */
[----:B------:R-:W-:Y:S01]  /*59530*/  ISETP.GE.U32.AND P0, PT, R125, 0x7f000001, PT ;  /* 0x7f0000017d00780c */ /* 0x000fe20003f06070 */
[----:B------:R-:W-:Y:S02]  /*59540*/  @P1 IADD3 R118, PT, PT, R118, -0x7f000001, RZ ;  /* 0x80ffffff76761810 */ /* 0x000fe40007ffe0ff */
[----:B------:R-:W-:Y:S01]  /*59550*/  IMAD R151, R6, 0x7effffff, RZ ;  /* 0x7effffff06977824 */ /* 0x000fe200078e02ff */
[----:B------:R-:W-:-:S03]  /*59560*/  ISETP.GE.U32.AND P2, PT, R152, 0x7f000001, PT ;  /* 0x7f0000019800780c */ /* 0x000fc60003f46070 */
[----:B------:R-:W-:-:S04]  /*59570*/  IMAD.HI.U32 R151, R151, 0x7f000001, R6 ;  /* 0x7f00000197977827 */ /* 0x000fc800078e0006 */
[----:B------:R-:W-:Y:S02]  /*59580*/  IMAD.WIDE.U32 R6, R135, R118, RZ ;  /* 0x0000007687067225 */ /* 0x000fe400078e00ff */
[----:B------:R-:W-:Y:S02]  /*59590*/  @P0 IADD3 R125, PT, PT, R125, -0x7f000001, RZ ;  /* 0x80ffffff7d7d0810 */ /* 0x000fe40007ffe0ff */
[----:B------:R-:W-:Y:S01]  /*595a0*/  IMAD R150, R6, 0x7effffff, RZ ;  /* 0x7effffff06967824 */ /* 0x000fe200078e02ff */
[----:B------:R-:W-:-:S03]  /*595b0*/  ISETP.GE.U32.AND P0, PT, R127, 0x7f000001, PT ;  /* 0x7f0000017f00780c */ /* 0x000fc60003f06070 */
[----:B------:R-:W-:Y:S01]  /*595c0*/  IMAD.HI.U32 R150, R150, 0x7f000001, R6 ;  /* 0x7f00000196967827 */ /* 0x000fe200078e0006 */
[----:B------:R-:W-:-:S04]  /*595d0*/  @P2 IADD3 R152, PT, PT, R152, -0x7f000001, RZ ;  /* 0x80ffffff98982810 */ /* 0x000fc80007ffe0ff */
[----:B------:R-:W-:Y:S01]  /*595e0*/  ISETP.GE.U32.AND P2, PT, R150, 0x7f000001, PT ;  /* 0x7f0000019600780c */ /* 0x000fe20003f46070 */
[----:B------:R-:W-:-:S04]  /*595f0*/  ISETP.GE.U32.AND P3, PT, R121, 0x7f000001, PT ;  /* 0x7f0000017900780c */ /* 0x000fc80003f66070 */
[----:B------:R-:W-:Y:S01]  /*59600*/  @P0 IADD3 R127, PT, PT, R127, -0x7f000001, RZ ;  /* 0x80ffffff7f7f0810 */ /* 0x000fe20007ffe0ff */
[----:B------:R-:W-:-:S03]  /*59610*/  ISETP.GE.U32.AND P1, PT, R123, 0x7f000001, PT ;  /* 0x7f0000017b00780c */ /* 0x000fc60003f26070 */
[----:B------:R-:W-:-:S04]  /*59620*/  IADD3 R127, PT, PT, R68, R127, RZ ;  /* 0x0000007f447f7210 */ /* 0x000fc80007ffe0ff */
[----:B------:R-:W-:Y:S01]  /*59630*/  @P2 IADD3 R150, PT, PT, R150, -0x7f000001, RZ ;  /* 0x80ffffff96962810 */ /* 0x000fe20007ffe0ff */
[----:B------:R-:W-:Y:S01]  /*59640*/  ISETP.GE.U32.AND P0, PT, R127, 0x7f000001, PT ;  /* 0x7f0000017f00780c */ /* 0x000fe20003f06070 */
[----:B------:R-:W-:-:S03]  /*59650*/  @P3 IADD3 R121, PT, PT, R121, -0x7f000001, RZ ;  /* 0x80ffffff79793810 */ /* 0x000fc60007ffe0ff */
[----:B------:R-:W-:Y:S01]  /*59660*/  IMAD.WIDE.U32 R6, R150, 0x5fffffa, RZ ;  /* 0x05fffffa96067825 */ /* 0x000fe200078e00ff */
[----:B------:R-:W-:-:S03]  /*59670*/  @P1 IADD3 R123, PT, PT, R123, -0x7f000001, RZ ;  /* 0x80ffffff7b7b1810 */ /* 0x000fc60007ffe0ff */
[----:B------:R-:W-:Y:S01]  /*59680*/  IMAD R150, R150, 0x6, RZ ;  /* 0x0000000696967824 */ /* 0x000fe200078e02ff */
[----:B------:R-:W-:-:S03]  /*59690*/  IADD3 R121, PT, PT, R152, R121, RZ ;  /* 0x0000007998797210 */ /* 0x000fc60007ffe0ff */
[----:B------:R-:W-:Y:S01]  /*596a0*/  IMAD.HI.U32 R152, R150, 0x7f000001, R6 ;  /* 0x7f00000196987827 */ /* 0x000fe200078e0006 */
[----:B------:R-:W-:Y:S02]  /*596b0*/  IADD3 R150, PT, PT, R65, R125, RZ ;  /* 0x0000007d41967210 */ /* 0x000fe40007ffe0ff */
[----:B------:R-:W-:Y:S02]  /*596c0*/  IADD3 R123, PT, PT, R137, R123, RZ ;  /* 0x0000007b897b7210 */ /* 0x000fe40007ffe0ff */
[----:B------:R-:W-:Y:S01]  /*596d0*/  @P0 IADD3 R127, PT, PT, R127, -0x7f000001, RZ ;  /* 0x80ffffff7f7f0810 */ /* 0x000fe20007ffe0ff */
[----:B------:R-:W-:Y:S01]  /*596e0*/  ISETP.GE.U32.AND P1, PT, R150, 0x7f000001, PT ;  /* 0x7f0000019600780c */ /* 0x000fe20003f26070 */
[----:B------:R-:W-:Y:S01]  /*596f0*/  ISETP.GE.U32.AND P3, PT, R151, 0x7f000001, PT ;  /* 0x7f0000019700780c */ /* 0x000fe20003f66070 */
[----:B------:R-:W-:Y:S01]  /*59700*/  ISETP.GE.U32.AND P2, PT, R123, 0x7f000001, PT ;  /* 0x7f0000017b00780c */ /* 0x000fe20003f46070 */
[----:B------:R-:W-:-:S05]  /*59710*/  IADD3 R127, PT, PT, R68, R127, RZ ;  /* 0x0000007f447f7210 */ /* 0x000fca0007ffe0ff */
[----:B------:R-:W-:-:S05]  /*59720*/  ISETP.GE.U32.AND P0, PT, R127, 0x7f000001, PT ;  /* 0x7f0000017f00780c */ /* 0x000fca0003f06070 */
[----:B------:R-:W-:Y:S02]  /*59730*/  @P1 IADD3 R150, PT, PT, R150, -0x7f000001, RZ ;  /* 0x80ffffff96961810 */ /* 0x000fe40007ffe0ff */
[----:B------:R-:W-:Y:S02]  /*59740*/  @P3 IADD3 R151, PT, PT, R151, -0x7f000001, RZ ;  /* 0x80ffffff97973810 */ /* 0x000fe40007ffe0ff */
[----:B------:R-:W-:Y:S01]  /*59750*/  @P2 IADD3 R123, PT, PT, R123, -0x7f000001, RZ ;  /* 0x80ffffff7b7b2810 */ /* 0x000fe20007ffe0ff */
[----:B------:R-:W-:-:S03]  /*59760*/  IMAD.WIDE.U32 R6, R133, R150, RZ ;  /* 0x0000009685067225 */ /* 0x000fc600078e00ff */
[----:B------:R-:W-:Y:S02]  /*59770*/  IADD3 R125, PT, PT, R123, R151, RZ ;  /* 0x000000977b7d7210 */ /* 0x000fe40007ffe0ff */
[----:B------:R-:W-:Y:S01]  /*59780*/  @P0 IADD3 R127, PT, PT, R127, -0x7f000001, RZ ;  /* 0x80ffffff7f7f0810 */ /* 0x000fe20007ffe0ff */
[----:B------:R-:W-:-:S04]  /*59790*/  IMAD R123, R6, 0x7effffff, RZ ;  /* 0x7effffff067b7824 */ /* 0x000fc800078e02ff */
[----:B------:R-:W-:Y:S01]  /*597a0*/  IMAD.HI.U32 R123, R123, 0x7f000001, R6 ;  /* 0x7f0000017b7b7827 */ /* 0x000fe200078e0006 */
[----:B------:R-:W-:-:S04]  /*597b0*/  IADD3 R127, PT, PT, R68, R127, RZ ;  /* 0x0000007f447f7210 */ /* 0x000fc80007ffe0ff */
[----:B------:R-:W-:Y:S01]  /*597c0*/  ISETP.GE.U32.AND P1, PT, R123, 0x7f000001, PT ;  /* 0x7f0000017b00780c */ /* 0x000fe20003f26070 */
[----:B------:R-:W-:-:S12]  /*597d0*/  ISETP.GE.U32.AND P0, PT, R127, 0x7f000001, PT ;  /* 0x7f0000017f00780c */ /* 0x000fd80003f06070 */
[----:B------:R-:W-:Y:S02]  /*597e0*/  @P1 IADD3 R123, PT, PT, R123, -0x7f000001, RZ ;  /* 0x80ffffff7b7b1810 */ /* 0x000fe40007ffe0ff */
[----:B------:R-:W-:Y:S01]  /*597f0*/  @P0 IADD3 R127, PT, PT, R127, -0x7f000001, RZ ;  /* 0x80ffffff7f7f0810 */ /* 0x000fe20007ffe0ff */
[----:B------:R-:W-:Y:S02]  /*59800*/  ISETP.GE.U32.AND P0, PT, R124, 0x7f000001, PT ;  /* 0x7f0000017c00780c */ /* 0x000fe40003f06070 */
[----:B------:R-:W-:Y:S02]  /*59810*/  ISETP.GE.U32.AND P1, PT, R123, 0x7f000001, PT ;  /* 0x7f0000017b00780c */ /* 0x000fe40003f26070 */
[----:B------:R-:W-:-:S04]  /*59820*/  IMAD.WIDE.U32 R6, R132, R127, RZ ;  /* 0x0000007f84067225 */ /* 0x000fc800078e00ff */
[----:B------:R-:W-:-:S04]  /*59830*/  IMAD R151, R6, 0x7effffff, RZ ;  /* 0x7effffff06977824 */ /* 0x000fc800078e02ff */
[----:B------:R-:W-:Y:S01]  /*59840*/  IMAD.HI.U32 R151, R151, 0x7f000001, R6 ;  /* 0x7f00000197977827 */ /* 0x000fe200078e0006 */
[----:B------:R-:W-:Y:S02]  /*59850*/  @P0 IADD3 R124, PT, PT, R124, -0x7f000001, RZ ;  /* 0x80ffffff7c7c0810 */ /* 0x000fe40007ffe0ff */
[----:B------:R-:W-:Y:S02]  /*59860*/  @P1 IADD3 R123, PT, PT, R123, -0x7f000001, RZ ;  /* 0x80ffffff7b7b1810 */ /* 0x000fe40007ffe0ff */
[----:B------:R-:W-:Y:S01]  /*59870*/  ISETP.GE.U32.AND P1, PT, R151, 0x7f000001, PT ;  /* 0x7f0000019700780c */ /* 0x000fe20003f26070 */
[----:B------:R-:W-:Y:S01]  /*59880*/  IADD3 R124, PT, PT, R66, R124, RZ ;  /* 0x0000007c427c7210 */ /* 0x000fe20007ffe0ff */
[----:B------:R-:W-:-:S04]  /*59890*/  ISETP.GE.U32.AND P2, PT, R152, 0x7f000001, PT ;  /* 0x7f0000019800780c */ /* 0x000fc80003f46070 */
[----:B------:R-:W-:-:S07]  /*598a0*/  ISETP.GE.U32.AND P0, PT, R124, 0x7f000001, PT ;  /* 0x7f0000017c00780c */ /* 0x000fce0003f06070 */
[----:B------:R-:W-:Y:S02]  /*598b0*/  @P1 IADD3 R151, PT, PT, R151, -0x7f000001, RZ ;  /* 0x80ffffff97971810 */ /* 0x000fe40007ffe0ff */
[----:B------:R-:W-:-:S03]  /*598c0*/  @P2 IADD3 R152, PT, PT, R152, -0x7f000001, RZ ;  /* 0x80ffffff98982810 */ /* 0x000fc60007ffe0ff */
[----:B------:R-:W-:Y:S01]  /*598d0*/  IMAD.WIDE.U32 R6, R151, 0x5fffffa, RZ ;  /* 0x05fffffa97067825 */ /* 0x000fe200078e00ff */
[----:B------:R-:W-:-:S03]  /*598e0*/  @P0 IADD3 R124, PT, PT, R124, -0x7f000001, RZ ;  /* 0x80ffffff7c7c0810 */ /* 0x000fc60007ffe0ff */
[----:B------:R-:W-:Y:S01]  /*598f0*/  IMAD R151, R151, 0x6, RZ ;  /* 0x0000000697977824 */ /* 0x000fe200078e02ff */
[----:B------:R-:W-:Y:S02]  /*59900*/  IADD3 R123, PT, PT, R123, R152, RZ ;  /* 0x000000987b7b7210 */ /* 0x000fe40007ffe0ff */
[----:B------:R-:W-:Y:S01]  /*59910*/  IADD3 R124, PT, PT, R66, R124, RZ ;  /* 0x0000007c427c7210 */ /* 0x000fe20007ffe0ff */
[----:B------:R-:W-:Y:S01]  /*59920*/  IMAD.HI.U32 R6, R151, 0x7f000001, R6 ;  /* 0x7f00000197067827 */ /* 0x000fe200078e0006 */
[----:B------:R-:W-:Y:S01]  /*59930*/  ISETP.GE.U32.AND P0, PT, R116, 0x7f000001, PT ;  /* 0x7f0000017400780c */ /* 0x000fe20003f06070 */
[----:B------:R-:W-:Y:S02]  /*59940*/  ISETP.GE.U32.AND P2, PT, R123, 0x7f000001, PT ;  /* 0x7f0000017b00780c */ /* 0x000fe40003f46070 */
[----:B------:R-:W-:Y:S01]  /*59950*/  ISETP.GE.U32.AND P1, PT, R124, 0x7f000001, PT ;  /* 0x7f0000017c00780c */ /* 0x000fe20003f26070 */
[----:B------:R-:W-:-:S09]  /*59960*/  ISETP.GE.U32.AND P3, PT, R6, 0x7f000001, PT ;  /* 0x7f0000010600780c */ /* 0x000fd20003f66070 */
[----:B------:R-:W-:Y:S02]  /*59970*/  @P0 IADD3 R116, PT, PT, R116, -0x7f000001, RZ ;  /* 0x80ffffff74740810 */ /* 0x000fe40007ffe0ff */
[----:B------:R-:W-:Y:S02]  /*59980*/  @P2 IADD3 R123, PT, PT, R123, -0x7f000001, RZ ;  /* 0x80ffffff7b7b2810 */ /* 0x000fe40007ffe0ff */
[----:B------:R-:W-:Y:S02]  /*59990*/  @P1 IADD3 R124, PT, PT, R124, -0x7f000001, RZ ;  /* 0x80ffffff7c7c1810 */ /* 0x000fe40007ffe0ff */
[----:B------:R-:W-:Y:S01]  /*599a0*/  @P3 IADD3 R6, PT, PT, R6, -0x7f000001, RZ ;  /* 0x80ffffff06063810 */ /* 0x000fe20007ffe0ff */
[----:B------:R-:W-:Y:S01]  /*599b0*/  ISETP.GE.U32.AND P0, PT, R116, 0x7f000001, PT ;  /* 0x7f0000017400780c */ /* 0x000fe20003f06070 */
[----:B------:R-:W-:Y:S02]  /*599c0*/  IADD3 R151, PT, PT, R66, R124, RZ ;  /* 0x0000007c42977210 */ /* 0x000fe40007ffe0ff */
[----:B------:R-:W-:Y:S01]  /*599d0*/  IADD3 R123, PT, PT, R123, R6, RZ ;  /* 0x000000067b7b7210 */ /* 0x000fe20007ffe0ff */
[----:B------:R-:W-:-:S02]  /*599e0*/  IMAD.WIDE.U32 R6, R133, R127, RZ ;  /* 0x0000007f85067225 */ /* 0x000fc400078e00ff */
[----:B------:R-:W-:Y:S02]  /*599f0*/  ISETP.GE.U32.AND P2, PT, R151, 0x7f000001, PT ;  /* 0x7f0000019700780c */ /* 0x000fe40003f46070 */
[----:B------:R-:W-:Y:S01]  /*59a00*/  IMAD R152, R6, 0x7effffff, RZ ;  /* 0x7effffff06987824 */ /* 0x000fe200078e02ff */
[----:B------:R-:W-:-:S03]  /*59a10*/  ISETP.GE.U32.AND P1, PT, R117, 0x7f000001, PT ;  /* 0x7f0000017500780c */ /* 0x000fc60003f26070 */
[----:B------:R-:W-:Y:S01]  /*59a20*/  IMAD.HI.U32 R152, R152, 0x7f000001, R6 ;  /* 0x7f00000198987827 */ /* 0x000fe200078e0006 */
[----:B------:R-:W-:-:S04]  /*59a30*/  @P0 IADD3 R116, PT, PT, R116, -0x7f000001, RZ ;  /* 0x80ffffff74740810 */ /* 0x000fc80007ffe0ff */
[----:B------:R-:W-:Y:S02]  /*59a40*/  ISETP.GE.U32.AND P0, PT, R152, 0x7f000001, PT ;  /* 0x7f0000019800780c */ /* 0x000fe40003f06070 */
[----:B------:R-:W-:-:S03]  /*59a50*/  @P2 IADD3 R151, PT, PT, R151, -0x7f000001, RZ ;  /* 0x80ffffff97972810 */ /* 0x000fc60007ffe0ff */
[----:B------:R-:W-:Y:S02]  /*59a60*/  @P1 IADD3 R117, PT, PT, R117, -0x7f000001, RZ ;  /* 0x80ffffff75751810 */ /* 0x000fe40007ffe0ff */
[----:B------:R-:W-:Y:S02]  /*59a70*/  IMAD.WIDE.U32 R6, R135, R151, RZ ;  /* 0x0000009787067225 */ /* 0x000fe400078e00ff */
[----:B------:R-:W-:Y:S02]  /*59a80*/  IADD3 R124, PT, PT, R116, R117, RZ ;  /* 0x00000075747c7210 */ /* 0x000fe40007ffe0ff */
[----:B------:R-:W-:Y:S02]  /*59a90*/  IMAD R116, R6, 0x7effffff, RZ ;  /* 0x7effffff06747824 */ /* 0x000fe400078e02ff */
[----:B------:R-:W-:Y:S02]  /*59aa0*/  @P0 IADD3 R152, PT, PT, R152, -0x7f000001, RZ ;  /* 0x80ffffff98980810 */ /* 0x000fe40007ffe0ff */
[----:B------:R-:W-:-:S03]  /*59ab0*/  IMAD.HI.U32 R116, R116, 0x7f000001, R6 ;  /* 0x7f00000174747827 */ /* 0x000fc600078e0006 */
[----:B------:R-:W-:Y:S02]  /*59ac0*/  ISETP.GE.U32.AND P0, PT, R152, 0x7f000001, PT ;  /* 0x7f0000019800780c */ /* 0x000fe40003f06070 */
[----:B------:R-:W-:Y:S01]  /*59ad0*/  ISETP.GE.U32.AND P1, PT, R116, 0x7f000001, PT ;  /* 0x7f0000017400780c */ /* 0x000fe20003f26070 */
[----:B------:R-:W-:-:S04]  /*59ae0*/  IMAD.WIDE.U32 R6, R133, R118, RZ ;  /* 0x0000007685067225 */ /* 0x000fc800078e00ff */
[----:B------:R-:W-:-:S06]  /*59af0*/  IMAD R117, R6, 0x7effffff, RZ ;  /* 0x7effffff06757824 */ /* 0x000fcc00078e02ff */
[----:B------:R-:W-:Y:S01]  /*59b00*/  @P0 IADD3 R152, PT, PT, R152, -0x7f000001, RZ ;  /* 0x80ffffff98980810 */ /* 0x000fe20007ffe0ff */
[----:B------:R-:W-:Y:S01]  /*59b10*/  ISETP.GE.U32.AND P0, PT, R126, 0x7f000001, PT ;  /* 0x7f0000017e00780c */ /* 0x000fe20003f06070 */
[----:B------:R-:W-:Y:S01]  /*59b20*/  @P1 IADD3 R116, PT, PT, R116, -0x7f000001, RZ ;  /* 0x80ffffff74741810 */ /* 0x000fe20007ffe0ff */
[----:B------:R-:W-:Y:S01]  /*59b30*/  ISETP.GE.U32.AND P1, PT, R119, 0x7f000001, PT ;  /* 0x7f0000017700780c */ /* 0x000fe20003f26070 */
[----:B------:R-:W-:-:S04]  /*59b40*/  IMAD.HI.U32 R117, R117, 0x7f000001, R6 ;  /* 0x7f00000175757827 */ /* 0x000fc800078e0006 */
[----:B------:R-:W-:-:S06]  /*59b50*/  IMAD.WIDE.U32 R6, R135, R127, RZ ;  /* 0x0000007f87067225 */ /* 0x000fcc00078e00ff */
[----:B------:R-:W-:Y:S01]  /*59b60*/  @P0 IADD3 R126, PT, PT, R126, -0x7f000001, RZ ;  /* 0x80ffffff7e7e0810 */ /* 0x000fe20007ffe0ff */
[----:B------:R-:W-:Y:S01]  /*59b70*/  ISETP.GE.U32.AND P0, PT, R117, 0x7f000001, PT ;  /* 0x7f0000017500780c */ /* 0x000fe20003f06070 */
[----:B------:R-:W-:-:S04]  /*59b80*/  @P1 IADD3 R119, PT, PT, R119, -0x7f000001, RZ ;  /* 0x80ffffff77771810 */ /* 0x000fc80007ffe0ff */
[----:B------:R-:W-:Y:S01]  /*59b90*/  IADD3 R119, PT, PT, R126, R119, RZ ;  /* 0x000000777e777210 */ /* 0x000fe20007ffe0ff */
[----:B------:R-:W-:-:S04]  /*59ba0*/  IMAD R126, R6, 0x7effffff, RZ ;  /* 0x7effffff067e7824 */ /* 0x000fc800078e02ff */
[----:B------:R-:W-:-:S03]  /*59bb0*/  IMAD.HI.U32 R6, R126, 0x7f000001, R6 ;  /* 0x7f0000017e067827 */ /* 0x000fc600078e0006 */
[----:B------:R-:W-:Y:S02]  /*59bc0*/  @P0 IADD3 R117, PT, PT, R117, -0x7f000001, RZ ;  /* 0x80ffffff75750810 */ /* 0x000fe40007ffe0ff */
[----:B------:R-:W-:-:S03]  /*59bd0*/  ISETP.GE.U32.AND P1, PT, R6, 0x7f000001, PT ;  /* 0x7f0000010600780c */ /* 0x000fc60003f26070 */
[----:B------:R-:W-:-:S10]  /*59be0*/  ISETP.GE.U32.AND P0, PT, R117, 0x7f000001, PT ;  /* 0x7f0000017500780c */ /* 0x000fd40003f06070 */
[----:B------:R-:W-:-:S03]  /*59bf0*/  @P1 IADD3 R6, PT, PT, R6, -0x7f000001, RZ ;  /* 0x80ffffff06061810 */ /* 0x000fc60007ffe0ff */
[----:B------:R-:W-:-:S04]  /*59c00*/  @P0 IADD3 R117, PT, PT, R117, -0x7f000001, RZ ;  /* 0x80ffffff75750810 */ /* 0x000fc80007ffe0ff */
[----:B------:R-:W-:Y:S01]  /*59c10*/  IADD3 R117, PT, PT, R117, R6, RZ ;  /* 0x0000000675757210 */ /* 0x000fe20007ffe0ff */
[----:B------:R-:W-:-:S04]  /*59c20*/  IMAD.WIDE.U32 R6, R132, R150, RZ ;  /* 0x0000009684067225 */ /* 0x000fc800078e00ff */
[----:B------:R-:W-:Y:S01]  /*59c30*/  IMAD R126, R6, 0x7effffff, RZ ;  /* 0x7effffff067e7824 */ /* 0x000fe200078e02ff */
[----:B------:R-:W-:-:S03]  /*59c40*/  IADD3 R116, PT, PT, R152, R116, RZ ;  /* 0x0000007498747210 */ /* 0x000fc60007ffe0ff */
[----:B------:R-:W-:Y:S02]  /*59c50*/  IMAD.HI.U32 R126, R126, 0x7f000001, R6 ;  /* 0x7f0000017e7e7827 */ /* 0x000fe400078e0006 */
[----:B------:R-:W-:-:S03]  /*59c60*/  ISETP.GE.U32.AND P0, PT, R116, 0x7f000001, PT ;  /* 0x7f0000017400780c */ /* 0x000fc60003f06070 */
[----:B------:R-:W-:Y:S01]  /*59c70*/  ISETP.GE.U32.AND P1, PT, R126, 0x7f000001, PT ;  /* 0x7f0000017e00780c */ /* 0x000fe20003f26070 */
[----:B------:R-:W-:-:S09]  /*59c80*/  IMAD.WIDE.U32 R6, R132, R151, RZ ;  /* 0x0000009784067225 */ /* 0x000fd200078e00ff */
[----:B------:R-:W-:-:S03]  /*59c90*/  @P0 IADD3 R116, PT, PT, R116, -0x7f000001, RZ ;  /* 0x80ffffff74740810 */ /* 0x000fc60007ffe0ff */
[----:B------:R-:W-:-:S04]  /*59ca0*/  @P1 IADD3 R126, PT, PT, R126, -0x7f000001, RZ ;  /* 0x80ffffff7e7e1810 */ /* 0x000fc80007ffe0ff */
[----:B------:R-:W-:Y:S01]  /*59cb0*/  IADD3 R126, PT, PT, R116, R126, RZ ;  /* 0x0000007e747e7210 */ /* 0x000fe20007ffe0ff */
        /* <DEDUP_REMOVED lines=9> */
[----:B------:R-:W-:-:S04]  /*59d50*/  IMAD.HI.U32 R117, R117, 0x7f000001, R6 ;  /* 0x7f00000175757827 */ /* 0x000fc800078e0006 */
[----:B------:R-:W-:-:S04]  /*59d60*/  IMAD.WIDE.U32 R6, R129, R150, RZ ;  /* 0x0000009681067225 */ /* 0x000fc800078e00ff */
        /* <DEDUP_REMOVED lines=30> */
[----:B------:R-:W-:Y:S01]  /*59f50*/  IMAD.WIDE.U32 R6, R150, 0x5fffffa, RZ ;  /* 0x05fffffa96067825 */ /* 0x000fe200078e00ff */
[----:B------:R-:W-:-:S03]  /*59f60*/  ISETP.GE.U32.AND P0, PT, R125, 0x7f000001, PT ;  /* 0x7f0000017d00780c */ /* 0x000fc60003f06070 */
        /* <DEDUP_REMOVED lines=17> */
[----:B------:R-:W-:-:S04]  /*5a080*/  IMAD R127, R6, 0x7effffff, RZ ;  /* 0x7effffff067f7824 */ /* 0x000fc800078e02ff */
[----:B------:R-:W-:-:S08]  /*5a090*/  IMAD.HI.U32 R127, R127, 0x7f000001, R6 ;  /* 0x7f0000017f7f7827 */ /* 0x000fd000078e0006 */
[----:B------:R-:W-:Y:S01]  /*5a0a0*/  @P0 IADD3 R118, PT, PT, R118, -0x7f000001, RZ ;  /* 0x80ffffff76760810 */ /* 0x000fe20007ffe0ff */
[----:B------:R-:W-:Y:S01]  /*5a0b0*/  ISETP.GE.U32.AND P0, PT, R120, 0x7f000001, PT ;  /* 0x7f0000017800780c */ /* 0x000fe20003f06070 */
[----:B------:R-:W-:Y:S02]  /*5a0c0*/  ISETP.GE.U32.AND P1, PT, R127, 0x7f000001, PT ;  /* 0x7f0000017f00780c */ /* 0x000fe40003f26070 */
[----:B------:R-:W-:-:S10]  /*5a0d0*/  IADD3 R118, PT, PT, R67, R118, RZ ;  /* 0x0000007643767210 */ /* 0x000fd40007ffe0ff */
[----:B------:R-:W-:Y:S01]  /*5a0e0*/  @P0 IADD3 R120, PT, PT, R120, -0x7f000001, RZ ;  /* 0x80ffffff78780810 */ /* 0x000fe20007ffe0ff */
[----:B------:R-:W-:-:S03]  /*5a0f0*/  ISETP.GE.U32.AND P3, PT, R150, 0x7f000001, PT ;  /* 0x7f0000019600780c */ /* 0x000fc60003f66070 */
[----:B------:R-:W-:Y:S01]  /*5a100*/  IADD3 R120, PT, PT, R65, R120, RZ ;  /* 0x0000007841787210 */ /* 0x000fe20007ffe0ff */
[----:B------:R-:W-:Y:S01]  /*5a110*/  ISETP.GE.U32.AND P2, PT, R117, 0x7f000001, PT ;  /* 0x7f0000017500780c */ /* 0x000fe20003f46070 */
[----:B------:R-:W-:Y:S01]  /*5a120*/  @P1 IADD3 R127, PT, PT, R127, -0x7f000001, RZ ;  /* 0x80ffffff7f7f1810 */ /* 0x000fe20007ffe0ff */
[----:B------:R-:W-:Y:S02]  /*5a130*/  ISETP.GE.U32.AND P1, PT, R118, 0x7f000001, PT ;  /* 0x7f0000017600780c */ /* 0x000fe40003f26070 */
[----:B------:R-:W-:Y:S02]  /*5a140*/  ISETP.GE.U32.AND P0, PT, R120, 0x7f000001, PT ;  /* 0x7f0000017800780c */ /* 0x000fe40003f06070 */
[----:B------:R-:W-:-:S03]  /*5a150*/  IMAD.WIDE.U32 R6, R127, 0x5fffffa, RZ ;  /* 0x05fffffa7f067825 */ /* 0x000fc600078e00ff */
[----:B------:R-:W-:Y:S01]  /*5a160*/  @P3 IADD3 R150, PT, PT, R150, -0x7f000001, RZ ;  /* 0x80ffffff96963810 */ /* 0x000fe20007ffe0ff */
[----:B------:R-:W-:-:S03]  /*5a170*/  IMAD R127, R127, 0x6, RZ ;  /* 0x000000067f7f7824 */ /* 0x000fc600078e02ff */
[----:B------:R-:W-:Y:S02]  /*5a180*/  @P2 IADD3 R117, PT, PT, R117, -0x7f000001, RZ ;  /* 0x80ffffff75752810 */ /* 0x000fe40007ffe0ff */
[----:B------:R-:W-:Y:S02]  /*5a190*/  @P1 IADD3 R118, PT, PT, R118, -0x7f000001, RZ ;  /* 0x80ffffff76761810 */ /* 0x000fe40007ffe0ff */
[----:B------:R-:W-:Y:S02]  /*5a1a0*/  @P0 IADD3 R120, PT, PT, R120, -0x7f000001, RZ ;  /* 0x80ffffff78780810 */ /* 0x000fe40007ffe0ff */
[----:B------:R-:W-:Y:S01]  /*5a1b0*/  IADD3 R117, PT, PT, R117, R150, RZ ;  /* 0x0000009675757210 */ /* 0x000fe20007ffe0ff */
[----:B------:R-:W-:Y:S01]  /*5a1c0*/  IMAD.HI.U32 R127, R127, 0x7f000001, R6 ;  /* 0x7f0000017f7f7827 */ /* 0x000fe200078e0006 */
[----:B------:R-:W-:-:S03]  /*5a1d0*/  IADD3 R150, PT, PT, R65, R120, RZ ;  /* 0x0000007841967210 */ /* 0x000fc60007ffe0ff */
[----:B------:R-:W-:-:S04]  /*5a1e0*/  IMAD.WIDE.U32 R6, R135, R118, RZ ;  /* 0x0000007687067225 */ /* 0x000fc800078e00ff */
[----:B------:R-:W-:Y:S01]  /*5a1f0*/  IMAD R125, R6, 0x7effffff, RZ ;  /* 0x7effffff067d7824 */ /* 0x000fe200078e02ff */
[----:B------:R-:W-:-:S03]  /*5a200*/  ISETP.GE.U32.AND P0, PT, R150, 0x7f000001, PT ;  /* 0x7f0000019600780c */ /* 0x000fc60003f06070 */
[----:B------:R-:W-:-:S05]  /*5a210*/  IMAD.HI.U32 R125, R125, 0x7f000001, R6 ;  /* 0x7f0000017d7d7827 */ /* 0x000fca00078e0006 */
[----:B------:R-:W-:-:S05]  /*5a220*/  ISETP.GE.U32.AND P1, PT, R125, 0x7f000001, PT ;  /* 0x7f0000017d00780c */ /* 0x000fca0003f26070 */
[----:B------:R-:W-:Y:S01]  /*5a230*/  @P0 IADD3 R150, PT, PT, R150, -0x7f000001, RZ ;  /* 0x80ffffff96960810 */ /* 0x000fe20007ffe0ff */
[----:B------:R-:W-:-:S07]  /*5a240*/  ISETP.GE.U32.AND P0, PT, R121, 0x7f000001, PT ;  /* 0x7f0000017900780c */ /* 0x000fce0003f06070 */
[----:B------:R-:W-:-:S05]  /*5a250*/  @P1 IADD3 R125, PT, PT, R125, -0x7f000001, RZ ;  /* 0x80ffffff7d7d1810 */ /* 0x000fca0007ffe0ff */
[----:B------:R-:W-:Y:S01]  /*5a260*/  IMAD.WIDE.U32 R6, R125, 0x5fffffa, RZ ;  /* 0x05fffffa7d067825 */ /* 0x000fe200078e00ff */
[----:B------:R-:W-:-:S03]  /*5a270*/  @P0 IADD3 R121, PT, PT, R121, -0x7f000001, RZ ;  /* 0x80ffffff79790810 */ /* 0x000fc60007ffe0ff */
[----:B------:R-:W-:Y:S01]  /*5a280*/  IMAD R120, R125, 0x6, RZ ;  /* 0x000000067d787824 */ /* 0x000fe200078e02ff */
[----:B------:R-:W-:Y:S02]  /*5a290*/  IADD3 R125, PT, PT, R65, R150, RZ ;  /* 0x00000096417d7210 */ /* 0x000fe40007ffe0ff */
[----:B------:R-:W-:-:S03]  /*5a2a0*/  IADD3 R121, PT, PT, R68, R121, RZ ;  /* 0x0000007944797210 */ /* 0x000fc60007ffe0ff */
[----:B------:R-:W-:Y:S02]  /*5a2b0*/  ISETP.GE.U32.AND P1, PT, R125, 0x7f000001, PT ;  /* 0x7f0000017d00780c */ /* 0x000fe40003f26070 */
[----:B------:R-:W-:Y:S01]  /*5a2c0*/  ISETP.GE.U32.AND P0, PT, R121, 0x7f000001, PT ;  /* 0x7f0000017900780c */ /* 0x000fe20003f06070 */
[----:B------:R-:W-:-:S10]  /*5a2d0*/  IMAD.HI.U32 R120, R120, 0x7f000001, R6 ;  /* 0x7f00000178787827 */ /* 0x000fd400078e0006 */
[----:B------:R-:W-:Y:S02]  /*5a2e0*/  @P1 IADD3 R125, PT, PT, R125, -0x7f000001, RZ ;  /* 0x80ffffff7d7d1810 */ /* 0x000fe40007ffe0ff */
[----:B------:R-:W-:-:S03]  /*5a2f0*/  @P0 IADD3 R121, PT, PT, R121, -0x7f000001, RZ ;  /* 0x80ffffff79790810 */ /* 0x000fc60007ffe0ff */
[----:B------:R-:W-:Y:S01]  /*5a300*/  IMAD.WIDE.U32 R6, R133, R125, RZ ;  /* 0x0000007d85067225 */ /* 0x000fe200078e00ff */
[----:B------:R-:W-:-:S03]  /*5a310*/  IADD3 R121, PT, PT, R68, R121, RZ ;  /* 0x0000007944797210 */ /* 0x000fc60007ffe0ff */
[----:B------:R-:W-:Y:S02]  /*5a320*/  IMAD R150, R6, 0x7effffff, RZ ;  /* 0x7effffff06967824 */ /* 0x000fe400078e02ff */
[----:B------:R-:W-:Y:S02]  /*5a330*/  ISETP.GE.U32.AND P0, PT, R121, 0x7f000001, PT ;  /* 0x7f0000017900780c */ /* 0x000fe40003f06070 */
[----:B------:R-:W-:Y:S01]  /*5a340*/  IMAD.HI.U32 R6, R150, 0x7f000001, R6 ;  /* 0x7f00000196067827 */ /* 0x000fe200078e0006 */
[----:B------:R-:W-:-:S04]  /*5a350*/  ISETP.GE.U32.AND P3, PT, R152, 0x7f000001, PT ;  /* 0x7f0000019800780c */ /* 0x000fc80003f66070 */
[----:B------:R-:W-:Y:S01]  /*5a360*/  ISETP.GE.U32.AND P1, PT, R6, 0x7f000001, PT ;  /* 0x7f0000010600780c */ /* 0x000fe20003f26070 */
[----:B------:R-:W-:-:S05]  /*5a370*/  ISETP.GE.U32.AND P2, PT, R117, 0x7f000001, PT ;  /* 0x7f0000017500780c */ /* 0x000fca0003f46070 */
[----:B------:R-:W-:Y:S01]  /*5a380*/  @P0 IADD3 R121, PT, PT, R121, -0x7f000001, RZ ;  /* 0x80ffffff79790810 */ /* 0x000fe20007ffe0ff */
[----:B------:R-:W-:-:S03]  /*5a390*/  ISETP.GE.U32.AND P0, PT, R80, 0x7f000001, PT ;  /* 0x7f0000015000780c */ /* 0x000fc60003f06070 */
[----:B------:R-:W-:-:S03]  /*5a3a0*/  IADD3 R121, PT, PT, R68, R121, RZ ;  /* 0x0000007944797210 */ /* 0x000fc60007ffe0ff */
[----:B------:R-:W-:Y:S02]  /*5a3b0*/  @P1 IADD3 R6, PT, PT, R6, -0x7f000001, RZ ;  /* 0x80ffffff06061810 */ /* 0x000fe40007ffe0ff */
[----:B------:R-:W-:Y:S02]  /*5a3c0*/  @P3 IADD3 R152, PT, PT, R152, -0x7f000001, RZ ;  /* 0x80ffffff98983810 */ /* 0x000fe40007ffe0ff */
[----:B------:R-:W-:Y:S01]  /*5a3d0*/  @P2 IADD3 R117, PT, PT, R117, -0x7f000001, RZ ;  /* 0x80ffffff75752810 */ /* 0x000fe20007ffe0ff */
[----:B------:R-:W-:Y:S01]  /*5a3e0*/  ISETP.GE.U32.AND P3, PT, R120, 0x7f000001, PT ;  /* 0x7f0000017800780c */ /* 0x000fe20003f66070 */
[----:B------:R-:W-:Y:S01]  /*5a3f0*/  ISETP.GE.U32.AND P1, PT, R121, 0x7f000001, PT ;  /* 0x7f0000017900780c */ /* 0x000fe20003f26070 */
[----:B------:R-:W-:Y:S01]  /*5a400*/  ISETP.GE.U32.AND P2, PT, R6, 0x7f000001, PT ;  /* 0x7f0000010600780c */ /* 0x000fe20003f46070 */
[----:B------:R-:W-:-:S04]  /*5a410*/  @P0 IADD3 R80, PT, PT, R80, -0x7f000001, RZ ;  /* 0x80ffffff50500810 */ /* 0x000fc80007ffe0ff */
[----:B------:R-:W-:-:S06]  /*5a420*/  IADD3 R80, PT, PT, R66, R80, RZ ;  /* 0x0000005042507210 */ /* 0x000fcc0007ffe0ff */
        /* <DEDUP_REMOVED lines=9> */
[----:B------:R-:W-:Y:S01]  /*5a4c0*/  ISETP.GE.U32.AND P1, PT, R150, 0x7f000001, PT ;  /* 0x7f0000019600780c */ /* 0x000fe20003f26070 */
[----:B------:R-:W-:-:S05]  /*5a4d0*/  IADD3 R80, PT, PT, R66, R80, RZ ;  /* 0x0000005042507210 */ /* 0x000fca0007ffe0ff */
[----:B------:R-:W-:-:S07]  /*5a4e0*/  ISETP.GE.U32.AND P0, PT, R80, 0x7f000001, PT ;  /* 0x7f0000015000780c */ /* 0x000fce0003f06070 */
[----:B------:R-:W-:-:S05]  /*5a4f0*/  @P1 IADD3 R150, PT, PT, R150, -0x7f000001, RZ ;  /* 0x80ffffff96961810 */ /* 0x000fca0007ffe0ff */
[----:B------:R-:W-:Y:S01]  /*5a500*/  IMAD.WIDE.U32 R6, R150, 0x5fffffa, RZ ;  /* 0x05fffffa96067825 */ /* 0x000fe200078e00ff */
[----:B------:R-:W-:-:S03]  /*5a510*/  @P0 IADD3 R80, PT, PT, R80, -0x7f000001, RZ ;  /* 0x80ffffff50500810 */ /* 0x000fc60007ffe0ff */
[----:B------:R-:W-:-:S04]  /*5a520*/  IMAD R150, R150, 0x6, RZ ;  /* 0x0000000696967824 */ /* 0x000fc800078e02ff */
[----:B------:R-:W-:Y:S01]  /*5a530*/  IMAD.HI.U32 R6, R150, 0x7f000001, R6 ;  /* 0x7f00000196067827 */ /* 0x000fe200078e0006 */
[----:B------:R-:W-:Y:S01]  /*5a540*/  IADD3 R150, PT, PT, R66, R80, RZ ;  /* 0x0000005042967210 */ /* 0x000fe20007ffe0ff */
[----:B------:R-:W-:-:S03]  /*5a550*/  ISETP.GE.U32.AND P1, PT, R120, 0x7f000001, PT ;  /* 0x7f0000017800780c */ /* 0x000fc60003f26070 */
[----:B------:R-:W-:Y:S01]  /*5a560*/  ISETP.GE.U32.AND P2, PT, R6, 0x7f000001, PT ;  /* 0x7f0000010600780c */ /* 0x000fe20003f46070 */
[----:B------:R-:W-:Y:S01]  /*5a570*/  ISETP.GE.U32.AND P0, PT, R150, 0x7f000001, PT ;  /* 0x7f0000019600780c */ /* 0x000fe20003f06070 */
[----:B------:R-:W-:-:S08]  /*5a580*/  IADD3 R117, PT, PT, R117, R152, RZ ;  /* 0x0000009875757210 */ /* 0x000fd00007ffe0ff */
[----:B------:R-:W-:-:S03]  /*5a590*/  @P1 IADD3 R120, PT, PT, R120, -0x7f000001, RZ ;  /* 0x80ffffff78781810 */ /* 0x000fc60007ffe0ff */
[----:B------:R-:W-:Y:S02]  /*5a5a0*/  @P2 IADD3 R6, PT, PT, R6, -0x7f000001, RZ ;  /* 0x80ffffff06062810 */ /* 0x000fe40007ffe0ff */
[----:B------:R-:W-:Y:S02]  /*5a5b0*/  @P0 IADD3 R150, PT, PT, R150, -0x7f000001, RZ ;  /* 0x80ffffff96960810 */ /* 0x000fe40007ffe0ff */
[----:B------:R-:W-:-:S03]  /*5a5c0*/  IADD3 R152, PT, PT, R120, R6, RZ ;  /* 0x0000000678987210 */ /* 0x000fc60007ffe0ff */
[----:B------:R-:W-:-:S04]  /*5a5d0*/  IMAD.WIDE.U32 R6, R129, R150, RZ ;  /* 0x0000009681067225 */ /* 0x000fc800078e00ff */
[----:B------:R-:W-:-:S04]  /*5a5e0*/  IMAD R80, R6, 0x7effffff, RZ ;  /* 0x7effffff06507824 */ /* 0x000fc800078e02ff */
[----:B------:R-:W-:-:S05]  /*5a5f0*/  IMAD.HI.U32 R80, R80, 0x7f000001, R6 ;  /* 0x7f00000150507827 */ /* 0x000fca00078e0006 */
[----:B------:R-:W-:Y:S01]  /*5a600*/  ISETP.GE.U32.AND P0, PT, R80, 0x7f000001, PT ;  /* 0x7f0000015000780c */ /* 0x000fe20003f06070 */
[----:B------:R-:W-:-:S12]  /*5a610*/  ISETP.GE.U32.AND P2, PT, R117, 0x7f000001, PT ;  /* 0x7f0000017500780c */ /* 0x000fd80003f46070 */
[----:B------:R-:W-:Y:S02]  /*5a620*/  @P0 IADD3 R80, PT, PT, R80, -0x7f000001, RZ ;  /* 0x80ffffff50500810 */ /* 0x000fe40007ffe0ff */
[----:B------:R-:W-:-:S03]  /*5a630*/  @P2 IADD3 R117, PT, PT, R117, -0x7f000001, RZ ;  /* 0x80ffffff75752810 */ /* 0x000fc60007ffe0ff */
        /* <DEDUP_REMOVED lines=10> */
[----:B------:R-:W-:-:S11]  /*5a6e0*/  ISETP.GE.U32.AND P2, PT, R127, 0x7f000001, PT ;  /* 0x7f0000017f00780c */ /* 0x000fd60003f46070 */
[----:B------:R-:W-:Y:S01]  /*5a6f0*/  @P0 IADD3 R120, PT, PT, R120, -0x7f000001, RZ ;  /* 0x80ffffff78780810 */ /* 0x000fe20007ffe0ff */
[----:B------:R-:W-:Y:S01]  /*5a700*/  ISETP.GE.U32.AND P0, PT, R126, 0x7f000001, PT ;  /* 0x7f0000017e00780c */ /* 0x000fe20003f06070 */
[----:B------:R-:W-:Y:S02]  /*5a710*/  @P1 IADD3 R151, PT, PT, R151, -0x7f000001, RZ ;  /* 0x80ffffff97971810 */ /* 0x000fe40007ffe0ff */
[----:B------:R-:W-:Y:S01]  /*5a720*/  @P2 IADD3 R127, PT, PT, R127, -0x7f000001, RZ ;  /* 0x80ffffff7f7f2810 */ /* 0x000fe20007ffe0ff */
[----:B------:R-:W-:Y:S01]  /*5a730*/  IMAD.WIDE.U32 R6, R120, 0x5fffffa, RZ ;  /* 0x05fffffa78067825 */ /* 0x000fe200078e00ff */
[----:B------:R-:W-:-:S03]  /*5a740*/  IADD3 R80, PT, PT, R123, R151, RZ ;  /* 0x000000977b507210 */ /* 0x000fc60007ffe0ff */
[----:B------:R-:W-:Y:S02]  /*5a750*/  IMAD R120, R120, 0x6, RZ ;  /* 0x0000000678787824 */ /* 0x000fe400078e02ff */
[----:B------:R-:W-:-:S03]  /*5a760*/  ISETP.GE.U32.AND P1, PT, R80, 0x7f000001, PT ;  /* 0x7f0000015000780c */ /* 0x000fc60003f26070 */
[----:B------:R-:W-:Y:S01]  /*5a770*/  @P0 IADD3 R126, PT, PT, R126, -0x7f000001, RZ ;  /* 0x80ffffff7e7e0810 */ /* 0x000fe20007ffe0ff */
[----:B------:R-:W-:-:S03]  /*5a780*/  IMAD.HI.U32 R151, R120, 0x7f000001, R6 ;  /* 0x7f00000178977827 */ /* 0x000fc600078e0006 */
[----:B------:R-:W-:-:S05]  /*5a790*/  IADD3 R120, PT, PT, R126, R127, RZ ;  /* 0x0000007f7e787210 */ /* 0x000fca0007ffe0ff */
[----:B------:R-:W-:Y:S01]  /*5a7a0*/  ISETP.GE.U32.AND P0, PT, R120, 0x7f000001, PT ;  /* 0x7f0000017800780c */ /* 0x000fe20003f06070 */
[----:B------:R-:W-:-:S05]  /*5a7b0*/  @P1 IADD3 R80, PT, PT, R80, -0x7f000001, RZ ;  /* 0x80ffffff50501810 */ /* 0x000fca0007ffe0ff */
[----:B------:R-:W-:-:S04]  /*5a7c0*/  IMAD.WIDE.U32 R6, R80, R125, RZ ;  /* 0x0000007d50067225 */ /* 0x000fc800078e00ff */
[----:B------:R-:W-:-:S03]  /*5a7d0*/  IMAD R126, R6, 0x7effffff, RZ ;  /* 0x7effffff067e7824 */ /* 0x000fc600078e02ff */
[----:B------:R-:W-:Y:S01]  /*5a7e0*/  @P0 IADD3 R120, PT, PT, R120, -0x7f000001, RZ ;  /* 0x80ffffff78780810 */ /* 0x000fe20007ffe0ff */
[----:B------:R-:W-:Y:S01]  /*5a7f0*/  ISETP.GE.U32.AND P1, PT, R152, 0x7f000001, PT ;  /* 0x7f0000019800780c */ /* 0x000fe20003f26070 */
[----:B------:R-:W-:-:S04]  /*5a800*/  IMAD.HI.U32 R126, R126, 0x7f000001, R6 ;  /* 0x7f0000017e7e7827 */ /* 0x000fc800078e0006 */
[----:B------:R-:W-:-:S04]  /*5a810*/  IMAD.WIDE.U32 R6, R120, R121, RZ ;  /* 0x0000007978067225 */ /* 0x000fc800078e00ff */
[----:B------:R-:W-:Y:S01]  /*5a820*/  IMAD R127, R6, 0x7effffff, RZ ;  /* 0x7effffff067f7824 */ /* 0x000fe200078e02ff */
[----:B------:R-:W-:-:S03]  /*5a830*/  ISETP.GE.U32.AND P0, PT, R126, 0x7f000001, PT ;  /* 0x7f0000017e00780c */ /* 0x000fc60003f06070 */
[----:B------:R-:W-:Y:S01]  /*5a840*/  IMAD.HI.U32 R127, R127, 0x7f000001, R6 ;  /* 0x7f0000017f7f7827 */ /* 0x000fe200078e0006 */
[----:B------:R-:W-:-:S04]  /*5a850*/  @P1 IADD3 R152, PT, PT, R152, -0x7f000001, RZ ;  /* 0x80ffffff98981810 */ /* 0x000fc80007ffe0ff */
[----:B------:R-:W-:-:S05]  /*5a860*/  ISETP.GE.U32.AND P1, PT, R127, 0x7f000001, PT ;  /* 0x7f0000017f00780c */ /* 0x000fca0003f26070 */
[----:B------:R-:W-:Y:S01]  /*5a870*/  @P0 IADD3 R126, PT, PT, R126, -0x7f000001, RZ ;  /* 0x80ffffff7e7e0810 */ /* 0x000fe20007ffe0ff */
[----:B------:R-:W-:-:S04]  /*5a880*/  ISETP.GE.U32.AND P2, PT, R153, 0x7f000001, PT ;  /* 0x7f0000019900780c */ /* 0x000fc80003f46070 */
[----:B------:R-:W-:-:S03]  /*5a890*/  ISETP.GE.U32.AND P0, PT, R126, 0x7f000001, PT ;  /* 0x7f0000017e00780c */ /* 0x000fc60003f06070 */
[----:B------:R-:W-:Y:S01]  /*5a8a0*/  @P1 IADD3 R127, PT, PT, R127, -0x7f000001, RZ ;  /* 0x80ffffff7f7f1810 */ /* 0x000fe20007ffe0ff */
[----:B------:R-:W-:-:S04]  /*5a8b0*/  ISETP.GE.U32.AND P1, PT, R151, 0x7f000001, PT ;  /* 0x7f0000019700780c */ /* 0x000fc80003f26070 */
[----:B------:R-:W-:Y:S01]  /*5a8c0*/  IMAD.WIDE.U32 R6, R127, 0x5fffffa, RZ ;  /* 0x05fffffa7f067825 */ /* 0x000fe200078e00ff */
[----:B------:R-:W-:-:S04]  /*5a8d0*/  @P2 IADD3 R153, PT, PT, R153, -0x7f000001, RZ ;  /* 0x80ffffff99992810 */ /* 0x000fc80007ffe0ff */
[----:B------:R-:W-:Y:S01]  /*5a8e0*/  @P0 IADD3 R126, PT, PT, R126, -0x7f000001, RZ ;  /* 0x80ffffff7e7e0810 */ /* 0x000fe20007ffe0ff */
[----:B------:R-:W-:Y:S01]  /*5a8f0*/  ISETP.GE.U32.AND P0, PT, R122, 0x7f000001, PT ;  /* 0x7f0000017a00780c */ /* 0x000fe20003f06070 */
[----:B------:R-:W-:Y:S02]  /*5a900*/  IMAD R127, R127, 0x6, RZ ;  /* 0x000000067f7f7824 */ /* 0x000fe400078e02ff */
[----:B------:R-:W-:Y:S01]  /*5a910*/  @P1 IADD3 R151, PT, PT, R151, -0x7f000001, RZ ;  /* 0x80ffffff97971810 */ /* 0x000fe20007ffe0ff */
[----:B------:R-:W-:Y:S01]  /*5a920*/  ISETP.GE.U32.AND P1, PT, R112, 0x7f000001, PT ;  /* 0x7f0000017000780c */ /* 0x000fe20003f26070 */
[----:B------:R-:W-:Y:S01]  /*5a930*/  IADD3 R123, PT, PT, R152, R153, RZ ;  /* 0x00000099987b7210 */ /* 0x000fe20007ffe0ff */
[----:B------:R-:W-:Y:S01]  /*5a940*/  IMAD.HI.U32 R153, R127, 0x7f000001, R6 ;  /* 0x7f0000017f997827 */ /* 0x000fe200078e0006 */
[----:B------:R-:W-:Y:S01]  /*5a950*/  IADD3 R126, PT, PT, R126, R151, RZ ;  /* 0x000000977e7e7210 */ /* 0x000fe20007ffe0ff */
[----:B------:R-:W2:Y:S02]  /*5a960*/  LDL R127, [R1+0x110] ;  /* 0x00011000017f7983 */ /* 0x000ea40000100800 */
[----:B------:R-:W-:-:S04]  /*5a970*/  IMAD.WIDE.U32 R6, R133, R121, RZ ;  /* 0x0000007985067225 */ /* 0x000fc800078e00ff */
[----:B------:R-:W-:Y:S01]  /*5a980*/  IMAD R152, R6, 0x7effffff, RZ ;  /* 0x7effffff06987824 */ /* 0x000fe200078e02ff */
[----:B------:R-:W-:Y:S02]  /*5a990*/  @P0 IADD3 R122, PT, PT, R122, -0x7f000001, RZ ;  /* 0x80ffffff7a7a0810 */ /* 0x000fe40007ffe0ff */
[----:B------:R-:W-:Y:S01]  /*5a9a0*/  @P1 IADD3 R112, PT, PT, R112, -0x7f000001, RZ ;  /* 0x80ffffff70701810 */ /* 0x000fe20007ffe0ff */
[----:B------:R-:W-:-:S04]  /*5a9b0*/  IMAD.HI.U32 R152, R152, 0x7f000001, R6 ;  /* 0x7f00000198987827 */ /* 0x000fc800078e0006 */
[----:B------:R-:W-:Y:S01]  /*5a9c0*/  IMAD.WIDE.U32 R6, R135, R150, RZ ;  /* 0x0000009687067225 */ /* 0x000fe200078e00ff */
[----:B------:R-:W-:-:S03]  /*5a9d0*/  IADD3 R151, PT, PT, R122, R112, RZ ;  /* 0x000000707a977210 */ /* 0x000fc60007ffe0ff */
[----:B------:R-:W-:-:S04]  /*5a9e0*/  IMAD R122, R6, 0x7effffff, RZ ;  /* 0x7effffff067a7824 */ /* 0x000fc800078e02ff */
[----:B------:R-:W-:Y:S02]  /*5a9f0*/  IMAD.HI.U32 R6, R122, 0x7f000001, R6 ;  /* 0x7f0000017a067827 */ /* 0x000fe400078e0006 */
[----:B------:R-:W3:Y:S01]  /*5aa00*/  LDL R122, [R1+0x114] ;  /* 0x00011400017a7983 */ /* 0x000ee20000100800 */
[----:B------:R-:W-:Y:S01]  /*5aa10*/  ISETP.GE.U32.AND P1, PT, R113, 0x7f000001, PT ;  /* 0x7f0000017100780c */ /* 0x000fe20003f26070 */
[----:B------:R-:W-:Y:S01]  /*5aa20*/  ISETP.GE.U32.AND P0, PT, R115, 0x7f000001, PT ;  /* 0x7f0000017300780c */ /* 0x000fe20003f06070 */
[----:B------:R-:W-:Y:S01]  /*5aa30*/  ISETP.GE.U32.AND P2, PT, R126, 0x7f000001, PT ;  /* 0x7f0000017e00780c */ /* 0x000fe20003f46070 */
[----:B------:R-:W-:-:S10]  /*5aa40*/  ISETP.GE.U32.AND P3, PT, R153, 0x7f000001, PT ;  /* 0x7f0000019900780c */ /* 0x000fd40003f66070 */
[----:B------:R-:W-:Y:S02]  /*5aa50*/  @P1 IADD3 R113, PT, PT, R113, -0x7f000001, RZ ;  /* 0x80ffffff71711810 */ /* 0x000fe40007ffe0ff */
[----:B------:R-:W-:Y:S01]  /*5aa60*/  @P0 IADD3 R115, PT, PT, R115, -0x7f000001, RZ ;  /* 0x80ffffff73730810 */ /* 0x000fe20007ffe0ff */
[----:B------:R-:W-:Y:S01]  /*5aa70*/  ISETP.GE.U32.AND P1, PT, R3, 0x7f000001, PT ;  /* 0x7f0000010300780c */ /* 0x000fe20003f26070 */
[----:B------:R-:W-:Y:S01]  /*5aa80*/  ISETP.GE.U32.AND P0, PT, R124, 0x7f000001, PT ;  /* 0x7f0000017c00780c */ /* 0x000fe20003f06070 */
[----:B------:R-:W-:Y:S01]  /*5aa90*/  @P2 IADD3 R126, PT, PT, R126, -0x7f000001, RZ ;  /* 0x80ffffff7e7e2810 */ /* 0x000fe20007ffe0ff */
[----:B------:R-:W-:Y:S01]  /*5aaa0*/  ISETP.GE.U32.AND P2, PT, R152, 0x7f000001, PT ;  /* 0x7f0000019800780c */ /* 0x000fe20003f46070 */
[----:B------:R-:W-:Y:S01]  /*5aab0*/  @P3 IADD3 R153, PT, PT, R153, -0x7f000001, RZ ;  /* 0x80ffffff99993810 */ /* 0x000fe20007ffe0ff */
[----:B------:R-:W-:-:S08]  /*5aac0*/  ISETP.GE.U32.AND P3, PT, R6, 0x7f000001, PT ;  /* 0x7f0000010600780c */ /* 0x000fd00003f66070 */
[----:B------:R-:W-:Y:S02]  /*5aad0*/  @P1 IADD3 R3, PT, PT, R3, -0x7f000001, RZ ;  /* 0x80ffffff03031810 */ /* 0x000fe40007ffe0ff */
[----:B------:R-:W-:Y:S01]  /*5aae0*/  @P0 IADD3 R124, PT, PT, R124, -0x7f000001, RZ ;  /* 0x80ffffff7c7c0810 */ /* 0x000fe20007ffe0ff */
[----:B------:R-:W-:Y:S01]  /*5aaf0*/  ISETP.GE.U32.AND P1, PT, R9, 0x7f000001, PT ;  /* 0x7f0000010900780c */ /* 0x000fe20003f26070 */
[----:B------:R-:W-:Y:S01]  /*5ab00*/  ISETP.GE.U32.AND P0, PT, R151, 0x7f000001, PT ;  /* 0x7f0000019700780c */ /* 0x000fe20003f06070 */
[----:B------:R-:W-:-:S05]  /*5ab10*/  @P2 IADD3 R152, PT, PT, R152, -0x7f000001, RZ ;  /* 0x80ffffff98982810 */ /* 0x000fca0007ffe0ff */
[----:B------:R-:W-:-:S06]  /*5ab20*/  ISETP.GE.U32.AND P2, PT, R152, 0x7f000001, PT ;  /* 0x7f0000019800780c */ /* 0x000fcc0003f46070 */
[----:B------:R-:W-:Y:S02]  /*5ab30*/  @P1 IADD3 R9, PT, PT, R9, -0x7f000001, RZ ;  /* 0x80ffffff09091810 */ /* 0x000fe40007ffe0ff */
[----:B------:R-:W-:Y:S02]  /*5ab40*/  @P0 IADD3 R151, PT, PT, R151, -0x7f000001, RZ ;  /* 0x80ffffff97970810 */ /* 0x000fe40007ffe0ff */
[----:B------:R-:W-:Y:S02]  /*5ab50*/  @P3 IADD3 R6, PT, PT, R6, -0x7f000001, RZ ;  /* 0x80ffffff06063810 */ /* 0x000fe40007ffe0ff */
[----:B------:R-:W-:Y:S02]  /*5ab60*/  IADD3 R9, PT, PT, R151, R9, RZ ;  /* 0x0000000997097210 */ /* 0x000fe40007ffe0ff */
[----:B------:R-:W-:Y:S01]  /*5ab70*/  @P2 IADD3 R152, PT, PT, R152, -0x7f000001, RZ ;  /* 0x80ffffff98982810 */ /* 0x000fe20007ffe0ff */
[----:B------:R-:W4:Y:S01]  /*5ab80*/  LDL R151, [R1+0x118] ;  /* 0x0001180001977983 */ /* 0x000f220000100800 */
[----:B------:R-:W-:-:S02]  /*5ab90*/  IADD3 R112, PT, PT, R126, R153, RZ ;  /* 0x000000997e707210 */ /* 0x000fc40007ffe0ff */
[----:B------:R-:W-:Y:S02]  /*5aba0*/  IADD3 R126, PT, PT, R115, R113, RZ ;  /* 0x00000071737e7210 */ /* 0x000fe40007ffe0ff */
[----:B------:R-:W-:Y:S01]  /*5abb0*/  IADD3 R115, PT, PT, R152, R6, RZ ;  /* 0x0000000698737210 */ /* 0x000fe20007ffe0ff */
[----:B------:R-:W-:Y:S01]  /*5abc0*/  IMAD.WIDE.U32 R6, R133, R118, RZ ;  /* 0x0000007685067225 */ /* 0x000fe200078e00ff */
[----:B------:R-:W-:Y:S01]  /*5abd0*/  IADD3 R124, PT, PT, R124, R3, RZ ;  /* 0x000000037c7c7210 */ /* 0x000fe20007ffe0ff */
[----:B------:R-:W4:Y:S02]  /*5abe0*/  LDL R152, [R1+0x11c] ;  /* 0x00011c0001987983 */ /* 0x000f240000100800 */
[----:B------:R-:W-:-:S04]  /*5abf0*/  IMAD R113, R6, 0x7effffff, RZ ;  /* 0x7effffff06717824 */ /* 0x000fc800078e02ff */
[----:B------:R-:W-:-:S05]  /*5ac00*/  IMAD.HI.U32 R113, R113, 0x7f000001, R6 ;  /* 0x7f00000171717827 */ /* 0x000fca00078e0006 */
[----:B------:R-:W-:Y:S01]  /*5ac10*/  ISETP.GE.U32.AND P2, PT, R113, 0x7f000001, PT ;  /* 0x7f0000017100780c */ /* 0x000fe20003f46070 */
[----:B------:R-:W-:-:S04]  /*5ac20*/  IMAD.WIDE.U32 R6, R135, R121, RZ ;  /* 0x0000007987067225 */ /* 0x000fc800078e00ff */
[----:B------:R-:W-:-:S04]  /*5ac30*/  IMAD R3, R6, 0x7effffff, RZ ;  /* 0x7effffff06037824 */ /* 0x000fc800078e02ff */
[----:B------:R-:W-:-:S04]  /*5ac40*/  IMAD.HI.U32 R6, R3, 0x7f000001, R6 ;  /* 0x7f00000103067827 */ /* 0x000fc800078e0006 */
[----:B------:R-:W-:Y:S01]  /*5ac50*/  @P2 IADD3 R113, PT, PT, R113, -0x7f000001, RZ ;  /* 0x80ffffff71712810 */ /* 0x000fe20007ffe0ff */
[----:B------:R-:W-:-:S04]  /*5ac60*/  ISETP.GE.U32.AND P1, PT, R6, 0x7f000001, PT ;  /* 0x7f0000010600780c */ /* 0x000fc80003f26070 */
[----:B------:R-:W-:-:S09]  /*5ac70*/  ISETP.GE.U32.AND P0, PT, R113, 0x7f000001, PT ;  /* 0x7f0000017100780c */ /* 0x000fd20003f06070 */
[----:B------:R-:W-:-:S04]  /*5ac80*/  @P1 IADD3 R6, PT, PT, R6, -0x7f000001, RZ ;  /* 0x80ffffff06061810 */ /* 0x000fc80007ffe0ff */
[----:B------:R-:W-:-:S04]  /*5ac90*/  @P0 IADD3 R113, PT, PT, R113, -0x7f000001, RZ ;  /* 0x80ffffff71710810 */ /* 0x000fc80007ffe0ff */
[----:B------:R-:W-:Y:S01]  /*5aca0*/  IADD3 R113, PT, PT, R113, R6, RZ ;  /* 0x0000000671717210 */ /* 0x000fe20007ffe0ff */
[----:B------:R-:W-:-:S04]  /*5acb0*/  IMAD.WIDE.U32 R6, R132, R125, RZ ;  /* 0x0000007d84067225 */ /* 0x000fc800078e00ff */
        /* <DEDUP_REMOVED lines=19> */
[----:B------:R-:W-:-:S09]  /*5adf0*/  ISETP.GE.U32.AND P1, PT, R6, 0x7f000001, PT ;  /* 0x7f0000010600780c */ /* 0x000fd20003f26070 */
[----:B------:R-:W-:-:S04]  /*5ae00*/  @P0 IADD3 R3, PT, PT, R3, -0x7f000001, RZ ;  /* 0x80ffffff03030810 */ /* 0x000fc80007ffe0ff */
        /* <DEDUP_REMOVED lines=11> */
[----:B------:R-:W-:-:S03]  /*5aec0*/  @P1 IADD3 R114, PT, PT, R114, -0x7f000001, RZ ;  /* 0x80ffffff72721810 */ /* 0x000fc60007ffe0ff */
[----:B------:R-:W-:Y:S01]  /*5aed0*/  ISETP.GE.U32.AND P0, PT, R113, 0x7f000001, PT ;  /* 0x7f0000017100780c */ /* 0x000fe20003f06070 */
[----:B------:R-:W-:Y:S01]  /*5aee0*/  IADD3 R124, PT, PT, R124, R114, RZ ;  /* 0x000000727c7c7210 */ /* 0x000fe20007ffe0ff */
[----:B------:R-:W-:-:S04]  /*5aef0*/  IMAD R114, R6, 0x7effffff, RZ ;  /* 0x7effffff06727824 */ /* 0x000fc800078e02ff */
[----:B------:R-:W-:-:S07]  /*5af00*/  IMAD.HI.U32 R114, R114, 0x7f000001, R6 ;  /* 0x7f00000172727827 */ /* 0x000fce00078e0006 */
        /* <DEDUP_REMOVED lines=9> */
[----:B------:R-:W-:-:S04]  /*5afa0*/  @P1 IADD3 R99, PT, PT, R99, -0x7f000001, RZ ;  /* 0x80ffffff63631810 */ /* 0x000fc80007ffe0ff */
[----:B------:R-:W-:Y:S01]  /*5afb0*/  IADD3 R99, PT, PT, R126, R99, RZ ;  /* 0x000000637e637210 */ /* 0x000fe20007ffe0ff */
[----:B------:R-:W-:-:S07]  /*5afc0*/  IMAD.WIDE.U32 R6, R80, R118, RZ ;  /* 0x0000007650067225 */ /* 0x000fce00078e00ff */
[----:B------:R-:W-:Y:S01]  /*5afd0*/  @P0 IADD3 R119, PT, PT, R119, -0x7f000001, RZ ;  /* 0x80ffffff77770810 */ /* 0x000fe20007ffe0ff */
[----:B------:R-:W-:Y:S01]  /*5afe0*/  ISETP.GE.U32.AND P0, PT, R99, 0x7f000001, PT ;  /* 0x7f0000016300780c */ /* 0x000fe20003f06070 */
[----:B------:R-:W-:Y:S01]  /*5aff0*/  IADD3 R114, PT, PT, R113, R114, RZ ;  /* 0x0000007271727210 */ /* 0x000fe20007ffe0ff */
[----:B------:R-:W-:-:S04]  /*5b000*/  IMAD R113, R6, 0x7effffff, RZ ;  /* 0x7effffff06717824 */ /* 0x000fc800078e02ff */
[----:B------:R-:W-:Y:S01]  /*5b010*/  IMAD.HI.U32 R113, R113, 0x7f000001, R6 ;  /* 0x7f00000171717827 */ /* 0x000fe200078e0006 */
[----:B------:R-:W-:-:S03]  /*5b020*/  ISETP.GE.U32.AND P1, PT, R8, 0x7f000001, PT ;  /* 0x7f0000010800780c */ /* 0x000fc60003f26070 */
[----:B------:R-:W-:-:S03]  /*5b030*/  IMAD.WIDE.U32 R6, R117, R121, RZ ;  /* 0x0000007975067225 */ /* 0x000fc600078e00ff */
[----:B------:R-:W-:Y:S01]  /*5b040*/  @P0 IADD3 R99, PT, PT, R99, -0x7f000001, RZ ;  /* 0x80ffffff63630810 */ /* 0x000fe20007ffe0ff */
[----:B------:R-:W-:-:S03]  /*5b050*/  IMAD R126, R6, 0x7effffff, RZ ;  /* 0x7effffff067e7824 */ /* 0x000fc600078e02ff */
[----:B---3--:R-:W-:Y:S01]  /*5b060*/  IADD3 R122, PT, PT, R99, R122, RZ ;  /* 0x0000007a637a7210 */ /* 0x008fe20007ffe0ff */
[----:B------:R-:W-:Y:S01]  /*5b070*/  IMAD.HI.U32 R126, R126, 0x7f000001, R6 ;  /* 0x7f0000017e7e7827 */ /* 0x000fe200078e0006 */
[----:B--2---:R-:W-:-:S03]  /*5b080*/  IADD3 R127, PT, PT, R124, R127, RZ ;  /* 0x0000007f7c7f7210 */ /* 0x004fc60007ffe0ff */
[----:B------:R-:W-:Y:S01]  /*5b090*/  IMAD.WIDE.U32 R6, R120, R125, RZ ;  /* 0x0000007d78067225 */ /* 0x000fe200078e00ff */
[----:B------:R-:W-:-:S03]  /*5b0a0*/  ISETP.GE.U32.AND P0, PT, R122, 0x7f000001, PT ;  /* 0x7f0000017a00780c */ /* 0x000fc60003f06070 */
[----:B------:R-:W-:Y:S01]  /*5b0b0*/  IMAD R124, R6, 0x7effffff, RZ ;  /* 0x7effffff067c7824 */ /* 0x000fe200078e02ff */
[----:B------:R-:W-:-:S03]  /*5b0c0*/  @P1 IADD3 R8, PT, PT, R8, -0x7f000001, RZ ;  /* 0x80ffffff08081810 */ /* 0x000fc60007ffe0ff */
[----:B------:R-:W-:-:S04]  /*5b0d0*/  IMAD.HI.U32 R124, R124, 0x7f000001, R6 ;  /* 0x7f0000017c7c7827 */ /* 0x000fc800078e0006 */
[----:B------:R-:W-:Y:S01]  /*5b0e0*/  IMAD.WIDE.U32 R6, R120, R150, RZ ;  /* 0x0000009678067225 */ /* 0x000fe200078e00ff */
[----:B------:R-:W-:Y:S01]  /*5b0f0*/  IADD3 R8, PT, PT, R119, R8, RZ ;  /* 0x0000000877087210 */ /* 0x000fe20007ffe0ff */
[----:B------:R0:W-:Y:S02]  /*5b100*/  STL [R1+0x114], R122 ;  /* 0x0001147a01007387 */ /* 0x0001e40000100800 */
[----:B------:R-:W-:-:S04]  /*5b110*/  IMAD R119, R6, 0x7effffff, RZ ;  /* 0x7effffff06777824 */ /* 0x000fc800078e02ff */
[----:B------:R-:W-:Y:S01]  /*5b120*/  IMAD.HI.U32 R119, R119, 0x7f000001, R6 ;  /* 0x7f00000177777827 */ /* 0x000fe200078e0006 */
[----:B0-----:R-:W-:Y:S01]  /*5b130*/  @P0 IADD3 R122, PT, PT, R122, -0x7f000001, RZ ;  /* 0x80ffffff7a7a0810 */ /* 0x001fe20007ffe0ff */
[----:B------:R-:W-:Y:S02]  /*5b140*/  ISETP.GE.U32.AND P0, PT, R116, 0x7f000001, PT ;  /* 0x7f0000017400780c */ /* 0x000fe40003f06070 */
[----:B------:R-:W-:Y:S01]  /*5b150*/  IMAD.WIDE.U32 R6, R135, R125, RZ ;  /* 0x0000007d87067225 */ /* 0x000fe200078e00ff */
[----:B------:R-:W-:-:S03]  /*5b160*/  ISETP.GE.U32.AND P1, PT, R127, 0x7f000001, PT ;  /* 0x7f0000017f00780c */ /* 0x000fc60003f26070 */
[----:B------:R-:W-:-:S04]  /*5b170*/  IMAD R99, R6, 0x7effffff, RZ ;  /* 0x7effffff06637824 */ /* 0x000fc800078e02ff */
[----:B------:R-:W-:-:S04]  /*5b180*/  IMAD.HI.U32 R99, R99, 0x7f000001, R6 ;  /* 0x7f00000163637827 */ /* 0x000fc800078e0006 */
[----:B------:R-:W-:Y:S01]  /*5b190*/  IMAD.WIDE.U32 R6, R117, R125, RZ ;  /* 0x0000007d75067225 */ /* 0x000fe200078e00ff */
[----:B------:R-:W-:Y:S01]  /*5b1a0*/  @P0 IADD3 R116, PT, PT, R116, -0x7f000001, RZ ;  /* 0x80ffffff74740810 */ /* 0x000fe20007ffe0ff */
[----:B------:R-:W-:Y:S02]  /*5b1b0*/  ISETP.GE.U32.AND P0, PT, R8, 0x7f000001, PT ;  /* 0x7f0000010800780c */ /* 0x000fe40003f06070 */
[----:B------:R-:W-:Y:S01]  /*5b1c0*/  IMAD R153, R6, 0x7effffff, RZ ;  /* 0x7effffff06997824 */ /* 0x000fe200078e02ff */
[----:B------:R0:W-:Y:S03]  /*5b1d0*/  STL [R1+0x110], R127 ;  /* 0x0001107f01007387 */ /* 0x0001e60000100800 */
[----:B------:R-:W-:-:S04]  /*5b1e0*/  IMAD.HI.U32 R153, R153, 0x7f000001, R6 ;  /* 0x7f00000199997827 */ /* 0x000fc800078e0006 */
[----:B------:R-:W-:Y:S01]  /*5b1f0*/  IMAD.WIDE.U32 R6, R116, R125, RZ ;  /* 0x0000007d74067225 */ /* 0x000fe200078e00ff */
[----:B0-----:R-:W-:Y:S02]  /*5b200*/  @P1 IADD3 R127, PT, PT, R127, -0x7f000001, RZ ;  /* 0x80ffffff7f7f1810 */ /* 0x001fe40007ffe0ff */
[----:B------:R-:W-:-:S03]  /*5b210*/  @P0 IADD3 R8, PT, PT, R8, -0x7f000001, RZ ;  /* 0x80ffffff08080810 */ /* 0x000fc60007ffe0ff */
[----:B------:R0:W-:Y:S01]  /*5b220*/  STL [R1+0x110], R127 ;  /* 0x0001107f01007387 */ /* 0x0001e20000100800 */
[----:B----4-:R-:W-:Y:S01]  /*5b230*/  IADD3 R151, PT, PT, R8, R151, RZ ;  /* 0x0000009708977210 */ /* 0x010fe20007ffe0ff */
[----:B0-----:R-:W-:-:S04]  /*5b240*/  IMAD R127, R6, 0x7effffff, RZ ;  /* 0x7effffff067f7824 */ /* 0x001fc800078e02ff */
[----:B------:R-:W-:-:S04]  /*5b250*/  IMAD.HI.U32 R127, R127, 0x7f000001, R6 ;  /* 0x7f0000017f7f7827 */ /* 0x000fc800078e0006 */
[----:B------:R-:W-:-:S04]  /*5b260*/  IMAD.WIDE.U32 R6, R133, R150, RZ ;  /* 0x0000009685067225 */ /* 0x000fc800078e00ff */
[----:B------:R-:W-:-:S04]  /*5b270*/  IMAD R8, R6, 0x7effffff, RZ ;  /* 0x7effffff06087824 */ /* 0x000fc800078e02ff */
[----:B------:R-:W-:-:S05]  /*5b280*/  IMAD.HI.U32 R8, R8, 0x7f000001, R6 ;  /* 0x7f00000108087827 */ /* 0x000fca00078e0006 */
[----:B------:R-:W-:Y:S01]  /*5b290*/  ISETP.GE.U32.AND P0, PT, R8, 0x7f000001, PT ;  /* 0x7f0000010800780c */ /* 0x000fe20003f06070 */
[----:B------:R-:W-:-:S12]  /*5b2a0*/  ISETP.GE.U32.AND P1, PT, R99, 0x7f000001, PT ;  /* 0x7f0000016300780c */ /* 0x000fd80003f26070 */
[----:B------:R-:W-:-:S05]  /*5b2b0*/  @P0 IADD3 R8, PT, PT, R8, -0x7f000001, RZ ;  /* 0x80ffffff08080810 */ /* 0x000fca0007ffe0ff */
[----:B------:R-:W-:Y:S01]  /*5b2c0*/  ISETP.GE.U32.AND P0, PT, R8, 0x7f000001, PT ;  /* 0x7f0000010800780c */ /* 0x000fe20003f06070 */
[----:B------:R-:W-:Y:S01]  /*5b2d0*/  @P1 IADD3 R99, PT, PT, R99, -0x7f000001, RZ ;  /* 0x80ffffff63631810 */ /* 0x000fe20007ffe0ff */
[----:B------:R-:W-:-:S11]  /*5b2e0*/  IMAD.WIDE.U32 R6, R80, R150, RZ ;  /* 0x0000009650067225 */ /* 0x000fd600078e00ff */
[----:B------:R-:W-:-:S04]  /*5b2f0*/  @P0 IADD3 R8, PT, PT, R8, -0x7f000001, RZ ;  /* 0x80ffffff08080810 */ /* 0x000fc80007ffe0ff */
[----:B------:R-:W-:Y:S01]  /*5b300*/  IADD3 R8, PT, PT, R8, R99, RZ ;  /* 0x0000006308087210 */ /* 0x000fe20007ffe0ff */
[----:B------:R-:W-:-:S04]  /*5b310*/  IMAD R99, R6, 0x7effffff, RZ ;  /* 0x7effffff06637824 */ /* 0x000fc800078e02ff */
[----:B------:R-:W-:Y:S01]  /*5b320*/  IMAD.HI.U32 R99, R99, 0x7f000001, R6 ;  /* 0x7f00000163637827 */ /* 0x000fe200078e0006 */
[----:B------:R0:W-:Y:S03]  /*5b330*/  STL [R1+0x114], R122 ;  /* 0x0001147a01007387 */ /* 0x0001e60000100800 */
[----:B------:R-:W-:Y:S01]  /*5b340*/  IMAD.WIDE.U32 R6, R116, R150, RZ ;  /* 0x0000009674067225 */ /* 0x000fe200078e00ff */
[----:B------:R-:W-:-:S03]  /*5b350*/  ISETP.GE.U32.AND P0, PT, R99, 0x7f000001, PT ;  /* 0x7f0000016300780c */ /* 0x000fc60003f06070 */
[----:B0-----:R-:W-:-:S04]  /*5b360*/  IMAD R122, R6, 0x7effffff, RZ ;  /* 0x7effffff067a7824 */ /* 0x001fc800078e02ff */
        /* <DEDUP_REMOVED lines=33> */
[----:B------:R-:W-:Y:S01]  /*5b580*/  IMAD.HI.U32 R99, R99, 0x7f000001, R6 ;  /* 0x7f00000163637827 */ /* 0x000fe200078e0006 */
[----:B------:R-:W-:Y:S01]  /*5b590*/  @P0 IADD3 R8, PT, PT, R8, -0x7f000001, RZ ;  /* 0x80ffffff08080810 */ /* 0x000fe20007ffe0ff */
[----:B------:R-:W-:Y:S02]  /*5b5a0*/  ISETP.GE.U32.AND P0, PT, R9, 0x7f000001, PT ;  /* 0x7f0000010900780c */ /* 0x000fe40003f06070 */
[----:B------:R-:W-:-:S04]  /*5b5b0*/  IMAD.WIDE.U32 R6, R120, R118, RZ ;  /* 0x0000007678067225 */ /* 0x000fc800078e00ff */
[----:B------:R-:W-:-:S04]  /*5b5c0*/  IMAD R122, R6, 0x7effffff, RZ ;  /* 0x7effffff067a7824 */ /* 0x000fc800078e02ff */
[----:B------:R-:W-:Y:S01]  /*5b5d0*/  IMAD.HI.U32 R122, R122, 0x7f000001, R6 ;  /* 0x7f0000017a7a7827 */ /* 0x000fe200078e0006 */
[----:B------:R-:W-:Y:S01]  /*5b5e0*/  ISETP.GE.U32.AND P1, PT, R99, 0x7f000001, PT ;  /* 0x7f0000016300780c */ /* 0x000fe20003f26070 */
[----:B------:R-:W2:Y:S01]  /*5b5f0*/  LDL.64 R6, [R1+0x100] ;  /* 0x0001000001067983 */ /* 0x000ea20000100a00 */
[----:B------:R-:W-:Y:S02]  /*5b600*/  @P0 IADD3 R9, PT, PT, R9, -0x7f000001, RZ ;  /* 0x80ffffff09090810 */ /* 0x000fe40007ffe0ff */
[----:B------:R-:W-:Y:S02]  /*5b610*/  ISETP.GE.U32.AND P0, PT, R122, 0x7f000001, PT ;  /* 0x7f0000017a00780c */ /* 0x000fe40003f06070 */
[----:B------:R-:W-:-:S07]  /*5b620*/  IADD3 R152, PT, PT, R9, R152, RZ ;  /* 0x0000009809987210 */ /* 0x000fce0007ffe0ff */
[----:B------:R-:W-:-:S04]  /*5b630*/  @P1 IADD3 R99, PT, PT, R99, -0x7f000001, RZ ;  /* 0x80ffffff63631810 */ /* 0x000fc80007ffe0ff */
[----:B------:R-:W-:Y:S02]  /*5b640*/  @P0 IADD3 R122, PT, PT, R122, -0x7f000001, RZ ;  /* 0x80ffffff7a7a0810 */ /* 0x000fe40007ffe0ff */
[----:B------:R-:W-:-:S03]  /*5b650*/  IADD3 R99, PT, PT, R8, R99, RZ ;  /* 0x0000006308637210 */ /* 0x000fc60007ffe0ff */
[----:B------:R-:W-:-:S04]  /*5b660*/  IMAD.WIDE.U32 R8, R122, 0x5fffffa, RZ ;  /* 0x05fffffa7a087825 */ /* 0x000fc800078e00ff */
[----:B------:R-:W-:-:S04]  /*5b670*/  IMAD R122, R122, 0x6, RZ ;  /* 0x000000067a7a7824 */ /* 0x000fc800078e02ff */
[----:B------:R-:W-:-:S04]  /*5b680*/  IMAD.HI.U32 R122, R122, 0x7f000001, R8 ;  /* 0x7f0000017a7a7827 */ /* 0x000fc800078e0008 */
[----:B------:R-:W-:-:S04]  /*5b690*/  IMAD.WIDE.U32 R8, R116, R121, RZ ;  /* 0x0000007974087225 */ /* 0x000fc800078e00ff */
[----:B------:R-:W-:-:S04]  /*5b6a0*/  IMAD R121, R8, 0x7effffff, RZ ;  /* 0x7effffff08797824 */ /* 0x000fc800078e02ff */
[----:B------:R-:W-:-:S05]  /*5b6b0*/  IMAD.HI.U32 R121, R121, 0x7f000001, R8 ;  /* 0x7f00000179797827 */ /* 0x000fca00078e0008 */
[----:B------:R-:W-:Y:S01]  /*5b6c0*/  ISETP.GE.U32.AND P0, PT, R121, 0x7f000001, PT ;  /* 0x7f0000017900780c */ /* 0x000fe20003f06070 */
[----:B------:R-:W-:Y:S01]  /*5b6d0*/  ISETP.GE.U32.AND P1, PT, R151, 0x7f000001, PT ;  /* 0x7f0000019700780c */ /* 0x000fe20003f26070 */
[----:B------:R0:W-:Y:S11]  /*5b6e0*/  STL [R1+0x118], R151 ;  /* 0x0001189701007387 */ /* 0x0001f60000100800 */
[----:B------:R-:W-:-:S02]  /*5b6f0*/  @P0 IADD3 R121, PT, PT, R121, -0x7f000001, RZ ;  /* 0x80ffffff79790810 */ /* 0x000fc40007ffe0ff */
[----:B0-----:R-:W-:-:S03]  /*5b700*/  @P1 IADD3 R151, PT, PT, R151, -0x7f000001, RZ ;  /* 0x80ffffff97971810 */ /* 0x001fc60007ffe0ff */
[C---:B------:R-:W-:Y:S02]  /*5b710*/  IMAD.WIDE.U32 R8, R121.reuse, 0x5fffffa, RZ ;  /* 0x05fffffa79087825 */ /* 0x040fe400078e00ff */
[----:B------:R0:W-:Y:S02]  /*5b720*/  STL [R1+0x118], R151 ;  /* 0x0001189701007387 */ /* 0x0001e40000100800 */
[----:B------:R-:W-:Y:S01]  /*5b730*/  IMAD R121, R121, 0x6, RZ ;  /* 0x0000000679797824 */ /* 0x000fe200078e02ff */
[----:B------:R-:W-:-:S03]  /*5b740*/  ISETP.GE.U32.AND P0, PT, R153, 0x7f000001, PT ;  /* 0x7f0000019900780c */ /* 0x000fc60003f06070 */
[----:B0-----:R-:W-:-:S04]  /*5b750*/  IMAD.HI.U32 R151, R121, 0x7f000001, R8 ;  /* 0x7f00000179977827 */ /* 0x001fc800078e0008 */
[----:B------:R-:W-:-:S04]  /*5b760*/  IMAD.WIDE.U32 R8, R129, R118, RZ ;  /* 0x0000007681087225 */ /* 0x000fc800078e00ff */
[----:B------:R-:W-:-:S04]  /*5b770*/  IMAD R121, R8, 0x7effffff, RZ ;  /* 0x7effffff08797824 */ /* 0x000fc800078e02ff */
[----:B------:R-:W-:Y:S01]  /*5b780*/  IMAD.HI.U32 R121, R121, 0x7f000001, R8 ;  /* 0x7f00000179797827 */ /* 0x000fe200078e0008 */
[----:B------:R-:W-:-:S04]  /*5b790*/  @P0 IADD3 R153, PT, PT, R153, -0x7f000001, RZ ;  /* 0x80ffffff99990810 */ /* 0x000fc80007ffe0ff */
[----:B------:R-:W-:-:S13]  /*5b7a0*/  ISETP.GE.U32.AND P0, PT, R121, 0x7f000001, PT ;  /* 0x7f0000017900780c */ /* 0x000fda0003f06070 */
[----:B------:R-:W-:Y:S01]  /*5b7b0*/  @P0 IADD3 R121, PT, PT, R121, -0x7f000001, RZ ;  /* 0x80ffffff79790810 */ /* 0x000fe20007ffe0ff */
[----:B------:R-:W-:-:S04]  /*5b7c0*/  ISETP.GE.U32.AND P0, PT, R123, 0x7f000001, PT ;  /* 0x7f0000017b00780c */ /* 0x000fc80003f06070 */
[----:B------:R-:W-:-:S04]  /*5b7d0*/  IMAD.WIDE.U32 R8, R121, 0x5fffffa, RZ ;  /* 0x05fffffa79087825 */ /* 0x000fc800078e00ff */
[----:B------:R-:W-:-:S04]  /*5b7e0*/  IMAD R121, R121, 0x6, RZ ;  /* 0x0000000679797824 */ /* 0x000fc800078e02ff */
[----:B------:R-:W-:Y:S01]  /*5b7f0*/  IMAD.HI.U32 R121, R121, 0x7f000001, R8 ;  /* 0x7f00000179797827 */ /* 0x000fe200078e0008 */
[----:B------:R-:W-:Y:S01]  /*5b800*/  @P0 IADD3 R123, PT, PT, R123, -0x7f000001, RZ ;  /* 0x80ffffff7b7b0810 */ /* 0x000fe20007ffe0ff */
[----:B------:R-:W-:-:S03]  /*5b810*/  ISETP.GE.U32.AND P0, PT, R115, 0x7f000001, PT ;  /* 0x7f0000017300780c */ /* 0x000fc60003f06070 */
[----:B------:R-:W-:Y:S01]  /*5b820*/  ISETP.GE.U32.AND P2, PT, R121, 0x7f000001, PT ;  /* 0x7f0000017900780c */ /* 0x000fe20003f46070 */
[----:B------:R-:W-:-:S09]  /*5b830*/  ISETP.GE.U32.AND P1, PT, R122, 0x7f000001, PT ;  /* 0x7f0000017a00780c */ /* 0x000fd20003f26070 */
[----:B------:R-:W-:-:S03]  /*5b840*/  @P0 IADD3 R115, PT, PT, R115, -0x7f000001, RZ ;  /* 0x80ffffff73730810 */ /* 0x000fc60007ffe0ff */
[----:B------:R-:W-:-:S04]  /*5b850*/  @P2 IADD3 R121, PT, PT, R121, -0x7f000001, RZ ;  /* 0x80ffffff79792810 */ /* 0x000fc80007ffe0ff */
[----:B------:R-:W-:Y:S02]  /*5b860*/  IADD3 R115, PT, PT, R115, R121, RZ ;  /* 0x0000007973737210 */ /* 0x000fe40007ffe0ff */
[----:B------:R-:W-:Y:S01]  /*5b870*/  @P1 IADD3 R122, PT, PT, R122, -0x7f000001, RZ ;  /* 0x80ffffff7a7a1810 */ /* 0x000fe20007ffe0ff */
[----:B------:R-:W-:Y:S02]  /*5b880*/  ISETP.GE.U32.AND P1, PT, R99, 0x7f000001, PT ;  /* 0x7f0000016300780c */ /* 0x000fe40003f26070 */
[----:B------:R-:W-:Y:S01]  /*5b890*/  ISETP.GE.U32.AND P0, PT, R115, 0x7f000001, PT ;  /* 0x7f0000017300780c */ /* 0x000fe20003f06070 */
[----:B------:R-:W-:Y:S01]  /*5b8a0*/  IMAD.WIDE.U32 R8, R116, R118, RZ ;  /* 0x0000007674087225 */ /* 0x000fe200078e00ff */
[----:B------:R-:W-:-:S03]  /*5b8b0*/  IADD3 R153, PT, PT, R153, R122, RZ ;  /* 0x0000007a99997210 */ /* 0x000fc60007ffe0ff */
[----:B------:R-:W-:Y:S02]  /*5b8c0*/  IMAD R118, R8, 0x7effffff, RZ ;  /* 0x7effffff08767824 */ /* 0x000fe400078e02ff */
[----:B------:R-:W-:-:S04]  /*5b8d0*/  IMAD.WIDE.U32 R122, R2, R123, RZ ;  /* 0x0000007b027a7225 */ /* 0x000fc800078e00ff */
[----:B------:R-:W-:Y:S01]  /*5b8e0*/  @P1 IADD3 R99, PT, PT, R99, -0x7f000001, RZ ;  /* 0x80ffffff63631810 */ /* 0x000fe20007ffe0ff */
[----:B------:R-:W-:Y:S01]  /*5b8f0*/  IMAD.HI.U32 R118, R118, 0x7f000001, R8 ;  /* 0x7f00000176767827 */ /* 0x000fe200078e0008 */
[----:B------:R-:W-:Y:S01]  /*5b900*/  @P0 IADD3 R115, PT, PT, R115, -0x7f000001, RZ ;  /* 0x80ffffff73730810 */ /* 0x000fe20007ffe0ff */
[----:B------:R-:W-:Y:S02]  /*5b910*/  ISETP.GE.U32.AND P0, PT, R3, 0x7f000001, PT ;  /* 0x7f0000010300780c */ /* 0x000fe40003f06070 */
[----:B------:R-:W-:-:S04]  /*5b920*/  IMAD R8, R122, 0x7effffff, RZ ;  /* 0x7effffff7a087824 */ /* 0x000fc800078e02ff */
[----:B------:R-:W-:-:S04]  /*5b930*/  IMAD.HI.U32 R122, R8, 0x7f000001, R122 ;  /* 0x7f000001087a7827 */ /* 0x000fc800078e007a */
[----:B------:R-:W-:-:S04]  /*5b940*/  IMAD.WIDE.U32 R8, R2, R99, RZ ;  /* 0x0000006302087225 */ /* 0x000fc800078e00ff */
[----:B------:R-:W-:Y:S01]  /*5b950*/  IMAD R99, R8, 0x7effffff, RZ ;  /* 0x7effffff08637824 */ /* 0x000fe200078e02ff */
[----:B------:R-:W-:Y:S01]  /*5b960*/  @P0 IADD3 R3, PT, PT, R3, -0x7f000001, RZ ;  /* 0x80ffffff03030810 */ /* 0x000fe20007ffe0ff */
[----:B------:R-:W-:Y:S01]  /*5b970*/  ISETP.GE.U32.AND P1, PT, R150, 0x7f000001, PT ;  /* 0x7f0000019600780c */ /* 0x000fe20003f26070 */
[----:B------:R-:W-:Y:S01]  /*5b980*/  ISETP.GE.U32.AND P0, PT, R112, 0x7f000001, PT ;  /* 0x7f0000017000780c */ /* 0x000fe20003f06070 */
[----:B------:R-:W-:-:S04]  /*5b990*/  IMAD.HI.U32 R99, R99, 0x7f000001, R8 ;  /* 0x7f00000163637827 */ /* 0x000fc800078e0008 */
        /* <DEDUP_REMOVED lines=9> */
[----:B------:R-:W-:Y:S01]  /*5ba30*/  IMAD.WIDE.U32 R120, R2, R120, RZ ;  /* 0x0000007802787225 */ /* 0x000fe200078e00ff */
[----:B------:R-:W-:-:S03]  /*5ba40*/  IADD3 R112, PT, PT, R112, R150, RZ ;  /* 0x0000009670707210 */ /* 0x000fc60007ffe0ff */
[----:B------:R-:W-:-:S04]  /*5ba50*/  IMAD.HI.U32 R115, R115, 0x7f000001, R8 ;  /* 0x7f00000173737827 */ /* 0x000fc800078e0008 */
[----:B------:R-:W-:Y:S01]  /*5ba60*/  IMAD R8, R120, 0x7effffff, RZ ;  /* 0x7effffff78087824 */ /* 0x000fe200078e02ff */
[----:B------:R-:W-:-:S03]  /*5ba70*/  ISETP.GE.U32.AND P0, PT, R112, 0x7f000001, PT ;  /* 0x7f0000017000780c */ /* 0x000fc60003f06070 */
[----:B------:R-:W-:-:S04]  /*5ba80*/  IMAD.HI.U32 R120, R8, 0x7f000001, R120 ;  /* 0x7f00000108787827 */ /* 0x000fc800078e0078 */
[----:B------:R-:W-:Y:S01]  /*5ba90*/  IMAD.WIDE.U32 R8, R2, R3, RZ ;  /* 0x0000000302087225 */ /* 0x000fe200078e00ff */
[----:B------:R-:W-:Y:S02]  /*5baa0*/  @P2 IADD3 R151, PT, PT, R151, -0x7f000001, RZ ;  /* 0x80ffffff97972810 */ /* 0x000fe40007ffe0ff */
[----:B------:R-:W-:Y:S01]  /*5bab0*/  @P1 IADD3 R153, PT, PT, R153, -0x7f000001, RZ ;  /* 0x80ffffff99991810 */ /* 0x000fe20007ffe0ff */
[----:B------:R-:W-:-:S04]  /*5bac0*/  IMAD R121, R8, 0x7effffff, RZ ;  /* 0x7effffff08797824 */ /* 0x000fc800078e02ff */
[----:B------:R-:W-:Y:S01]  /*5bad0*/  IMAD.HI.U32 R121, R121, 0x7f000001, R8 ;  /* 0x7f00000179797827 */ /* 0x000fe200078e0008 */
[----:B------:R-:W-:Y:S02]  /*5bae0*/  IADD3 R8, PT, PT, R153, R151, RZ ;  /* 0x0000009799087210 */ /* 0x000fe40007ffe0ff */
[----:B------:R-:W-:-:S03]  /*5baf0*/  @P0 IADD3 R112, PT, PT, R112, -0x7f000001, RZ ;  /* 0x80ffffff70700810 */ /* 0x000fc60007ffe0ff */
[----:B------:R-:W-:-:S13]  /*5bb00*/  ISETP.GE.U32.AND P0, PT, R8, 0x7f000001, PT ;  /* 0x7f0000010800780c */ /* 0x000fda0003f06070 */
[----:B------:R-:W-:Y:S01]  /*5bb10*/  @P0 IADD3 R8, PT, PT, R8, -0x7f000001, RZ ;  /* 0x80ffffff08080810 */ /* 0x000fe20007ffe0ff */
[----:B------:R-:W-:Y:S01]  /*5bb20*/  ISETP.GE.U32.AND P0, PT, R152, 0x7f000001, PT ;  /* 0x7f0000019800780c */ /* 0x000fe20003f06070 */
[----:B------:R0:W-:-:S12]  /*5bb30*/  STL [R1+0x11c], R152 ;  /* 0x00011c9801007387 */ /* 0x0001d80000100800 */
[----:B0-----:R-:W-:Y:S01]  /*5bb40*/  @P0 IADD3 R152, PT, PT, R152, -0x7f000001, RZ ;  /* 0x80ffffff98980810 */ /* 0x001fe20007ffe0ff */
[----:B------:R-:W-:Y:S01]  /*5bb50*/  ISETP.GE.U32.AND P0, PT, R114, 0x7f000001, PT ;  /* 0x7f0000017200780c */ /* 0x000fe20003f06070 */
[----:B------:R-:W-:-:S12]  /*5bb60*/  ISETP.GE.U32.AND P1, PT, R124, 0x7f000001, PT ;  /* 0x7f0000017c00780c */ /* 0x000fd80003f26070 */
[----:B------:R-:W-:Y:S01]  /*5bb70*/  @P0 IADD3 R114, PT, PT, R114, -0x7f000001, RZ ;  /* 0x80ffffff72720810 */ /* 0x000fe20007ffe0ff */
[----:B------:R-:W-:Y:S01]  /*5bb80*/  ISETP.GE.U32.AND P0, PT, R113, 0x7f000001, PT ;  /* 0x7f0000017100780c */ /* 0x000fe20003f06070 */
[----:B------:R-:W-:Y:S01]  /*5bb90*/  @P1 IADD3 R124, PT, PT, R124, -0x7f000001, RZ ;  /* 0x80ffffff7c7c1810 */ /* 0x000fe20007ffe0ff */
[----:B------:R-:W-:-:S11]  /*5bba0*/  ISETP.GE.U32.AND P1, PT, R126, 0x7f000001, PT ;  /* 0x7f0000017e00780c */ /* 0x000fd60003f26070 */
[----:B------:R-:W-:-:S05]  /*5bbb0*/  @P0 IADD3 R113, PT, PT, R113, -0x7f000001, RZ ;  /* 0x80ffffff71710810 */ /* 0x000fca0007ffe0ff */
[----:B------:R-:W-:Y:S01]  /*5bbc0*/  ISETP.GE.U32.AND P0, PT, R113, 0x7f000001, PT ;  /* 0x7f0000017100780c */ /* 0x000fe20003f06070 */
[----:B------:R-:W-:Y:S01]  /*5bbd0*/  @P1 IADD3 R126, PT, PT, R126, -0x7f000001, RZ ;  /* 0x80ffffff7e7e1810 */ /* 0x000fe20007ffe0ff */
[----:B------:R-:W-:-:S11]  /*5bbe0*/  ISETP.GE.U32.AND P1, PT, R119, 0x7f000001, PT ;  /* 0x7f0000017700780c */ /* 0x000fd60003f26070 */
[----:B------:R-:W-:-:S04]  /*5bbf0*/  @P0 IADD3 R113, PT, PT, R113, -0x7f000001, RZ ;  /* 0x80ffffff71710810 */ /* 0x000fc80007ffe0ff */
[----:B------:R-:W-:-:S05]  /*5bc00*/  IADD3 R113, PT, PT, R113, R126, RZ ;  /* 0x0000007e71717210 */ /* 0x000fca0007ffe0ff */
[----:B------:R-:W-:Y:S01]  /*5bc10*/  ISETP.GE.U32.AND P0, PT, R113, 0x7f000001, PT ;  /* 0x7f0000017100780c */ /* 0x000fe20003f06070 */
[----:B------:R-:W-:Y:S01]  /*5bc20*/  IMAD.WIDE.U32 R116, R2, R116, RZ ;  /* 0x0000007402747225 */ /* 0x000fe200078e00ff */
[----:B------:R-:W-:-:S03]  /*5bc30*/  @P1 IADD3 R119, PT, PT, R119, -0x7f000001, RZ ;  /* 0x80ffffff77771810 */ /* 0x000fc60007ffe0ff */
[----:B------:R-:W-:-:S04]  /*5bc40*/  IMAD R3, R116, 0x7effffff, RZ ;  /* 0x7effffff74037824 */ /* 0x000fc800078e02ff */
[----:B------:R-:W-:-:S04]  /*5bc50*/  IMAD.HI.U32 R116, R3, 0x7f000001, R116 ;  /* 0x7f00000103747827 */ /* 0x000fc800078e0074 */
[----:B------:R-:W-:Y:S01]  /*5bc60*/  @P0 IADD3 R113, PT, PT, R113, -0x7f000001, RZ ;  /* 0x80ffffff71710810 */ /* 0x000fe20007ffe0ff */
[----:B------:R-:W-:-:S03]  /*5bc70*/  IMAD.WIDE.U32 R2, R2, R80, RZ ;  /* 0x0000005002027225 */ /* 0x000fc600078e00ff */
[----:B------:R-:W-:Y:S01]  /*5bc80*/  IADD3 R80, PT, PT, R113, R119, RZ ;  /* 0x0000007771507210 */ /* 0x000fe20007ffe0ff */
[----:B------:R-:W-:-:S04]  /*5bc90*/  ISETP.GE.U32.AND P3, PT, R118, 0x7f000001, PT ;  /* 0x7f0000017600780c */ /* 0x000fc80003f66070 */
[----:B------:R-:W-:Y:S01]  /*5bca0*/  ISETP.GE.U32.AND P0, PT, R80, 0x7f000001, PT ;  /* 0x7f0000015000780c */ /* 0x000fe20003f06070 */
[----:B------:R-:W-:Y:S01]  /*5bcb0*/  ISETP.GE.U32.AND P1, PT, R127, 0x7f000001, PT ;  /* 0x7f0000017f00780c */ /* 0x000fe20003f26070 */
[----:B------:R-:W-:-:S07]  /*5bcc0*/  IMAD R117, R2, 0x7effffff, RZ ;  /* 0x7effffff02757824 */ /* 0x000fce00078e02ff */
[----:B------:R-:W-:-:S04]  /*5bcd0*/  @P3 IADD3 R118, PT, PT, R118, -0x7f000001, RZ ;  /* 0x80ffffff76763810 */ /* 0x000fc80007ffe0ff */
[----:B------:R-:W-:Y:S01]  /*5bce0*/  @P0 IADD3 R80, PT, PT, R80, -0x7f000001, RZ ;  /* 0x80ffffff50500810 */ /* 0x000fe20007ffe0ff */
[----:B------:R-:W-:Y:S01]  /*5bcf0*/  ISETP.GE.U32.AND P0, PT, R106, 0x7f000001, PT ;  /* 0x7f0000016a00780c */ /* 0x000fe20003f06070 */
[----:B------:R-:W-:Y:S01]  /*5bd00*/  IMAD.HI.U32 R117, R117, 0x7f000001, R2 ;  /* 0x7f00000175757827 */ /* 0x000fe200078e0002 */
[----:B------:R0:W-:Y:S03]  /*5bd10*/  STL [R1+0x11c], R152 ;  /* 0x00011c9801007387 */ /* 0x0001e60000100800 */
[----:B------:R-:W-:-:S04]  /*5bd20*/  IMAD.WIDE.U32 R2, R118, 0x5fffffa, RZ ;  /* 0x05fffffa76027825 */ /* 0x000fc800078e00ff */
[----:B------:R-:W-:Y:S02]  /*5bd30*/  IMAD R9, R118, 0x6, RZ ;  /* 0x0000000676097824 */ /* 0x000fe400078e02ff */
[----:B--2---:R-:W2:Y:S01]  /*5bd40*/  LD.E R118, desc[UR10][R6.64+0x950] ;  /* 0x0009500a06767980 */ /* 0x004ea2000c101900 */
[----:B------:R-:W-:Y:S01]  /*5bd50*/  IADD3 R114, PT, PT, R114, R124, RZ ;  /* 0x0000007c72727210 */ /* 0x000fe20007ffe0ff */
[----:B------:R-:W-:Y:S01]  /*5bd60*/  IMAD.HI.U32 R9, R9, 0x7f000001, R2 ;  /* 0x7f00000109097827 */ /* 0x000fe200078e0002 */
[----:B------:R-:W-:Y:S01]  /*5bd70*/  @P1 IADD3 R127, PT, PT, R127, -0x7f000001, RZ ;  /* 0x80ffffff7f7f1810 */ /* 0x000fe20007ffe0ff */
[----:B------:R-:W-:Y:S01]  /*5bd80*/  ISETP.GE.U32.AND P1, PT, R108, 0x7f000001, PT ;  /* 0x7f0000016c00780c */ /* 0x000fe20003f26070 */
[----:B------:R-:W-:Y:S01]  /*5bd90*/  @P0 IADD3 R106, PT, PT, R106, -0x7f000001, RZ ;  /* 0x80ffffff6a6a0810 */ /* 0x000fe20007ffe0ff */
[----:B------:R-:W-:Y:S01]  /*5bda0*/  ISETP.GE.U32.AND P2, PT, R114, 0x7f000001, PT ;  /* 0x7f0000017200780c */ /* 0x000fe20003f46070 */
[----:B------:R-:W-:-:S03]  /*5bdb0*/  ISETP.GE.U32.AND P3, PT, R9, 0x7f000001, PT ;  /* 0x7f0000010900780c */ /* 0x000fc60003f66070 */
[----:B------:R-:W-:-:S07]  /*5bdc0*/  ISETP.GE.U32.AND P0, PT, R106, 0x7f000001, PT ;  /* 0x7f0000016a00780c */ /* 0x000fce0003f06070 */
[----:B------:R-:W-:Y:S01]  /*5bdd0*/  @P1 IADD3 R108, PT, PT, R108, -0x7f000001, RZ ;  /* 0x80ffffff6c6c1810 */ /* 0x000fe20007ffe0ff */
[----:B------:R-:W-:Y:S01]  /*5bde0*/  ISETP.GE.U32.AND P1, PT, R107, 0x7f000001, PT ;  /* 0x7f0000016b00780c */ /* 0x000fe20003f26070 */
[----:B------:R-:W-:Y:S02]  /*5bdf0*/  @P2 IADD3 R114, PT, PT, R114, -0x7f000001, RZ ;  /* 0x80ffffff72722810 */ /* 0x000fe40007ffe0ff */
[----:B------:R-:W-:Y:S02]  /*5be00*/  @P3 IADD3 R9, PT, PT, R9, -0x7f000001, RZ ;  /* 0x80ffffff09093810 */ /* 0x000fe40007ffe0ff */
[----:B------:R-:W-:Y:S02]  /*5be10*/  @P0 IADD3 R106, PT, PT, R106, -0x7f000001, RZ ;  /* 0x80ffffff6a6a0810 */ /* 0x000fe40007ffe0ff */
[----:B------:R-:W-:-:S03]  /*5be20*/  IADD3 R9, PT, PT, R114, R9, RZ ;  /* 0x0000000972097210 */ /* 0x000fc60007ffe0ff */
[----:B------:R-:W-:Y:S02]  /*5be30*/  ISETP.GE.U32.AND P0, PT, R106, 0x7f000001, PT ;  /* 0x7f0000016a00780c */ /* 0x000fe40003f06070 */
[----:B------:R-:W-:Y:S01]  /*5be40*/  ISETP.GE.U32.AND P2, PT, R9, 0x7f000001, PT ;  /* 0x7f0000010900780c */ /* 0x000fe20003f46070 */
[----:B------:R-:W-:-:S05]  /*5be50*/  @P1 IADD3 R107, PT, PT, R107, -0x7f000001, RZ ;  /* 0x80ffffff6b6b1810 */ /* 0x000fca0007ffe0ff */
[----:B------:R-:W-:-:S05]  /*5be60*/  ISETP.GE.U32.AND P1, PT, R107, 0x7f000001, PT ;  /* 0x7f0000016b00780c */ /* 0x000fca0003f26070 */
[----:B------:R-:W-:Y:S01]  /*5be70*/  @P0 IADD3 R106, PT, PT, R106, -0x7f000001, RZ ;  /* 0x80ffffff6a6a0810 */ /* 0x000fe20007ffe0ff */
[----:B------:R-:W-:Y:S01]  /*5be80*/  ISETP.GE.U32.AND P3, PT, R109, 0x7f000001, PT ;  /* 0x7f0000016d00780c */ /* 0x000fe20003f66070 */
[----:B------:R-:W-:Y:S01]  /*5be90*/  @P2 IADD3 R9, PT, PT, R9, -0x7f000001, RZ ;  /* 0x80ffffff09092810 */ /* 0x000fe20007ffe0ff */
[----:B------:R-:W-:Y:S02]  /*5bea0*/  ISETP.GE.U32.AND P2, PT, R108, 0x7f000001, PT ;  /* 0x7f0000016c00780c */ /* 0x000fe40003f46070 */
[----:B------:R-:W-:-:S03]  /*5beb0*/  ISETP.GE.U32.AND P0, PT, R106, 0x7f000001, PT ;  /* 0x7f0000016a00780c */ /* 0x000fc60003f06070 */
[----:B------:R-:W-:-:S05]  /*5bec0*/  @P1 IADD3 R107, PT, PT, R107, -0x7f000001, RZ ;  /* 0x80ffffff6b6b1810 */ /* 0x000fca0007ffe0ff */
[----:B------:R-:W-:Y:S01]  /*5bed0*/  ISETP.GE.U32.AND P1, PT, R107, 0x7f000001, PT ;  /* 0x7f0000016b00780c */ /* 0x000fe20003f26070 */
[----:B------:R-:W-:Y:S02]  /*5bee0*/  @P3 IADD3 R109, PT, PT, R109, -0x7f000001, RZ ;  /* 0x80ffffff6d6d3810 */ /* 0x000fe40007ffe0ff */
[----:B------:R-:W-:Y:S02]  /*5bef0*/  @P2 IADD3 R108, PT, PT, R108, -0x7f000001, RZ ;  /* 0x80ffffff6c6c2810 */ /* 0x000fe40007ffe0ff */
[----:B------:R-:W-:Y:S02]  /*5bf00*/  @P0 IADD3 R106, PT, PT, R106, -0x7f000001, RZ ;  /* 0x80ffffff6a6a0810 */ /* 0x000fe40007ffe0ff */
[----:B------:R-:W-:-:S03]  /*5bf10*/  IADD3 R108, PT, PT, R108, R109, RZ ;  /* 0x0000006d6c6c7210 */ /* 0x000fc60007ffe0ff */
[----:B------:R-:W-:-:S03]  /*5bf20*/  ISETP.GE.U32.AND P0, PT, R106, 0x7f000001, PT ;  /* 0x7f0000016a00780c */ /* 0x000fc60003f06070 */
[----:B------:R-:W-:Y:S01]  /*5bf30*/  @P1 IADD3 R107, PT, PT, R107, -0x7f000001, RZ ;  /* 0x80ffffff6b6b1810 */ /* 0x000fe20007ffe0ff */
[----:B------:R-:W-:Y:S01]  /*5bf40*/  ISETP.GE.U32.AND P2, PT, R108, 0x7f000001, PT ;  /* 0x7f0000016c00780c */ /* 0x000fe20003f46070 */
[----:B------:R-:W-:-:S03]  /*5bf50*/  ISETP.GE.U32.AND P3, PT, R110, 0x7f000001, PT ;  /* 0x7f0000016e00780c */ /* 0x000fc60003f66070 */
[----:B------:R-:W-:Y:S01]  /*5bf60*/  ISETP.GE.U32.AND P1, PT, R107, 0x7f000001, PT ;  /* 0x7f0000016b00780c */ /* 0x000fe20003f26070 */
[----:B------:R-:W-:Y:S01]  /*5bf70*/  IADD3 R80, PT, PT, R80, R127, RZ ;  /* 0x0000007f50507210 */ /* 0x000fe20007ffe0ff */
[----:B------:R-:W-:Y:S01]  /*5bf80*/  ISETP.GE.U32.AND P5, PT, R111, 0x7f000001, PT ;  /* 0x7f0000016f00780c */ /* 0x000fe20003fa6070 */
[----:B------:R-:W3:Y:S02]  /*5bf90*/  LD.E R127, desc[UR10][R6.64+0x954] ;  /* 0x0009540a067f7980 */ /* 0x000ee4000c101900 */
[----:B------:R-:W-:Y:S01]  /*5bfa0*/  @P0 IADD3 R106, PT, PT, R106, -0x7f000001, RZ ;  /* 0x80ffffff6a6a0810 */ /* 0x000fe20007ffe0ff */
[----:B------:R-:W-:-:S03]  /*5bfb0*/  ISETP.GE.U32.AND P4, PT, R80, 0x7f000001, PT ;  /* 0x7f0000015000780c */ /* 0x000fc60003f86070 */
[----:B------:R-:W-:Y:S02]  /*5bfc0*/  @P2 IADD3 R108, PT, PT, R108, -0x7f000001, RZ ;  /* 0x80ffffff6c6c2810 */ /* 0x000fe40007ffe0ff */
[----:B------:R-:W-:Y:S01]  /*5bfd0*/  IADD3 R106, PT, PT, R66, R106, RZ ;  /* 0x0000006a426a7210 */ /* 0x000fe20007ffe0ff */
[----:B------:R-:W-:Y:S01]  /*5bfe0*/  ISETP.GE.U32.AND P2, PT, R102, 0x7f000001, PT ;  /* 0x7f0000016600780c */ /* 0x000fe20003f46070 */
[----:B------:R-:W-:Y:S02]  /*5bff0*/  @P3 IADD3 R110, PT, PT, R110, -0x7f000001, RZ ;  /* 0x80ffffff6e6e3810 */ /* 0x000fe40007ffe0ff */
[----:B------:R-:W-:Y:S01]  /*5c000*/  @P1 IADD3 R107, PT, PT, R107, -0x7f000001, RZ ;  /* 0x80ffffff6b6b1810 */ /* 0x000fe20007ffe0ff */
[----:B------:R-:W-:Y:S01]  /*5c010*/  ISETP.GE.U32.AND P1, PT, R106, 0x7f000001, PT ;  /* 0x7f0000016a00780c */ /* 0x000fe20003f26070 */
[----:B------:R-:W-:-:S03]  /*5c020*/  IADD3 R110, PT, PT, R108, R110, RZ ;  /* 0x0000006e6c6e7210 */ /* 0x000fc60007ffe0ff */
[----:B------:R-:W-:Y:S01]  /*5c030*/  ISETP.GE.U32.AND P3, PT, R107, 0x7f000001, PT ;  /* 0x7f0000016b00780c */ /* 0x000fe20003f66070 */
[----:B------:R-:W-:Y:S01]  /*5c040*/  @P4 IADD3 R80, PT, PT, R80, -0x7f000001, RZ ;  /* 0x80ffffff50504810 */ /* 0x000fe20007ffe0ff */
[----:B------:R-:W-:-:S03]  /*5c050*/  ISETP.GE.U32.AND P4, PT, R110, 0x7f000001, PT ;  /* 0x7f0000016e00780c */ /* 0x000fc60003f86070 */
[----:B------:R-:W-:-:S04]  /*5c060*/  @P2 IADD3 R102, PT, PT, R102, -0x7f000001, RZ ;  /* 0x80ffffff66662810 */ /* 0x000fc80007ffe0ff */
[----:B------:R-:W-:Y:S01]  /*5c070*/  @P1 IADD3 R106, PT, PT, R106, -0x7f000001, RZ ;  /* 0x80ffffff6a6a1810 */ /* 0x000fe20007ffe0ff */
[----:B------:R-:W-:Y:S01]  /*5c080*/  ISETP.GE.U32.AND P1, PT, R102, 0x7f000001, PT ;  /* 0x7f0000016600780c */ /* 0x000fe20003f26070 */
[----:B------:R-:W-:Y:S02]  /*5c090*/  ISETP.GE.U32.AND P0, PT, R103, 0x7f000001, PT ;  /* 0x7f0000016700780c */ /* 0x000fe40003f06070 */
[----:B------:R-:W-:Y:S02]  /*5c0a0*/  @P3 IADD3 R107, PT, PT, R107, -0x7f000001, RZ ;  /* 0x80ffffff6b6b3810 */ /* 0x000fe40007ffe0ff */
[----:B------:R-:W-:Y:S02]  /*5c0b0*/  @P5 IADD3 R111, PT, PT, R111, -0x7f000001, RZ ;  /* 0x80ffffff6f6f5810 */ /* 0x000fe40007ffe0ff */
[----:B------:R-:W-:Y:S02]  /*5c0c0*/  @P4 IADD3 R110, PT, PT, R110, -0x7f000001, RZ ;  /* 0x80ffffff6e6e4810 */ /* 0x000fe40007ffe0ff */
[----:B------:R-:W-:-:S02]  /*5c0d0*/  IADD3 R107, PT, PT, R106, R107, RZ ;  /* 0x0000006b6a6b7210 */ /* 0x000fc40007ffe0ff */
[----:B------:R-:W-:Y:S02]  /*5c0e0*/  IADD3 R110, PT, PT, R110, R111, RZ ;  /* 0x0000006f6e6e7210 */ /* 0x000fe40007ffe0ff */
[----:B------:R-:W-:Y:S02]  /*5c0f0*/  @P1 IADD3 R102, PT, PT, R102, -0x7f000001, RZ ;  /* 0x80ffffff66661810 */ /* 0x000fe40007ffe0ff */
[----:B------:R-:W-:Y:S01]  /*5c100*/  @P0 IADD3 R103, PT, PT, R103, -0x7f000001, RZ ;  /* 0x80ffffff67670810 */ /* 0x000fe20007ffe0ff */
[----:B------:R-:W-:Y:S01]  /*5c110*/  ISETP.GE.U32.AND P2, PT, R107, 0x7f000001, PT ;  /* 0x7f0000016b00780c */ /* 0x000fe20003f46070 */
[----:B------:R-:W-:Y:S01]  /*5c120*/  ISETP.GE.U32.AND P3, PT, R110, 0x7f000001, PT ;  /* 0x7f0000016e00780c */ /* 0x000fe20003f66070 */
[----:B------:R-:W-:Y:S02]  /*5c130*/  ISETP.GE.U32.AND P1, PT, R102, 0x7f000001, PT ;  /* 0x7f0000016600780c */ /* 0x000fe40003f26070 */
[----:B------:R-:W-:-:S09]  /*5c140*/  ISETP.GE.U32.AND P0, PT, R103, 0x7f000001, PT ;  /* 0x7f0000016700780c */ /* 0x000fd20003f06070 */
[----:B------:R-:W-:Y:S02]  /*5c150*/  @P2 IADD3 R107, PT, PT, R107, -0x7f000001, RZ ;  /* 0x80ffffff6b6b2810 */ /* 0x000fe40007ffe0ff */
[----:B------:R-:W-:Y:S02]  /*5c160*/  @P3 IADD3 R110, PT, PT, R110, -0x7f000001, RZ ;  /* 0x80ffffff6e6e3810 */ /* 0x000fe40007ffe0ff */
[----:B------:R-:W-:Y:S02]  /*5c170*/  @P1 IADD3 R102, PT, PT, R102, -0x7f000001, RZ ;  /* 0x80ffffff66661810 */ /* 0x000fe40007ffe0ff */
[----:B------:R-:W-:Y:S01]  /*5c180*/  @P0 IADD3 R103, PT, PT, R103, -0x7f000001, RZ ;  /* 0x80ffffff67670810 */ /* 0x000fe20007ffe0ff */
[----:B------:R-:W-:Y:S02]  /*5c190*/  ISETP.GE.U32.AND P2, PT, R110, R107, PT ;  /* 0x0000006b6e00720c */ /* 0x000fe40003f46070 */
[----:B------:R-:W-:Y:S02]  /*5c1a0*/  ISETP.GE.U32.AND P1, PT, R102, 0x7f000001, PT ;  /* 0x7f0000016600780c */ /* 0x000fe40003f26070 */
[----:B------:R-:W-:Y:S01]  /*5c1b0*/  ISETP.GE.U32.AND P0, PT, R103, 0x7f000001, PT ;  /* 0x7f0000016700780c */ /* 0x000fe20003f06070 */
[----:B------:R-:W-:-:S08]  /*5c1c0*/  IADD3 R114, PT, PT, -R107, R110, RZ ;  /* 0x0000006e6b727210 */ /* 0x000fd00007ffe1ff */
[----:B------:R-:W-:Y:S01]  /*5c1d0*/  @!P2 IADD3 R114, PT, PT, R114, 0x7f000001, RZ ;  /* 0x7f0000017272a810 */ /* 0x000fe20007ffe0ff */
[----:B------:R-:W-:Y:S01]  /*5c1e0*/  ISETP.GE.U32.AND P2, PT, R101, 0x7f000001, PT ;  /* 0x7f0000016500780c */ /* 0x000fe20003f46070 */
[----:B------:R-:W-:Y:S02]  /*5c1f0*/  @P1 IADD3 R102, PT, PT, R102, -0x7f000001, RZ ;  /* 0x80ffffff66661810 */ /* 0x000fe40007ffe0ff */
[----:B------:R-:W-:-:S03]  /*5c200*/  @P0 IADD3 R103, PT, PT, R103, -0x7f000001, RZ ;  /* 0x80ffffff67670810 */ /* 0x000fc60007ffe0ff */
[----:B------:R-:W-:Y:S02]  /*5c210*/  ISETP.GE.U32.AND P1, PT, R102, 0x7f000001, PT ;  /* 0x7f0000016600780c */ /* 0x000fe40003f26070 */
[----:B------:R-:W-:-:S05]  /*5c220*/  ISETP.GE.U32.AND P0, PT, R103, 0x7f000001, PT ;  /* 0x7f0000016700780c */ /* 0x000fca0003f06070 */
[----:B------:R-:W-:Y:S01]  /*5c230*/  @P2 IADD3 R101, PT, PT, R101, -0x7f000001, RZ ;  /* 0x80ffffff65652810 */ /* 0x000fe20007ffe0ff */
[----:B------:R-:W-:Y:S01]  /*5c240*/  ISETP.GE.U32.AND P2, PT, R62, 0x7f000001, PT ;  /* 0x7f0000013e00780c */ /* 0x000fe20003f46070 */
[----:B------:R-:W-:-:S04]  /*5c250*/  IMAD.WIDE.U32 R2, R112, R158, RZ ;  /* 0x0000009e70027225 */ /* 0x000fc800078e00ff */
[----:B------:R-:W-:Y:S01]  /*5c260*/  @P1 IADD3 R102, PT, PT, R102, -0x7f000001, RZ ;  /* 0x80ffffff66661810 */ /* 0x000fe20007ffe0ff */
[----:B------:R-:W-:Y:S01]  /*5c270*/  ISETP.GE.U32.AND P1, PT, R101, 0x7f000001, PT ;  /* 0x7f0000016500780c */ /* 0x000fe20003f26070 */
[----:B------:R-:W-:Y:S01]  /*5c280*/  @P0 IADD3 R103, PT, PT, R103, -0x7f000001, RZ ;  /* 0x80ffffff67670810 */ /* 0x000fe20007ffe0ff */
[----:B------:R-:W-:-:S04]  /*5c290*/  IMAD R151, R2, 0x7effffff, RZ ;  /* 0x7effffff02977824 */ /* 0x000fc800078e02ff */
[----:B------:R-:W-:Y:S01]  /*5c2a0*/  ISETP.GE.U32.AND P0, PT, R103, 0x7f000001, PT ;  /* 0x7f0000016700780c */ /* 0x000fe20003f06070 */
[----:B------:R-:W-:Y:S01]  /*5c2b0*/  @P2 IADD3 R62, PT, PT, R62, -0x7f000001, RZ ;  /* 0x80ffffff3e3e2810 */ /* 0x000fe20007ffe0ff */
[----:B------:R-:W-:Y:S01]  /*5c2c0*/  IMAD.HI.U32 R151, R151, 0x7f000001, R2 ;  /* 0x7f00000197977827 */ /* 0x000fe200078e0002 */
[----:B------:R-:W-:-:S03]  /*5c2d0*/  ISETP.GE.U32.AND P2, PT, R161, 0x7f000001, PT ;  /* 0x7f000001a100780c */ /* 0x000fc60003f46070 */
[----:B------:R-:W-:Y:S01]  /*5c2e0*/  IMAD.WIDE.U32 R2, R8, R179, RZ ;  /* 0x000000b308027225 */ /* 0x000fe200078e00ff */
[----:B------:R-:W-:Y:S01]  /*5c2f0*/  @P1 IADD3 R101, PT, PT, R101, -0x7f000001, RZ ;  /* 0x80ffffff65651810 */ /* 0x000fe20007ffe0ff */
[----:B------:R-:W-:Y:S02]  /*5c300*/  ISETP.GE.U32.AND P1, PT, R62, 0x7f000001, PT ;  /* 0x7f0000013e00780c */ /* 0x000fe40003f26070 */
[----:B------:R-:W-:-:S03]  /*5c310*/  IMAD R243, R2, 0x7effffff, RZ ;  /* 0x7effffff02f37824 */ /* 0x000fc600078e02ff */
[----:B------:R-:W-:Y:S01]  /*5c320*/  @P0 IADD3 R103, PT, PT, R103, -0x7f000001, RZ ;  /* 0x80ffffff67670810 */ /* 0x000fe20007ffe0ff */
[----:B------:R-:W-:-:S04]  /*5c330*/  IMAD.HI.U32 R243, R243, 0x7f000001, R2 ;  /* 0x7f000001f3f37827 */ /* 0x000fc800078e0002 */
[----:B------:R-:W-:Y:S01]  /*5c340*/  IMAD.WIDE.U32 R2, R112, R178, RZ ;  /* 0x000000b270027225 */ /* 0x000fe200078e00ff */
[----:B------:R-:W-:Y:S02]  /*5c350*/  IADD3 R103, PT, PT, R68, R103, RZ ;  /* 0x0000006744677210 */ /* 0x000fe40007ffe0ff */
[----:B------:R-:W-:Y:S01]  /*5c360*/  @P2 IADD3 R161, PT, PT, R161, -0x7f000001, RZ ;  /* 0x80ffffffa1a12810 */ /* 0x000fe20007ffe0ff */
[----:B------:R-:W-:Y:S01]  /*5c370*/  IMAD R150, R2, 0x7effffff, RZ ;  /* 0x7effffff02967824 */ /* 0x000fe200078e02ff */
[----:B------:R-:W-:Y:S01]  /*5c380*/  @P1 IADD3 R62, PT, PT, R62, -0x7f000001, RZ ;  /* 0x80ffffff3e3e1810 */ /* 0x000fe20007ffe0ff */
[----:B------:R-:W-:Y:S02]  /*5c390*/  ISETP.GE.U32.AND P0, PT, R103, 0x7f000001, PT ;  /* 0x7f0000016700780c */ /* 0x000fe40003f06070 */
[----:B------:R-:W-:Y:S01]  /*5c3a0*/  IMAD.HI.U32 R150, R150, 0x7f000001, R2 ;  /* 0x7f00000196967827 */ /* 0x000fe200078e0002 */
[----:B------:R-:W-:-:S03]  /*5c3b0*/  IADD3 R161, PT, PT, R62, R161, RZ ;  /* 0x000000a13ea17210 */ /* 0x000fc60007ffe0ff */
[----:B------:R-:W-:Y:S01]  /*5c3c0*/  IMAD.WIDE.U32 R2, R8, R158, RZ ;  /* 0x0000009e08027225 */ /* 0x000fe200078e00ff */
[----:B------:R-:W4:Y:S03]  /*5c3d0*/  LD.E R62, desc[UR10][R6.64+0x958] ;  /* 0x0009580a063e7980 */ /* 0x000f26000c101900 */
[----:B------:R-:W-:Y:S02]  /*5c3e0*/  IMAD R242, R2, 0x7effffff, RZ ;  /* 0x7effffff02f27824 */ /* 0x000fe400078e02ff */
[----:B0-----:R-:W-:-:S04]  /*5c3f0*/  IMAD.WIDE.U32 R152, R112, R179, RZ ;  /* 0x000000b370987225 */ /* 0x001fc800078e00ff */
[----:B------:R-:W-:-:S04]  /*5c400*/  IMAD.HI.U32 R242, R242, 0x7f000001, R2 ;  /* 0x7f000001f2f27827 */ /* 0x000fc800078e0002 */
[----:B------:R-:W-:Y:S01]  /*5c410*/  IMAD R2, R152, 0x7effffff, RZ ;  /* 0x7effffff98027824 */ /* 0x000fe200078e02ff */
[----:B------:R-:W-:Y:S01]  /*5c420*/  @P0 IADD3 R103, PT, PT, R103, -0x7f000001, RZ ;  /* 0x80ffffff67670810 */ /* 0x000fe20007ffe0ff */
[----:B------:R-:W-:Y:S02]  /*5c430*/  ISETP.GE.U32.AND P0, PT, R98, 0x7f000001, PT ;  /* 0x7f0000016200780c */ /* 0x000fe40003f06070 */
[----:B------:R-:W-:Y:S01]  /*5c440*/  IMAD.HI.U32 R152, R2, 0x7f000001, R152 ;  /* 0x7f00000102987827 */ /* 0x000fe200078e0098 */
[----:B------:R-:W-:Y:S01]  /*5c450*/  ISETP.GE.U32.AND P3, PT, R163, 0x7f000001, PT ;  /* 0x7f000001a300780c */ /* 0x000fe20003f66070 */
[----:B------:R-:W-:Y:S01]  /*5c460*/  ISETP.GE.U32.AND P4, PT, R47, 0x7f000001, PT ;  /* 0x7f0000012f00780c */ /* 0x000fe20003f86070 */
[----:B------:R-:W-:Y:S01]  /*5c470*/  ISETP.GE.U32.AND P1, PT, R55, 0x7f000001, PT ;  /* 0x7f0000013700780c */ /* 0x000fe20003f26070 */
[----:B------:R-:W-:Y:S01]  /*5c480*/  IMAD.WIDE.U32 R2, R112, R188, RZ ;  /* 0x000000bc70027225 */ /* 0x000fe200078e00ff */
[----:B------:R-:W-:Y:S01]  /*5c490*/  IADD3 R102, PT, PT, R103, R102, RZ ;  /* 0x0000006667667210 */ /* 0x000fe20007ffe0ff */
[----:B------:R-:W3:Y:S02]  /*5c4a0*/  LDL.LU R153, [R1+0x2cc] ;  /* 0x0002cc0001997983 */ /* 0x000ee40000300800 */
[----:B------:R-:W-:-:S04]  /*5c4b0*/  IMAD R124, R2, 0x7effffff, RZ ;  /* 0x7effffff027c7824 */ /* 0x000fc800078e02ff */
[----:B------:R-:W-:-:S04]  /*5c4c0*/  IMAD.HI.U32 R124, R124, 0x7f000001, R2 ;  /* 0x7f0000017c7c7827 */ /* 0x000fc800078e0002 */
[----:B------:R-:W-:Y:S01]  /*5c4d0*/  IMAD.WIDE.U32 R2, R8, R178, RZ ;  /* 0x000000b208027225 */ /* 0x000fe200078e00ff */
[----:B------:R-:W-:-:S03]  /*5c4e0*/  @P0 IADD3 R98, PT, PT, R98, -0x7f000001, RZ ;  /* 0x80ffffff62620810 */ /* 0x000fc60007ffe0ff */
[----:B------:R-:W-:Y:S02]  /*5c4f0*/  IMAD R241, R2, 0x7effffff, RZ ;  /* 0x7effffff02f17824 */ /* 0x000fe400078e02ff */
[----:B------:R-:W-:Y:S02]  /*5c500*/  ISETP.GE.U32.AND P0, PT, R98, 0x7f000001, PT ;  /* 0x7f0000016200780c */ /* 0x000fe40003f06070 */
[----:B------:R-:W-:Y:S01]  /*5c510*/  IMAD.HI.U32 R241, R241, 0x7f000001, R2 ;  /* 0x7f000001f1f17827 */ /* 0x000fe200078e0002 */
[----:B------:R-:W-:-:S03]  /*5c520*/  @P3 IADD3 R163, PT, PT, R163, -0x7f000001, RZ ;  /* 0x80ffffffa3a33810 */ /* 0x000fc60007ffe0ff */
[----:B------:R-:W-:Y:S01]  /*5c530*/  IMAD.WIDE.U32 R2, R8, R188, RZ ;  /* 0x000000bc08027225 */ /* 0x000fe200078e00ff */
[----:B------:R-:W-:-:S03]  /*5c540*/  ISETP.GE.U32.AND P3, PT, R5, 0x7f000001, PT ;  /* 0x7f0000010500780c */ /* 0x000fc60003f66070 */
[----:B------:R-:W-:Y:S01]  /*5c550*/  IMAD R123, R2, 0x7effffff, RZ ;  /* 0x7effffff027b7824 */ /* 0x000fe200078e02ff */
[----:B------:R-:W-:-:S03]  /*5c560*/  IADD3 R8, PT, PT, R101, R163, RZ ;  /* 0x000000a365087210 */ /* 0x000fc60007ffe0ff */
        /* <DEDUP_REMOVED lines=8> */
[----:B------:R-:W-:Y:S02]  /*5c5f0*/  IADD3 R98, PT, PT, R98, R5, RZ ;  /* 0x0000000562627210 */ /* 0x000fe40007ffe0ff */
[----:B------:R0:W4:Y:S01]  /*5c600*/  LD.E R5, desc[UR10][R6.64+0x95c] ;  /* 0x00095c0a06057980 */ /* 0x000122000c101900 */
        /* <DEDUP_REMOVED lines=8> */
[----:B------:R-:W-:-:S03]  /*5c690*/  @P0 IADD3 R59, PT, PT, R59, -0x7f000001, RZ ;  /* 0x80ffffff3b3b0810 */ /* 0x000fc60007ffe0ff */
[----:B------:R-:W-:-:S04]  /*5c6a0*/  IMAD R214, R2, 0x7effffff, RZ ;  /* 0x7effffff02d67824 */ /* 0x000fc800078e02ff */
[----:B------:R-:W-:Y:S01]  /*5c6b0*/  IMAD.HI.U32 R214, R214, 0x7f000001, R2 ;  /* 0x7f000001d6d67827 */ /* 0x000fe200078e0002 */
[----:B------:R-:W-:-:S03]  /*5c6c0*/  ISETP.GE.U32.AND P0, PT, R59, 0x7f000001, PT ;  /* 0x7f0000013b00780c */ /* 0x000fc60003f06070 */
[----:B------:R-:W-:Y:S01]  /*5c6d0*/  IMAD.WIDE.U32 R2, R80, R158, RZ ;  /* 0x0000009e50027225 */ /* 0x000fe200078e00ff */
[----:B------:R-:W-:Y:S01]  /*5c6e0*/  ISETP.GE.U32.AND P3, PT, R61, 0x7f000001, PT ;  /* 0x7f0000013d00780c */ /* 0x000fe20003f66070 */
[----:B------:R-:W-:Y:S02]  /*5c6f0*/  @P4 IADD3 R47, PT, PT, R47, -0x7f000001, RZ ;  /* 0x80ffffff2f2f4810 */ /* 0x000fe40007ffe0ff */
[----:B------:R-:W-:Y:S01]  /*5c700*/  @P1 IADD3 R55, PT, PT, R55, -0x7f000001, RZ ;  /* 0x80ffffff37371810 */ /* 0x000fe20007ffe0ff */
[----:B------:R-:W-:Y:S01]  /*5c710*/  IMAD R213, R2, 0x7effffff, RZ ;  /* 0x7effffff02d57824 */ /* 0x000fe200078e02ff */
[----:B------:R-:W4:Y:S03]  /*5c720*/  LDL.LU R158, [R1+0x2d8] ;  /* 0x0002d800019e7983 */ /* 0x000f260000300800 */
[----:B------:R-:W-:-:S04]  /*5c730*/  IMAD.HI.U32 R213, R213, 0x7f000001, R2 ;  /* 0x7f000001d5d57827 */ /* 0x000fc800078e0002 */
[----:B------:R-:W-:Y:S01]  /*5c740*/  IMAD.WIDE.U32 R2, R149, R219, RZ ;  /* 0x000000db95027225 */ /* 0x000fe200078e00ff */
[----:B------:R-:W-:Y:S01]  /*5c750*/  ISETP.GE.U32.AND P1, PT, R58, 0x7f000001, PT ;  /* 0x7f0000013a00780c */ /* 0x000fe20003f26070 */
[----:B------:R-:W-:Y:S02]  /*5c760*/  @P0 IADD3 R59, PT, PT, R59, -0x7f000001, RZ ;  /* 0x80ffffff3b3b0810 */ /* 0x000fe40007ffe0ff */
[----:B------:R-:W-:-:S04]  /*5c770*/  IMAD R108, R2, 0x7effffff, RZ ;  /* 0x7effffff026c7824 */ /* 0x000fc800078e02ff */
[----:B------:R-:W-:Y:S01]  /*5c780*/  IMAD.HI.U32 R108, R108, 0x7f000001, R2 ;  /* 0x7f0000016c6c7827 */ /* 0x000fe200078e0002 */
[----:B------:R-:W-:-:S03]  /*5c790*/  ISETP.GE.U32.AND P2, PT, R59, 0x7f000001, PT ;  /* 0x7f0000013b00780c */ /* 0x000fc60003f46070 */
[----:B------:R-:W-:-:S04]  /*5c7a0*/  IMAD.WIDE.U32 R2, R47, 0x5fffffa, RZ ;  /* 0x05fffffa2f027825 */ /* 0x000fc800078e00ff */
[----:B------:R-:W-:Y:S01]  /*5c7b0*/  IMAD R47, R47, 0x6, RZ ;  /* 0x000000062f2f7824 */ /* 0x000fe200078e02ff */
[----:B------:R-:W-:-:S03]  /*5c7c0*/  @P3 IADD3 R61, PT, PT, R61, -0x7f000001, RZ ;  /* 0x80ffffff3d3d3810 */ /* 0x000fc60007ffe0ff */
[----:B------:R-:W-:Y:S01]  /*5c7d0*/  IMAD.HI.U32 R47, R47, 0x7f000001, R2 ;  /* 0x7f0000012f2f7827 */ /* 0x000fe200078e0002 */
[----:B------:R-:W-:-:S03]  /*5c7e0*/  @P1 IADD3 R58, PT, PT, R58, -0x7f000001, RZ ;  /* 0x80ffffff3a3a1810 */ /* 0x000fc60007ffe0ff */
[----:B--2---:R-:W-:Y:S01]  /*5c7f0*/  IMAD.WIDE.U32 R2, R118, R114, RZ ;  /* 0x0000007276027225 */ /* 0x004fe200078e00ff */
[----:B------:R-:W-:-:S03]  /*5c800*/  ISETP.GE.U32.AND P3, PT, R61, 0x7f000001, PT ;  /* 0x7f0000013d00780c */ /* 0x000fc60003f66070 */
[----:B------:R-:W-:Y:S01]  /*5c810*/  IMAD R107, R2, 0x7effffff, RZ ;  /* 0x7effffff026b7824 */ /* 0x000fe200078e02ff */
[----:B------:R-:W-:Y:S01]  /*5c820*/  ISETP.GE.U32.AND P0, PT, R58, 0x7f000001, PT ;  /* 0x7f0000013a00780c */ /* 0x000fe20003f06070 */
[----:B------:R-:W-:Y:S02]  /*5c830*/  @P2 IADD3 R59, PT, PT, R59, -0x7f000001, RZ ;  /* 0x80ffffff3b3b2810 */ /* 0x000fe40007ffe0ff */
[----:B------:R-:W-:-:S04]  /*5c840*/  IMAD.HI.U32 R107, R107, 0x7f000001, R2 ;  /* 0x7f0000016b6b7827 */ /* 0x000fc800078e0002 */
[----:B------:R-:W-:Y:S01]  /*5c850*/  IMAD.WIDE.U32 R2, R145, R250, RZ ;  /* 0x000000fa91027225 */ /* 0x000fe200078e00ff */
[----:B------:R-:W-:Y:S01]  /*5c860*/  ISETP.GE.U32.AND P4, PT, R54, 0x7f000001, PT ;  /* 0x7f0000013600780c */ /* 0x000fe20003f86070 */
[----:B------:R-:W-:Y:S02]  /*5c870*/  ISETP.GE.U32.AND P1, PT, R59, 0x7f000001, PT ;  /* 0x7f0000013b00780c */ /* 0x000fe40003f26070 */
[----:B------:R-:W-:Y:S01]  /*5c880*/  IMAD R111, R2, 0x7effffff, RZ ;  /* 0x7effffff026f7824 */ /* 0x000fe200078e02ff */
[----:B------:R-:W-:-:S03]  /*5c890*/  @P3 IADD3 R61, PT, PT, R61, -0x7f000001, RZ ;  /* 0x80ffffff3d3d3810 */ /* 0x000fc60007ffe0ff */
[----:B------:R-:W-:Y:S01]  /*5c8a0*/  IMAD.HI.U32 R111, R111, 0x7f000001, R2 ;  /* 0x7f0000016f6f7827 */ /* 0x000fe200078e0002 */
[----:B------:R-:W-:-:S03]  /*5c8b0*/  @P0 IADD3 R58, PT, PT, R58, -0x7f000001, RZ ;  /* 0x80ffffff3a3a0810 */ /* 0x000fc60007ffe0ff */
[----:B------:R-:W-:Y:S01]  /*5c8c0*/  IMAD.WIDE.U32 R2, R148, R219, RZ ;  /* 0x000000db94027225 */ /* 0x000fe200078e00ff */
[----:B------:R-:W-:-:S03]  /*5c8d0*/  ISETP.GE.U32.AND P3, PT, R61, 0x7f000001, PT ;  /* 0x7f0000013d00780c */ /* 0x000fc60003f66070 */
[----:B------:R-:W-:Y:S01]  /*5c8e0*/  IMAD R109, R2, 0x7effffff, RZ ;  /* 0x7effffff026d7824 */ /* 0x000fe200078e02ff */
[----:B------:R-:W-:Y:S01]  /*5c8f0*/  @P4 IADD3 R54, PT, PT, R54, -0x7f000001, RZ ;  /* 0x80ffffff36364810 */ /* 0x000fe20007ffe0ff */
[----:B------:R-:W-:Y:S01]  /*5c900*/  ISETP.GE.U32.AND P0, PT, R58, 0x7f000001, PT ;  /* 0x7f0000013a00780c */ /* 0x000fe20003f06070 */
[----:B------:R-:W-:Y:S01]  /*5c910*/  @P1 IADD3 R59, PT, PT, R59, -0x7f000001, RZ ;  /* 0x80ffffff3b3b1810 */ /* 0x000fe20007ffe0ff */
        /* <DEDUP_REMOVED lines=14> */
[----:B------:R-:W-:Y:S01]  /*5ca00*/  IMAD.HI.U32 R112, R112, 0x7f000001, R2 ;  /* 0x7f00000170707827 */ /* 0x000fe200078e0002 */
[----:B------:R-:W-:-:S03]  /*5ca10*/  IADD3 R8, PT, PT, R8, R55, RZ ;  /* 0x0000003708087210 */ /* 0x000fc60007ffe0ff */
[----:B------:R-:W-:Y:S01]  /*5ca20*/  IMAD.WIDE.U32 R2, R143, R250, RZ ;  /* 0x000000fa8f027225 */ /* 0x000fe200078e00ff */
[----:B------:R-:W-:Y:S01]  /*5ca30*/  ISETP.GE.U32.AND P5, PT, R54, 0x7f000001, PT ;  /* 0x7f0000013600780c */ /* 0x000fe20003fa6070 */
[----:B------:R-:W-:Y:S01]  /*5ca40*/  ISETP.GE.U32.AND P2, PT, R100, 0x7f000001, PT ;  /* 0x7f0000016400780c */ /* 0x000fe20003f46070 */
[----:B------:R-:W-:Y:S01]  /*5ca50*/  ISETP.GE.U32.AND P3, PT, R98, 0x7f000001, PT ;  /* 0x7f0000016200780c */ /* 0x000fe20003f66070 */
[----:B------:R-:W-:Y:S01]  /*5ca60*/  IMAD R55, R2, 0x7effffff, RZ ;  /* 0x7effffff02377824 */ /* 0x000fe200078e02ff */
[----:B0-----:R-:W-:Y:S02]  /*5ca70*/  IADD3 R6, PT, PT, R65, R59, RZ ;  /* 0x0000003b41067210 */ /* 0x001fe40007ffe0ff */
[----:B------:R-:W-:Y:S01]  /*5ca80*/  @P4 IADD3 R61, PT, PT, R61, -0x7f000001, RZ ;  /* 0x80ffffff3d3d4810 */ /* 0x000fe20007ffe0ff */
[----:B------:R-:W-:Y:S02]  /*5ca90*/  IMAD.HI.U32 R55, R55, 0x7f000001, R2 ;  /* 0x7f00000137377827 */ /* 0x000fe400078e0002 */
[----:B------:R-:W-:-:S02]  /*5caa0*/  ISETP.GE.U32.AND P4, PT, R6, 0x7f000001, PT ;  /* 0x7f0000010600780c */ /* 0x000fc40003f86070 */
[----:B------:R-:W-:Y:S01]  /*5cab0*/  IMAD.WIDE.U32 R2, R146, R219, RZ ;  /* 0x000000db92027225 */ /* 0x000fe200078e00ff */
[----:B------:R-:W-:Y:S01]  /*5cac0*/  @P0 IADD3 R58, PT, PT, R58, -0x7f000001, RZ ;  /* 0x80ffffff3a3a0810 */ /* 0x000fe20007ffe0ff */
[----:B------:R-:W-:Y:S02]  /*5cad0*/  ISETP.GE.U32.AND P0, PT, R162, 0x7f000001, PT ;  /* 0x7f000001a200780c */ /* 0x000fe40003f06070 */
        /* <DEDUP_REMOVED lines=8> */
[----:B------:R-:W-:Y:S01]  /*5cb60*/  IMAD.WIDE.U32 R2, R142, R250, RZ ;  /* 0x000000fa8e027225 */ /* 0x000fe200078e00ff */
[----:B------:R-:W-:Y:S01]  /*5cb70*/  ISETP.GE.U32.AND P3, PT, R161, 0x7f000001, PT ;  /* 0x7f000001a100780c */ /* 0x000fe20003f66070 */
[----:B------:R-:W-:Y:S01]  /*5cb80*/  ISETP.GE.U32.AND P5, PT, R58, 0x7f000001, PT ;  /* 0x7f0000013a00780c */ /* 0x000fe20003fa6070 */
[----:B------:R-:W-:Y:S01]  /*5cb90*/  IADD3 R98, PT, PT, R98, R100, RZ ;  /* 0x0000006462627210 */ /* 0x000fe20007ffe0ff */
[----:B------:R-:W-:Y:S01]  /*5cba0*/  IMAD R126, R2, 0x7effffff, RZ ;  /* 0x7effffff027e7824 */ /* 0x000fe200078e02ff */
[----:B------:R-:W-:Y:S01]  /*5cbb0*/  @P4 IADD3 R6, PT, PT, R6, -0x7f000001, RZ ;  /* 0x80ffffff06064810 */ /* 0x000fe20007ffe0ff */
[----:B------:R-:W-:Y:S01]  /*5cbc0*/  ISETP.GE.U32.AND P4, PT, R54, 0x7f000001, PT ;  /* 0x7f0000013600780c */ /* 0x000fe20003f86070 */
[----:B------:R-:W-:Y:S01]  /*5cbd0*/  @P0 IADD3 R162, PT, PT, R162, -0x7f000001, RZ ;  /* 0x80ffffffa2a20810 */ /* 0x000fe20007ffe0ff */
[----:B------:R-:W-:Y:S01]  /*5cbe0*/  IMAD.HI.U32 R126, R126, 0x7f000001, R2 ;  /* 0x7f0000017e7e7827 */ /* 0x000fe200078e0002 */
[----:B------:R-:W-:-:S03]  /*5cbf0*/  ISETP.GE.U32.AND P0, PT, R98, 0x7f000001, PT ;  /* 0x7f0000016200780c */ /* 0x000fc60003f06070 */
[----:B------:R-:W-:Y:S01]  /*5cc00*/  IMAD.WIDE.U32 R2, R149, R221, RZ ;  /* 0x000000dd95027225 */ /* 0x000fe200078e00ff */
[----:B------:R-:W-:Y:S02]  /*5cc10*/  @P6 IADD3 R61, PT, PT, R61, -0x7f000001, RZ ;  /* 0x80ffffff3d3d6810 */ /* 0x000fe40007ffe0ff */
[----:B------:R-:W-:Y:S02]  /*5cc20*/  @P1 IADD3 R104, PT, PT, R104, -0x7f000001, RZ ;  /* 0x80ffffff68681810 */ /* 0x000fe40007ffe0ff */
[----:B------:R-:W-:Y:S01]  /*5cc30*/  @P2 IADD3 R8, PT, PT, R8, -0x7f000001, RZ ;  /* 0x80ffffff08082810 */ /* 0x000fe20007ffe0ff */
[----:B------:R-:W-:Y:S01]  /*5cc40*/  IMAD R113, R2, 0x7effffff, RZ ;  /* 0x7effffff02717824 */ /* 0x000fe200078e02ff */
[----:B------:R-:W-:Y:S02]  /*5cc50*/  @P3 IADD3 R161, PT, PT, R161, -0x7f000001, RZ ;  /* 0x80ffffffa1a13810 */ /* 0x000fe40007ffe0ff */
[----:B------:R-:W-:Y:S01]  /*5cc60*/  @P5 IADD3 R58, PT, PT, R58, -0x7f000001, RZ ;  /* 0x80ffffff3a3a5810 */ /* 0x000fe20007ffe0ff */
[----:B------:R-:W-:Y:S01]  /*5cc70*/  ISETP.GE.U32.AND P6, PT, R105, 0x7f000001, PT ;  /* 0x7f0000016900780c */ /* 0x000fe20003fc6070 */
[----:B------:R-:W-:Y:S01]  /*5cc80*/  IMAD.HI.U32 R113, R113, 0x7f000001, R2 ;  /* 0x7f00000171717827 */ /* 0x000fe200078e0002 */
[----:B------:R-:W-:-:S02]  /*5cc90*/  IADD3 R8, PT, PT, R8, R104, RZ ;  /* 0x0000006808087210 */ /* 0x000fc40007ffe0ff */
[----:B------:R-:W-:Y:S01]  /*5cca0*/  IADD3 R161, PT, PT, R161, R162, RZ ;  /* 0x000000a2a1a17210 */ /* 0x000fe20007ffe0ff */
        /* <DEDUP_REMOVED lines=23> */
[----:B------:R-:W-:Y:S02]  /*5ce20*/  ISETP.GE.U32.AND P0, PT, R2, 0x7f000001, PT ;  /* 0x7f0000010200780c */ /* 0x000fe40003f06070 */
[----:B------:R-:W-:-:S05]  /*5ce30*/  ISETP.GE.U32.AND P1, PT, R44, 0x7f000001, PT ;  /* 0x7f0000012c00780c */ /* 0x000fca0003f26070 */
[----:B------:R-:W-:Y:S01]  /*5ce40*/  @P2 IADD3 R98, PT, PT, R98, -0x7f000001, RZ ;  /* 0x80ffffff62622810 */ /* 0x000fe20007ffe0ff */
[----:B------:R-:W-:-:S04]  /*5ce50*/  ISETP.GE.U32.AND P6, PT, R8, R102, PT ;  /* 0x000000660800720c */ /* 0x000fc80003fc6070 */
[----:B------:R-:W-:Y:S01]  /*5ce60*/  ISETP.GE.U32.AND P2, PT, R98, R6, PT ;  /* 0x000000066200720c */ /* 0x000fe20003f46070 */
[----:B------:R-:W-:Y:S02]  /*5ce70*/  @P0 IADD3 R2, PT, PT, R2, -0x7f000001, RZ ;  /* 0x80ffffff02020810 */ /* 0x000fe40007ffe0ff */
[----:B------:R-:W-:Y:S02]  /*5ce80*/  @P1 IADD3 R44, PT, PT, R44, -0x7f000001, RZ ;  /* 0x80ffffff2c2c1810 */ /* 0x000fe40007ffe0ff */
[----:B------:R-:W-:Y:S02]  /*5ce90*/  IADD3 R58, PT, PT, -R102, R8, RZ ;  /* 0x00000008663a7210 */ /* 0x000fe40007ffe1ff */
[----:B------:R-:W-:Y:S01]  /*5cea0*/  IADD3 R6, PT, PT, -R6, R98, RZ ;  /* 0x0000006206067210 */ /* 0x000fe20007ffe1ff */
[----:B------:R-:W-:Y:S01]  /*5ceb0*/  ISETP.GE.U32.AND P0, PT, R44, R2, PT ;  /* 0x000000022c00720c */ /* 0x000fe20003f06070 */
[----:B------:R-:W-:-:S04]  /*5cec0*/  @!P6 IADD3 R58, PT, PT, R58, 0x7f000001, RZ ;  /* 0x7f0000013a3ae810 */ /* 0x000fc80007ffe0ff */
[----:B------:R-:W-:Y:S02]  /*5ced0*/  @!P2 IADD3 R6, PT, PT, R6, 0x7f000001, RZ ;  /* 0x7f0000010606a810 */ /* 0x000fe40007ffe0ff */
[----:B------:R-:W-:Y:S01]  /*5cee0*/  IADD3 R44, PT, PT, -R2, R44, RZ ;  /* 0x0000002c022c7210 */ /* 0x000fe20007ffe1ff */
[----:B------:R-:W-:-:S04]  /*5cef0*/  IMAD.WIDE.U32 R8, R118, R58, RZ ;  /* 0x0000003a76087225 */ /* 0x000fc800078e00ff */
[----:B------:R-:W-:Y:S01]  /*5cf00*/  IMAD.WIDE.U32 R102, R118, R6, RZ ;  /* 0x0000000676667225 */ /* 0x000fe200078e00ff */
[----:B------:R-:W-:-:S03]  /*5cf10*/  @!P0 IADD3 R44, PT, PT, R44, 0x7f000001, RZ ;  /* 0x7f0000012c2c8810 */ /* 0x000fc60007ffe0ff */
[----:B------:R-:W-:Y:S02]  /*5cf20*/  IMAD R3, R8, 0x7effffff, RZ ;  /* 0x7effffff08037824 */ /* 0x000fe400078e02ff */
[----:B------:R-:W-:Y:S02]  /*5cf30*/  IMAD R2, R102, 0x7effffff, RZ ;  /* 0x7effffff66027824 */ /* 0x000fe400078e02ff */
[----:B------:R-:W-:-:S04]  /*5cf40*/  IMAD.HI.U32 R8, R3, 0x7f000001, R8 ;  /* 0x7f00000103087827 */ /* 0x000fc800078e0008 */
[----:B------:R-:W-:-:S04]  /*5cf50*/  IMAD.HI.U32 R102, R2, 0x7f000001, R102 ;  /* 0x7f00000102667827 */ /* 0x000fc800078e0066 */
[----:B------:R-:W-:-:S04]  /*5cf60*/  IMAD.WIDE.U32 R2, R118, R44, RZ ;  /* 0x0000002c76027225 */ /* 0x000fc800078e00ff */
        /* <DEDUP_REMOVED lines=39> */
[----:B------:R-:W-:Y:S02]  /*5d1e0*/  IMAD R54, R54, 0x6, RZ ;  /* 0x0000000636367824 */ /* 0x000fe400078e02ff */
[----:B------:R-:W-:-:S04]  /*5d1f0*/  IMAD.WIDE.U32 R6, R5, R6, RZ ;  /* 0x0000000605067225 */ /* 0x000fc800078e00ff */
[----:B------:R-:W-:-:S04]  /*5d200*/  IMAD.HI.U32 R62, R54, 0x7f000001, R2 ;  /* 0x7f000001363e7827 */ /* 0x000fc800078e0002 */
        /* <DEDUP_REMOVED lines=16> */
[----:B------:R-:W-:-:S13]  /*5d310*/  ISETP.GE.U32.AND P0, PT, R44, 0x7f000001, PT ;  /* 0x7f0000012c00780c */ /* 0x000fda0003f06070 */
[----:B------:R-:W-:Y:S01]  /*5d320*/  @P0 IADD3 R44, PT, PT, R44, -0x7f000001, RZ ;  /* 0x80ffffff2c2c0810 */ /* 0x000fe20007ffe0ff */
[----:B------:R-:W-:Y:S01]  /*5d330*/  ISETP.GE.U32.AND P0, PT, R119, 0x7f000001, PT ;  /* 0x7f0000017700780c */ /* 0x000fe20003f06070 */
[----:B------:R-:W-:-:S12]  /*5d340*/  ISETP.GE.U32.AND P1, PT, R58, 0x7f000001, PT ;  /* 0x7f0000013a00780c */ /* 0x000fd80003f26070 */
[----:B------:R-:W-:-:S04]  /*5d350*/  @P0 IADD3 R119, PT, PT, R119, -0x7f000001, RZ ;  /* 0x80ffffff77770810 */ /* 0x000fc80007ffe0ff */
[----:B------:R-:W-:Y:S02]  /*5d360*/  IADD3 R119, PT, PT, R137, R119, RZ ;  /* 0x0000007789777210 */ /* 0x000fe40007ffe0ff */
[----:B------:R-:W-:-:S03]  /*5d370*/  @P1 IADD3 R58, PT, PT, R58, -0x7f000001, RZ ;  /* 0x80ffffff3a3a1810 */ /* 0x000fc60007ffe0ff */
[----:B------:R-:W-:Y:S01]  /*5d380*/  ISETP.GE.U32.AND P0, PT, R119, 0x7f000001, PT ;  /* 0x7f0000017700780c */ /* 0x000fe20003f06070 */
[----:B------:R-:W-:Y:S01]  /*5d390*/  ISETP.GE.U32.AND P1, PT, R126, 0x7f000001, PT ;  /* 0x7f0000017e00780c */ /* 0x000fe20003f26070 */
[----:B------:R-:W-:-:S04]  /*5d3a0*/  IMAD.WIDE.U32 R2, R7, 0x5fffffa, RZ ;  /* 0x05fffffa07027825 */ /* 0x000fc800078e00ff */
[----:B------:R-:W-:Y:S02]  /*5d3b0*/  IMAD R5, R7, 0x6, RZ ;  /* 0x0000000607057824 */ /* 0x000fe400078e02ff */
[----:B------:R-:W-:Y:S02]  /*5d3c0*/  IMAD R7, R58, 0x6, RZ ;  /* 0x000000063a077824 */ /* 0x000fe400078e02ff */
[----:B------:R-:W-:-:S03]  /*5d3d0*/  IMAD.HI.U32 R5, R5, 0x7f000001, R2 ;  /* 0x7f00000105057827 */ /* 0x000fc600078e0002 */
[----:B------:R-:W-:Y:S01]  /*5d3e0*/  @P0 IADD3 R119, PT, PT, R119, -0x7f000001, RZ ;  /* 0x80ffffff77770810 */ /* 0x000fe20007ffe0ff */
[----:B------:R-:W-:Y:S01]  /*5d3f0*/  ISETP.GE.U32.AND P0, PT, R108, 0x7f000001, PT ;  /* 0x7f0000016c00780c */ /* 0x000fe20003f06070 */
[----:B------:R-:W-:Y:S01]  /*5d400*/  IMAD.WIDE.U32 R2, R58, 0x5fffffa, RZ ;  /* 0x05fffffa3a027825 */ /* 0x000fe200078e00ff */
[----:B------:R-:W-:-:S03]  /*5d410*/  @P1 IADD3 R126, PT, PT, R126, -0x7f000001, RZ ;  /* 0x80ffffff7e7e1810 */ /* 0x000fc60007ffe0ff */
[----:B------:R-:W-:-:S04]  /*5d420*/  IMAD.WIDE.U32 R58, R44, 0x5fffffa, RZ ;  /* 0x05fffffa2c3a7825 */ /* 0x000fc800078e00ff */
[----:B------:R-:W-:-:S04]  /*5d430*/  IMAD R44, R44, 0x6, RZ ;  /* 0x000000062c2c7824 */ /* 0x000fc800078e02ff */
[----:B------:R-:W-:Y:S01]  /*5d440*/  IMAD.HI.U32 R58, R44, 0x7f000001, R58 ;  /* 0x7f0000012c3a7827 */ /* 0x000fe200078e003a */
        /* <DEDUP_REMOVED lines=9> */
[----:B------:R-:W-:Y:S01]  /*5d4e0*/  IMAD.HI.U32 R7, R7, 0x7f000001, R2 ;  /* 0x7f00000107077827 */ /* 0x000fe200078e0002 */
[----:B------:R-:W-:-:S03]  /*5d4f0*/  ISETP.GE.U32.AND P1, PT, R111, 0x7f000001, PT ;  /* 0x7f0000016f00780c */ /* 0x000fc60003f26070 */
[----:B------:R-:W-:-:S04]  /*5d500*/  IMAD.WIDE.U32 R2, R148, R221, RZ ;  /* 0x000000dd94027225 */ /* 0x000fc800078e00ff */
[----:B------:R-:W-:-:S04]  /*5d510*/  IMAD R103, R2, 0x7effffff, RZ ;  /* 0x7effffff02677824 */ /* 0x000fc800078e02ff */
[----:B------:R-:W-:Y:S01]  /*5d520*/  @P0 IADD3 R44, PT, PT, R44, -0x7f000001, RZ ;  /* 0x80ffffff2c2c0810 */ /* 0x000fe20007ffe0ff */
[----:B------:R-:W-:-:S03]  /*5d530*/  IMAD.HI.U32 R103, R103, 0x7f000001, R2 ;  /* 0x7f00000167677827 */ /* 0x000fc600078e0002 */
[----:B------:R-:W-:Y:S01]  /*5d540*/  IADD3 R44, PT, PT, R67, R44, RZ ;  /* 0x0000002c432c7210 */ /* 0x000fe20007ffe0ff */
[----:B------:R-:W-:Y:S01]  /*5d550*/  IMAD.WIDE.U32 R2, R144, R203, RZ ;  /* 0x000000cb90027225 */ /* 0x000fe200078e00ff */
[----:B------:R-:W-:-:S03]  /*5d560*/  @P1 IADD3 R111, PT, PT, R111, -0x7f000001, RZ ;  /* 0x80ffffff6f6f1810 */ /* 0x000fc60007ffe0ff */
[----:B------:R-:W-:Y:S01]  /*5d570*/  IMAD R118, R2, 0x7effffff, RZ ;  /* 0x7effffff02767824 */ /* 0x000fe200078e02ff */
[----:B------:R-:W-:Y:S01]  /*5d580*/  ISETP.GE.U32.AND P1, PT, R44, 0x7f000001, PT ;  /* 0x7f0000012c00780c */ /* 0x000fe20003f26070 */
[----:B------:R-:W-:Y:S02]  /*5d590*/  ISETP.GE.U32.AND P0, PT, R112, 0x7f000001, PT ;  /* 0x7f0000017000780c */ /* 0x000fe40003f06070 */
[----:B------:R-:W-:-:S04]  /*5d5a0*/  IMAD.HI.U32 R118, R118, 0x7f000001, R2 ;  /* 0x7f00000176767827 */ /* 0x000fc800078e0002 */
[----:B------:R-:W-:-:S04]  /*5d5b0*/  IMAD.WIDE.U32 R2, R147, R221, RZ ;  /* 0x000000dd93027225 */ /* 0x000fc800078e00ff */
[----:B------:R-:W-:Y:S02]  /*5d5c0*/  IMAD R114, R2, 0x7effffff, RZ ;  /* 0x7effffff02727824 */ /* 0x000fe400078e02ff */
[----:B------:R-:W-:Y:S02]  /*5d5d0*/  @P1 IADD3 R44, PT, PT, R44, -0x7f000001, RZ ;  /* 0x80ffffff2c2c1810 */ /* 0x000fe40007ffe0ff */
[----:B------:R-:W-:Y:S01]  /*5d5e0*/  IMAD.HI.U32 R114, R114, 0x7f000001, R2 ;  /* 0x7f00000172727827 */ /* 0x000fe200078e0002 */
[----:B------:R-:W-:-:S03]  /*5d5f0*/  @P0 IADD3 R112, PT, PT, R112, -0x7f000001, RZ ;  /* 0x80ffffff70700810 */ /* 0x000fc60007ffe0ff */
[----:B------:R-:W-:Y:S01]  /*5d600*/  IMAD.WIDE.U32 R2, R143, R203, RZ ;  /* 0x000000cb8f027225 */ /* 0x000fe200078e00ff */
[----:B------:R-:W-:-:S03]  /*5d610*/  IADD3 R44, PT, PT, R67, R44, RZ ;  /* 0x0000002c432c7210 */ /* 0x000fc60007ffe0ff */
[----:B------:R-:W-:Y:S01]  /*5d620*/  IMAD R126, R2, 0x7effffff, RZ ;  /* 0x7effffff027e7824 */ /* 0x000fe200078e02ff */
[----:B------:R-:W-:Y:S01]  /*5d630*/  IADD3 R59, PT, PT, R139, R112, RZ ;  /* 0x000000708b3b7210 */ /* 0x000fe20007ffe0ff */
[----:B------:R-:W-:Y:S02]  /*5d640*/  ISETP.GE.U32.AND P2, PT, R44, 0x7f000001, PT ;  /* 0x7f0000012c00780c */ /* 0x000fe40003f46070 */
        /* <DEDUP_REMOVED lines=9> */
[----:B------:R-:W-:Y:S02]  /*5d6e0*/  @P1 IADD3 R55, PT, PT, R55, -0x7f000001, RZ ;  /* 0x80ffffff37371810 */ /* 0x000fe40007ffe0ff */
[----:B------:R-:W-:Y:S02]  /*5d6f0*/  @P0 IADD3 R59, PT, PT, R59, -0x7f000001, RZ ;  /* 0x80ffffff3b3b0810 */ /* 0x000fe40007ffe0ff */
[----:B------:R-:W-:Y:S01]  /*5d700*/  IADD3 R111, PT, PT, R108, R111, RZ ;  /* 0x0000006f6c6f7210 */ /* 0x000fe20007ffe0ff */
        /* <DEDUP_REMOVED lines=8> */
[----:B------:R-:W-:-:S03]  /*5d790*/  ISETP.GE.U32.AND P0, PT, R55, 0x7f000001, PT ;  /* 0x7f0000013700780c */ /* 0x000fc60003f06070 */
[----:B------:R-:W-:-:S07]  /*5d7a0*/  IADD3 R111, PT, PT, R65, R111, RZ ;  /* 0x0000006f416f7210 */ /* 0x000fce0007ffe0ff */
[----:B------:R-:W-:Y:S01]  /*5d7b0*/  @P1 IADD3 R59, PT, PT, R59, -0x7f000001, RZ ;  /* 0x80ffffff3b3b1810 */ /* 0x000fe20007ffe0ff */
[----:B------:R-:W-:Y:S02]  /*5d7c0*/  ISETP.GE.U32.AND P1, PT, R111, 0x7f000001, PT ;  /* 0x7f0000016f00780c */ /* 0x000fe40003f26070 */
[----:B------:R-:W-:-:S04]  /*5d7d0*/  @P0 IADD3 R55, PT, PT, R55, -0x7f000001, RZ ;  /* 0x80ffffff37370810 */ /* 0x000fc80007ffe0ff */
[----:B------:R-:W-:-:S05]  /*5d7e0*/  IADD3 R55, PT, PT, R68, R55, RZ ;  /* 0x0000003744377210 */ /* 0x000fca0007ffe0ff */
[----:B------:R-:W-:Y:S02]  /*5d7f0*/  ISETP.GE.U32.AND P0, PT, R55, 0x7f000001, PT ;  /* 0x7f0000013700780c */ /* 0x000fe40003f06070 */
[----:B------:R-:W-:-:S04]  /*5d800*/  @P1 IADD3 R111, PT, PT, R111, -0x7f000001, RZ ;  /* 0x80ffffff6f6f1810 */ /* 0x000fc80007ffe0ff */
[----:B------:R-:W-:-:S05]  /*5d810*/  IADD3 R111, PT, PT, R65, R111, RZ ;  /* 0x0000006f416f7210 */ /* 0x000fca0007ffe0ff */
[----:B------:R-:W-:Y:S02]  /*5d820*/  ISETP.GE.U32.AND P1, PT, R111, 0x7f000001, PT ;  /* 0x7f0000016f00780c */ /* 0x000fe40003f26070 */
[----:B------:R-:W-:Y:S01]  /*5d830*/  @P0 IADD3 R55, PT, PT, R55, -0x7f000001, RZ ;  /* 0x80ffffff37370810 */ /* 0x000fe20007ffe0ff */
[----:B------:R-:W-:-:S03]  /*5d840*/  ISETP.GE.U32.AND P2, PT, R113, 0x7f000001, PT ;  /* 0x7f0000017100780c */ /* 0x000fc60003f46070 */
[----:B------:R-:W-:Y:S01]  /*5d850*/  IADD3 R108, PT, PT, R68, R55, RZ ;  /* 0x00000037446c7210 */ /* 0x000fe20007ffe0ff */
[----:B------:R-:W-:-:S06]  /*5d860*/  ISETP.GE.U32.AND P0, PT, R109, 0x7f000001, PT ;  /* 0x7f0000016d00780c */ /* 0x000fcc0003f06070 */
[----:B------:R-:W-:Y:S01]  /*5d870*/  @P1 IADD3 R111, PT, PT, R111, -0x7f000001, RZ ;  /* 0x80ffffff6f6f1810 */ /* 0x000fe20007ffe0ff */
[----:B------:R-:W-:-:S03]  /*5d880*/  ISETP.GE.U32.AND P1, PT, R108, 0x7f000001, PT ;  /* 0x7f0000016c00780c */ /* 0x000fc60003f26070 */
[----:B------:R-:W-:Y:S02]  /*5d890*/  IADD3 R111, PT, PT, R65, R111, RZ ;  /* 0x0000006f416f7210 */ /* 0x000fe40007ffe0ff */
[----:B------:R-:W-:-:S03]  /*5d8a0*/  @P2 IADD3 R113, PT, PT, R113, -0x7f000001, RZ ;  /* 0x80ffffff71712810 */ /* 0x000fc60007ffe0ff */
[----:B------:R-:W-:Y:S01]  /*5d8b0*/  ISETP.GE.U32.AND P2, PT, R111, 0x7f000001, PT ;  /* 0x7f0000016f00780c */ /* 0x000fe20003f46070 */
[----:B------:R-:W-:-:S04]  /*5d8c0*/  @P0 IADD3 R109, PT, PT, R109, -0x7f000001, RZ ;  /* 0x80ffffff6d6d0810 */ /* 0x000fc80007ffe0ff */
[----:B------:R-:W-:Y:S02]  /*5d8d0*/  @P1 IADD3 R108, PT, PT, R108, -0x7f000001, RZ ;  /* 0x80ffffff6c6c1810 */ /* 0x000fe40007ffe0ff */
[----:B------:R-:W-:Y:S02]  /*5d8e0*/  IADD3 R55, PT, PT, R140, R109, RZ ;  /* 0x0000006d8c377210 */ /* 0x000fe40007ffe0ff */
[----:B------:R-:W-:Y:S01]  /*5d8f0*/  IADD3 R108, PT, PT, R68, R108, RZ ;  /* 0x0000006c446c7210 */ /* 0x000fe20007ffe0ff */
[----:B------:R-:W-:-:S03]  /*5d900*/  IMAD.WIDE.U32 R2, R59, 0x5fffffa, RZ ;  /* 0x05fffffa3b027825 */ /* 0x000fc600078e00ff */
[----:B------:R-:W-:Y:S01]  /*5d910*/  @P2 IADD3 R111, PT, PT, R111, -0x7f000001, RZ ;  /* 0x80ffffff6f6f2810 */ /* 0x000fe20007ffe0ff */
[----:B------:R-:W-:Y:S01]  /*5d920*/  ISETP.GE.U32.AND P2, PT, R108, 0x7f000001, PT ;  /* 0x7f0000016c00780c */ /* 0x000fe20003f46070 */
[----:B------:R-:W-:Y:S01]  /*5d930*/  ISETP.GE.U32.AND P1, PT, R110, 0x7f000001, PT ;  /* 0x7f0000016e00780c */ /* 0x000fe20003f26070 */
[----:B------:R-:W-:Y:S01]  /*5d940*/  ISETP.GE.U32.AND P0, PT, R55, 0x7f000001, PT ;  /* 0x7f0000013700780c */ /* 0x000fe20003f06070 */
[----:B------:R-:W-:-:S04]  /*5d950*/  IMAD R59, R59, 0x6, RZ ;  /* 0x000000063b3b7824 */ /* 0x000fc800078e02ff */
[----:B------:R-:W-:-:S04]  /*5d960*/  IMAD.HI.U32 R119, R59, 0x7f000001, R2 ;  /* 0x7f0000013b777827 */ /* 0x000fc800078e0002 */
[----:B------:R-:W-:Y:S02]  /*5d970*/  IMAD.WIDE.U32 R2, R133, R111, RZ ;  /* 0x0000006f85027225 */ /* 0x000fe400078e00ff */
[----:B------:R-:W-:Y:S02]  /*5d980*/  @P2 IADD3 R108, PT, PT, R108, -0x7f000001, RZ ;  /* 0x80ffffff6c6c2810 */ /* 0x000fe40007ffe0ff */
        /* <DEDUP_REMOVED lines=15> */
[----:B------:R-:W-:-:S04]  /*5da80*/  IMAD R55, R55, 0x6, RZ ;  /* 0x0000000637377824 */ /* 0x000fc800078e02ff */
[----:B------:R-:W-:Y:S01]  /*5da90*/  IMAD.HI.U32 R59, R55, 0x7f000001, R2 ;  /* 0x7f000001373b7827 */ /* 0x000fe200078e0002 */
[----:B------:R-:W-:Y:S02]  /*5daa0*/  IADD3 R55, PT, PT, R140, R103, RZ ;  /* 0x000000678c377210 */ /* 0x000fe40007ffe0ff */
[----:B------:R-:W-:-:S05]  /*5dab0*/  IADD3 R103, PT, PT, R66, R110, RZ ;  /* 0x0000006e42677210 */ /* 0x000fca0007ffe0ff */
[----:B------:R-:W-:Y:S01]  /*5dac0*/  ISETP.GE.U32.AND P0, PT, R103, 0x7f000001, PT ;  /* 0x7f0000016700780c */ /* 0x000fe20003f06070 */
[----:B------:R-:W-:-:S12]  /*5dad0*/  ISETP.GE.U32.AND P1, PT, R55, 0x7f000001, PT ;  /* 0x7f0000013700780c */ /* 0x000fd80003f26070 */
[----:B------:R-:W-:Y:S02]  /*5dae0*/  @P0 IADD3 R103, PT, PT, R103, -0x7f000001, RZ ;  /* 0x80ffffff67670810 */ /* 0x000fe40007ffe0ff */
[----:B------:R-:W-:Y:S01]  /*5daf0*/  @P1 IADD3 R55, PT, PT, R55, -0x7f000001, RZ ;  /* 0x80ffffff37371810 */ /* 0x000fe20007ffe0ff */
[----:B------:R-:W-:Y:S01]  /*5db00*/  ISETP.GE.U32.AND P1, PT, R114, 0x7f000001, PT ;  /* 0x7f0000017200780c */ /* 0x000fe20003f26070 */
[----:B------:R-:W-:-:S05]  /*5db10*/  IADD3 R103, PT, PT, R66, R103, RZ ;  /* 0x0000006742677210 */ /* 0x000fca0007ffe0ff */
[----:B------:R-:W-:Y:S01]  /*5db20*/  ISETP.GE.U32.AND P0, PT, R103, 0x7f000001, PT ;  /* 0x7f0000016700780c */ /* 0x000fe20003f06070 */
[----:B------:R-:W-:Y:S01]  /*5db30*/  IADD3 R113, PT, PT, R141, R113, RZ ;  /* 0x000000718d717210 */ /* 0x000fe20007ffe0ff */
[----:B------:R-:W-:Y:S01]  /*5db40*/  ISETP.GE.U32.AND P2, PT, R118, 0x7f000001, PT ;  /* 0x7f0000017600780c */ /* 0x000fe20003f46070 */
[----:B------:R-:W-:-:S04]  /*5db50*/  IMAD.WIDE.U32 R2, R133, R108, RZ ;  /* 0x0000006c85027225 */ /* 0x000fc800078e00ff */
[----:B------:R-:W-:Y:S01]  /*5db60*/  @P1 IADD3 R114, PT, PT, R114, -0x7f000001, RZ ;  /* 0x80ffffff72721810 */ /* 0x000fe20007ffe0ff */
[----:B------:R-:W-:Y:S01]  /*5db70*/  ISETP.GE.U32.AND P3, PT, R113, 0x7f000001, PT ;  /* 0x7f0000017100780c */ /* 0x000fe20003f66070 */
[----:B------:R-:W-:Y:S01]  /*5db80*/  IMAD R110, R2, 0x7effffff, RZ ;  /* 0x7effffff026e7824 */ /* 0x000fe200078e02ff */
[----:B------:R-:W-:Y:S01]  /*5db90*/  ISETP.GE.U32.AND P4, PT, R54, 0x7f000001, PT ;  /* 0x7f0000013600780c */ /* 0x000fe20003f86070 */
[----:B------:R-:W-:Y:S02]  /*5dba0*/  ISETP.GE.U32.AND P1, PT, R127, 0x7f000001, PT ;  /* 0x7f0000017f00780c */ /* 0x000fe40003f26070 */
[----:B------:R-:W-:Y:S01]  /*5dbb0*/  IMAD.HI.U32 R110, R110, 0x7f000001, R2 ;  /* 0x7f0000016e6e7827 */ /* 0x000fe200078e0002 */
[----:B------:R-:W-:Y:S02]  /*5dbc0*/  IADD3 R2, PT, PT, R139, R114, RZ ;  /* 0x000000728b027210 */ /* 0x000fe40007ffe0ff */
[----:B------:R-:W-:Y:S02]  /*5dbd0*/  @P0 IADD3 R103, PT, PT, R103, -0x7f000001, RZ ;  /* 0x80ffffff67670810 */ /* 0x000fe40007ffe0ff */
[----:B------:R-:W-:Y:S01]  /*5dbe0*/  @P2 IADD3 R118, PT, PT, R118, -0x7f000001, RZ ;  /* 0x80ffffff76762810 */ /* 0x000fe20007ffe0ff */
[----:B------:R-:W-:Y:S01]  /*5dbf0*/  ISETP.GE.U32.AND P2, PT, R2, 0x7f000001, PT ;  /* 0x7f0000010200780c */ /* 0x000fe20003f46070 */
[----:B------:R-:W-:-:S02]  /*5dc00*/  IADD3 R114, PT, PT, R66, R103, RZ ;  /* 0x0000006742727210 */ /* 0x000fc40007ffe0ff */
[----:B------:R-:W-:Y:S01]  /*5dc10*/  @P3 IADD3 R113, PT, PT, R113, -0x7f000001, RZ ;  /* 0x80ffffff71713810 */ /* 0x000fe20007ffe0ff */
[----:B------:R-:W-:Y:S02]  /*5dc20*/  ISETP.GE.U32.AND P3, PT, R126, 0x7f000001, PT ;  /* 0x7f0000017e00780c */ /* 0x000fe40003f66070 */
[----:B------:R-:W-:Y:S01]  /*5dc30*/  ISETP.GE.U32.AND P0, PT, R114, 0x7f000001, PT ;  /* 0x7f0000017200780c */ /* 0x000fe20003f06070 */
[----:B------:R-:W-:Y:S02]  /*5dc40*/  @P4 IADD3 R54, PT, PT, R54, -0x7f000001, RZ ;  /* 0x80ffffff36364810 */ /* 0x000fe40007ffe0ff */
[----:B------:R-:W-:Y:S02]  /*5dc50*/  @P1 IADD3 R127, PT, PT, R127, -0x7f000001, RZ ;  /* 0x80ffffff7f7f1810 */ /* 0x000fe40007ffe0ff */
[----:B------:R-:W-:Y:S02]  /*5dc60*/  IADD3 R54, PT, PT, R113, R54, RZ ;  /* 0x0000003671367210 */ /* 0x000fe40007ffe0ff */
[----:B------:R-:W-:-:S02]  /*5dc70*/  @P2 IADD3 R2, PT, PT, R2, -0x7f000001, RZ ;  /* 0x80ffffff02022810 */ /* 0x000fc40007ffe0ff */
[----:B------:R-:W-:Y:S01]  /*5dc80*/  IADD3 R113, PT, PT, R137, R127, RZ ;  /* 0x0000007f89717210 */ /* 0x000fe20007ffe0ff */
[----:B------:R-:W-:Y:S01]  /*5dc90*/  ISETP.GE.U32.AND P2, PT, R110, 0x7f000001, PT ;  /* 0x7f0000016e00780c */ /* 0x000fe20003f46070 */
[----:B------:R-:W-:Y:S02]  /*5dca0*/  @P3 IADD3 R126, PT, PT, R126, -0x7f000001, RZ ;  /* 0x80ffffff7e7e3810 */ /* 0x000fe40007ffe0ff */
[----:B------:R-:W-:Y:S01]  /*5dcb0*/  @P0 IADD3 R114, PT, PT, R114, -0x7f000001, RZ ;  /* 0x80ffffff72720810 */ /* 0x000fe20007ffe0ff */
[----:B------:R-:W-:Y:S01]  /*5dcc0*/  ISETP.GE.U32.AND P0, PT, R113, 0x7f000001, PT ;  /* 0x7f0000017100780c */ /* 0x000fe20003f06070 */
[----:B------:R-:W-:Y:S02]  /*5dcd0*/  IADD3 R103, PT, PT, R2, R126, RZ ;  /* 0x0000007e02677210 */ /* 0x000fe40007ffe0ff */
[----:B------:R-:W-:Y:S01]  /*5dce0*/  IADD3 R55, PT, PT, R55, R118, RZ ;  /* 0x0000007637377210 */ /* 0x000fe20007ffe0ff */
[----:B------:R-:W-:Y:S01]  /*5dcf0*/  ISETP.GE.U32.AND P1, PT, R112, 0x7f000001, PT ;  /* 0x7f0000017000780c */ /* 0x000fe20003f26070 */
[----:B------:R-:W-:Y:S01]  /*5dd00*/  IMAD.WIDE.U32 R2, R135, R114, RZ ;  /* 0x0000007287027225 */ /* 0x000fe200078e00ff */
[----:B------:R-:W2:Y:S03]  /*5dd10*/  LDL R127, [R1+0x110] ;  /* 0x00011000017f7983 */ /* 0x000ea60000100800 */
[----:B------:R-:W-:Y:S01]  /*5dd20*/  @P2 IADD3 R110, PT, PT, R110, -0x7f000001, RZ ;  /* 0x80ffffff6e6e2810 */ /* 0x000fe20007ffe0ff */
[----:B------:R-:W-:-:S03]  /*5dd30*/  IMAD R126, R2, 0x7effffff, RZ ;  /* 0x7effffff027e7824 */ /* 0x000fc600078e02ff */
[----:B------:R-:W-:Y:S01]  /*5dd40*/  @P0 IADD3 R113, PT, PT, R113, -0x7f000001, RZ ;  /* 0x80ffffff71710810 */ /* 0x000fe20007ffe0ff */
[----:B------:R-:W-:Y:S01]  /*5dd50*/  IMAD.HI.U32 R126, R126, 0x7f000001, R2 ;  /* 0x7f0000017e7e7827 */ /* 0x000fe200078e0002 */
[----:B------:R-:W-:-:S03]  /*5dd60*/  ISETP.GE.U32.AND P0, PT, R110, 0x7f000001, PT ;  /* 0x7f0000016e00780c */ /* 0x000fc60003f06070 */
[----:B------:R-:W-:-:S04]  /*5dd70*/  IMAD.WIDE.U32 R2, R133, R44, RZ ;  /* 0x0000002c85027225 */ /* 0x000fc800078e00ff */
[----:B------:R-:W-:-:S04]  /*5dd80*/  IMAD R118, R2, 0x7effffff, RZ ;  /* 0x7effffff02767824 */ /* 0x000fc800078e02ff */
[----:B------:R-:W-:Y:S02]  /*5dd90*/  IMAD.HI.U32 R118, R118, 0x7f000001, R2 ;  /* 0x7f00000176767827 */ /* 0x000fe400078e0002 */
[----:B------:R-:W-:-:S03]  /*5dda0*/  @P0 IADD3 R110, PT, PT, R110, -0x7f000001, RZ ;  /* 0x80ffffff6e6e0810 */ /* 0x000fc60007ffe0ff */
[----:B------:R-:W-:Y:S01]  /*5ddb0*/  ISETP.GE.U32.AND P0, PT, R118, 0x7f000001, PT ;  /* 0x7f0000017600780c */ /* 0x000fe20003f06070 */
[----:B------:R-:W-:Y:S01]  /*5ddc0*/  @P1 IADD3 R112, PT, PT, R112, -0x7f000001, RZ ;  /* 0x80ffffff70701810 */ /* 0x000fe20007ffe0ff */
[----:B------:R-:W-:Y:S01]  /*5ddd0*/  ISETP.GE.U32.AND P1, PT, R126, 0x7f000001, PT ;  /* 0x7f0000017e00780c */ /* 0x000fe20003f26070 */
[----:B------:R-:W-:Y:S02]  /*5dde0*/  IMAD.WIDE.U32 R2, R135, R108, RZ ;  /* 0x0000006c87027225 */ /* 0x000fe400078e00ff */
[----:B------:R-:W-:Y:S02]  /*5ddf0*/  IADD3 R113, PT, PT, R113, R112, RZ ;  /* 0x0000007071717210 */ /* 0x000fe40007ffe0ff */
[----:B------:R-:W-:-:S06]  /*5de00*/  IMAD R112, R2, 0x7effffff, RZ ;  /* 0x7effffff02707824 */ /* 0x000fcc00078e02ff */
[----:B------:R-:W-:Y:S01]  /*5de10*/  @P0 IADD3 R118, PT, PT, R118, -0x7f000001, RZ ;  /* 0x80ffffff76760810 */ /* 0x000fe20007ffe0ff */
[----:B------:R-:W-:Y:S01]  /*5de20*/  IMAD.HI.U32 R2, R112, 0x7f000001, R2 ;  /* 0x7f00000170027827 */ /* 0x000fe200078e0002 */
[----:B------:R-:W-:-:S03]  /*5de30*/  @P1 IADD3 R126, PT, PT, R126, -0x7f000001, RZ ;  /* 0x80ffffff7e7e1810 */ /* 0x000fc60007ffe0ff */
[----:B------:R-:W-:Y:S01]  /*5de40*/  ISETP.GE.U32.AND P0, PT, R118, 0x7f000001, PT ;  /* 0x7f0000017600780c */ /* 0x000fe20003f06070 */
[----:B------:R-:W-:Y:S01]  /*5de50*/  ISETP.GE.U32.AND P1, PT, R2, 0x7f000001, PT ;  /* 0x7f0000010200780c */ /* 0x000fe20003f26070 */
[----:B------:R-:W-:-:S11]  /*5de60*/  IADD3 R110, PT, PT, R110, R126, RZ ;  /* 0x0000007e6e6e7210 */ /* 0x000fd60007ffe0ff */
[----:B------:R-:W-:Y:S01]  /*5de70*/  @P0 IADD3 R118, PT, PT, R118, -0x7f000001, RZ ;  /* 0x80ffffff76760810 */ /* 0x000fe20007ffe0ff */
[----:B------:R-:W-:Y:S01]  /*5de80*/  ISETP.GE.U32.AND P0, PT, R109, 0x7f000001, PT ;  /* 0x7f0000016d00780c */ /* 0x000fe20003f06070 */
[----:B------:R-:W-:Y:S01]  /*5de90*/  @P1 IADD3 R2, PT, PT, R2, -0x7f000001, RZ ;  /* 0x80ffffff02021810 */ /* 0x000fe20007ffe0ff */
[----:B------:R-:W-:-:S03]  /*5dea0*/  ISETP.GE.U32.AND P1, PT, R110, 0x7f000001, PT ;  /* 0x7f0000016e00780c */ /* 0x000fc60003f26070 */
[----:B------:R-:W-:Y:S01]  /*5deb0*/  IADD3 R118, PT, PT, R118, R2, RZ ;  /* 0x0000000276767210 */ /* 0x000fe20007ffe0ff */
[----:B------:R-:W-:-:S07]  /*5dec0*/  IMAD.WIDE.U32 R2, R132, R111, RZ ;  /* 0x0000006f84027225 */ /* 0x000fce00078e00ff */
[----:B------:R-:W-:Y:S01]  /*5ded0*/  @P0 IADD3 R109, PT, PT, R109, -0x7f000001, RZ ;  /* 0x80ffffff6d6d0810 */ /* 0x000fe20007ffe0ff */
[----:B------:R-:W-:Y:S01]  /*5dee0*/  IMAD R112, R2, 0x7effffff, RZ ;  /* 0x7effffff02707824 */ /* 0x000fe200078e02ff */
[----:B------:R-:W-:Y:S01]  /*5def0*/  @P1 IADD3 R110, PT, PT, R110, -0x7f000001, RZ ;  /* 0x80ffffff6e6e1810 */ /* 0x000fe20007ffe0ff */
[----:B------:R-:W-:Y:S02]  /*5df00*/  ISETP.GE.U32.AND P1, PT, R119, 0x7f000001, PT ;  /* 0x7f0000017700780c */ /* 0x000fe40003f26070 */
[----:B------:R-:W-:Y:S01]  /*5df10*/  ISETP.GE.U32.AND P0, PT, R109, 0x7f000001, PT ;  /* 0x7f0000016d00780c */ /* 0x000fe20003f06070 */
[----:B------:R-:W-:-:S04]  /*5df20*/  IMAD.HI.U32 R112, R112, 0x7f000001, R2 ;  /* 0x7f00000170707827 */ /* 0x000fc800078e0002 */
[----:B------:R-:W-:Y:S01]  /*5df30*/  IMAD.WIDE.U32 R2, R132, R114, RZ ;  /* 0x0000007284027225 */ /* 0x000fe200078e00ff */
[----:B------:R-:W-:-:S03]  /*5df40*/  ISETP.GE.U32.AND P2, PT, R112, 0x7f000001, PT ;  /* 0x7f0000017000780c */ /* 0x000fc60003f46070 */
[----:B------:R-:W-:Y:S02]  /*5df50*/  IMAD R126, R2, 0x7effffff, RZ ;  /* 0x7effffff027e7824 */ /* 0x000fe400078e02ff */
[----:B------:R-:W-:Y:S02]  /*5df60*/  @P1 IADD3 R119, PT, PT, R119, -0x7f000001, RZ ;  /* 0x80ffffff77771810 */ /* 0x000fe40007ffe0ff */
[----:B------:R-:W-:Y:S01]  /*5df70*/  IMAD.HI.U32 R126, R126, 0x7f000001, R2 ;  /* 0x7f0000017e7e7827 */ /* 0x000fe200078e0002 */
[----:B------:R-:W-:-:S03]  /*5df80*/  @P0 IADD3 R109, PT, PT, R109, -0x7f000001, RZ ;  /* 0x80ffffff6d6d0810 */ /* 0x000fc60007ffe0ff */
[----:B------:R-:W-:Y:S01]  /*5df90*/  IMAD.WIDE.U32 R2, R135, R111, RZ ;  /* 0x0000006f87027225 */ /* 0x000fe200078e00ff */
[----:B------:R-:W-:Y:S01]  /*5dfa0*/  ISETP.GE.U32.AND P1, PT, R126, 0x7f000001, PT ;  /* 0x7f0000017e00780c */ /* 0x000fe20003f26070 */
[----:B------:R-:W-:Y:S01]  /*5dfb0*/  IADD3 R109, PT, PT, R109, R119, RZ ;  /* 0x000000776d6d7210 */ /* 0x000fe20007ffe0ff */
[----:B------:R-:W-:Y:S01]  /*5dfc0*/  ISETP.GE.U32.AND P0, PT, R118, 0x7f000001, PT ;  /* 0x7f0000017600780c */ /* 0x000fe20003f06070 */
        /* <DEDUP_REMOVED lines=8> */
[----:B------:R-:W-:-:S04]  /*5e050*/  IMAD.HI.U32 R110, R110, 0x7f000001, R2 ;  /* 0x7f0000016e6e7827 */ /* 0x000fc800078e0002 */
[----:B------:R-:W-:Y:S01]  /*5e060*/  IMAD.WIDE.U32 R2, R133, R114, RZ ;  /* 0x0000007285027225 */ /* 0x000fe200078e00ff */
[----:B------:R-:W-:-:S03]  /*5e070*/  IADD3 R111, PT, PT, R118, R126, RZ ;  /* 0x0000007e766f7210 */ /* 0x000fc60007ffe0ff */
[----:B------:R-:W-:-:S04]  /*5e080*/  IMAD R118, R2, 0x7effffff, RZ ;  /* 0x7effffff02767824 */ /* 0x000fc800078e02ff */
[----:B------:R-:W-:-:S04]  /*5e090*/  IMAD.HI.U32 R118, R118, 0x7f000001, R2 ;  /* 0x7f00000176767827 */ /* 0x000fc800078e0002 */
        /* <DEDUP_REMOVED lines=18> */
[----:B------:R-:W-:-:S03]  /*5e1c0*/  @P1 IADD3 R119, PT, PT, R119, -0x7f000001, RZ ;  /* 0x80ffffff77771810 */ /* 0x000fc60007ffe0ff */
        /* <DEDUP_REMOVED lines=19> */
[----:B------:R-:W-:-:S04]  /*5e300*/  IMAD.WIDE.U32 R2, R129, R44, RZ ;  /* 0x0000002c81027225 */ /* 0x000fc800078e00ff */
[----:B------:R-:W-:-:S04]  /*5e310*/  IMAD R44, R2, 0x7effffff, RZ ;  /* 0x7effffff022c7824 */ /* 0x000fc800078e02ff */
[----:B------:R-:W-:-:S04]  /*5e320*/  IMAD.HI.U32 R44, R44, 0x7f000001, R2 ;  /* 0x7f0000012c2c7827 */ /* 0x000fc800078e0002 */
[----:B------:R-:W-:Y:S01]  /*5e330*/  @P0 IADD3 R108, PT, PT, R108, -0x7f000001, RZ ;  /* 0x80ffffff6c6c0810 */ /* 0x000fe20007ffe0ff */
[----:B------:R-:W-:Y:S01]  /*5e340*/  ISETP.GE.U32.AND P0, PT, R54, 0x7f000001, PT ;  /* 0x7f0000013600780c */ /* 0x000fe20003f06070 */
[----:B------:R-:W-:Y:S02]  /*5e350*/  ISETP.GE.U32.AND P1, PT, R44, 0x7f000001, PT ;  /* 0x7f0000012c00780c */ /* 0x000fe40003f26070 */
[----:B------:R-:W-:-:S10]  /*5e360*/  IADD3 R108, PT, PT, R67, R108, RZ ;  /* 0x0000006c436c7210 */ /* 0x000fd40007ffe0ff */
[----:B------:R-:W-:Y:S02]  /*5e370*/  @P0 IADD3 R54, PT, PT, R54, -0x7f000001, RZ ;  /* 0x80ffffff36360810 */ /* 0x000fe40007ffe0ff */
[----:B------:R-:W-:Y:S01]  /*5e380*/  @P1 IADD3 R44, PT, PT, R44, -0x7f000001, RZ ;  /* 0x80ffffff2c2c1810 */ /* 0x000fe20007ffe0ff */
[----:B------:R-:W-:Y:S01]  /*5e390*/  ISETP.GE.U32.AND P1, PT, R108, 0x7f000001, PT ;  /* 0x7f0000016c00780c */ /* 0x000fe20003f26070 */
[----:B------:R-:W-:-:S05]  /*5e3a0*/  IADD3 R54, PT, PT, R65, R54, RZ ;  /* 0x0000003641367210 */ /* 0x000fca0007ffe0ff */
[----:B------:R-:W-:Y:S01]  /*5e3b0*/  ISETP.GE.U32.AND P0, PT, R54, 0x7f000001, PT ;  /* 0x7f0000013600780c */ /* 0x000fe20003f06070 */
[----:B------:R-:W-:-:S04]  /*5e3c0*/  IMAD.WIDE.U32 R2, R44, 0x5fffffa, RZ ;  /* 0x05fffffa2c027825 */ /* 0x000fc800078e00ff */
[----:B------:R-:W-:Y:S02]  /*5e3d0*/  IMAD R44, R44, 0x6, RZ ;  /* 0x000000062c2c7824 */ /* 0x000fe400078e02ff */
[----:B------:R-:W-:Y:S02]  /*5e3e0*/  @P1 IADD3 R108, PT, PT, R108, -0x7f000001, RZ ;  /* 0x80ffffff6c6c1810 */ /* 0x000fe40007ffe0ff */
[----:B------:R-:W-:-:S04]  /*5e3f0*/  IMAD.HI.U32 R44, R44, 0x7f000001, R2 ;  /* 0x7f0000012c2c7827 */ /* 0x000fc800078e0002 */
[----:B------:R-:W-:Y:S01]  /*5e400*/  IMAD.WIDE.U32 R2, R135, R108, RZ ;  /* 0x0000006c87027225 */ /* 0x000fe200078e00ff */
[----:B------:R-:W-:-:S03]  /*5e410*/  @P0 IADD3 R54, PT, PT, R54, -0x7f000001, RZ ;  /* 0x80ffffff36360810 */ /* 0x000fc60007ffe0ff */
[----:B------:R-:W-:Y:S01]  /*5e420*/  IMAD R113, R2, 0x7effffff, RZ ;  /* 0x7effffff02717824 */ /* 0x000fe200078e02ff */
[----:B------:R-:W-:-:S03]  /*5e430*/  IADD3 R54, PT, PT, R65, R54, RZ ;  /* 0x0000003641367210 */ /* 0x000fc60007ffe0ff */
[----:B------:R-:W-:Y:S02]  /*5e440*/  IMAD.HI.U32 R113, R113, 0x7f000001, R2 ;  /* 0x7f00000171717827 */ /* 0x000fe400078e0002 */
[----:B------:R-:W-:-:S03]  /*5e450*/  ISETP.GE.U32.AND P0, PT, R54, 0x7f000001, PT ;  /* 0x7f0000013600780c */ /* 0x000fc60003f06070 */
[----:B------:R-:W-:Y:S01]  /*5e460*/  ISETP.GE.U32.AND P1, PT, R113, 0x7f000001, PT ;  /* 0x7f0000017100780c */ /* 0x000fe20003f26070 */
[----:B------:R-:W-:Y:S01]  /*5e470*/  ISETP.GE.U32.AND P3, PT, R118, 0x7f000001, PT ;  /* 0x7f0000017600780c */ /* 0x000fe20003f66070 */
[----:B------:R-:W-:-:S08]  /*5e480*/  ISETP.GE.U32.AND P2, PT, R119, 0x7f000001, PT ;  /* 0x7f0000017700780c */ /* 0x000fd00003f46070 */
[----:B------:R-:W-:Y:S01]  /*5e490*/  @P0 IADD3 R54, PT, PT, R54, -0x7f000001, RZ ;  /* 0x80ffffff36360810 */ /* 0x000fe20007ffe0ff */
[----:B------:R-:W-:Y:S02]  /*5e4a0*/  ISETP.GE.U32.AND P0, PT, R103, 0x7f000001, PT ;  /* 0x7f0000016700780c */ /* 0x000fe40003f06070 */
[----:B------:R-:W-:Y:S02]  /*5e4b0*/  @P1 IADD3 R113, PT, PT, R113, -0x7f000001, RZ ;  /* 0x80ffffff71711810 */ /* 0x000fe40007ffe0ff */
[----:B------:R-:W-:Y:S02]  /*5e4c0*/  @P3 IADD3 R118, PT, PT, R118, -0x7f000001, RZ ;  /* 0x80ffffff76763810 */ /* 0x000fe40007ffe0ff */
[----:B------:R-:W-:Y:S01]  /*5e4d0*/  @P2 IADD3 R119, PT, PT, R119, -0x7f000001, RZ ;  /* 0x80ffffff77772810 */ /* 0x000fe20007ffe0ff */
[----:B------:R-:W-:-:S04]  /*5e4e0*/  IMAD.WIDE.U32 R2, R113, 0x5fffffa, RZ ;  /* 0x05fffffa71027825 */ /* 0x000fc800078e00ff */
[----:B------:R-:W-:Y:S01]  /*5e4f0*/  IMAD R113, R113, 0x6, RZ ;  /* 0x0000000671717824 */ /* 0x000fe200078e02ff */
[----:B------:R-:W-:Y:S02]  /*5e500*/  IADD3 R119, PT, PT, R119, R118, RZ ;  /* 0x0000007677777210 */ /* 0x000fe40007ffe0ff */
[----:B------:R-:W-:Y:S01]  /*5e510*/  @P0 IADD3 R103, PT, PT, R103, -0x7f000001, RZ ;  /* 0x80ffffff67670810 */ /* 0x000fe20007ffe0ff */
[----:B------:R-:W-:Y:S01]  /*5e520*/  IMAD.HI.U32 R118, R113, 0x7f000001, R2 ;  /* 0x7f00000171767827 */ /* 0x000fe200078e0002 */
[----:B------:R-:W-:Y:S02]  /*5e530*/  IADD3 R113, PT, PT, R65, R54, RZ ;  /* 0x0000003641717210 */ /* 0x000fe40007ffe0ff */
[----:B------:R-:W-:-:S03]  /*5e540*/  IADD3 R103, PT, PT, R68, R103, RZ ;  /* 0x0000006744677210 */ /* 0x000fc60007ffe0ff */
[----:B------:R-:W-:Y:S01]  /*5e550*/  ISETP.GE.U32.AND P1, PT, R113, 0x7f000001, PT ;  /* 0x7f0000017100780c */ /* 0x000fe20003f26070 */
[----:B------:R-:W-:Y:S01]  /*5e560*/  ISETP.GE.U32.AND P3, PT, R59, 0x7f000001, PT ;  /* 0x7f0000013b00780c */ /* 0x000fe20003f66070 */
[----:B------:R-:W-:Y:S01]  /*5e570*/  ISETP.GE.U32.AND P2, PT, R109, 0x7f000001, PT ;  /* 0x7f0000016d00780c */ /* 0x000fe20003f46070 */
[----:B------:R-:W-:-:S10]  /*5e580*/  ISETP.GE.U32.AND P0, PT, R103, 0x7f000001, PT ;  /* 0x7f0000016700780c */ /* 0x000fd40003f06070 */
[----:B------:R-:W-:Y:S02]  /*5e590*/  @P1 IADD3 R113, PT, PT, R113, -0x7f000001, RZ ;  /* 0x80ffffff71711810 */ /* 0x000fe40007ffe0ff */
[----:B------:R-:W-:Y:S02]  /*5e5a0*/  @P3 IADD3 R59, PT, PT, R59, -0x7f000001, RZ ;  /* 0x80ffffff3b3b3810 */ /* 0x000fe40007ffe0ff */
[----:B------:R-:W-:Y:S02]  /*5e5b0*/  @P2 IADD3 R109, PT, PT, R109, -0x7f000001, RZ ;  /* 0x80ffffff6d6d2810 */ /* 0x000fe40007ffe0ff */
[----:B------:R-:W-:Y:S01]  /*5e5c0*/  @P0 IADD3 R103, PT, PT, R103, -0x7f000001, RZ ;  /* 0x80ffffff67670810 */ /* 0x000fe20007ffe0ff */
[----:B------:R-:W-:Y:S01]  /*5e5d0*/  IMAD.WIDE.U32 R2, R133, R113, RZ ;  /* 0x0000007185027225 */ /* 0x000fe200078e00ff */
[----:B------:R-:W-:Y:S02]  /*5e5e0*/  IADD3 R54, PT, PT, R109, R59, RZ ;  /* 0x0000003b6d367210 */ /* 0x000fe40007ffe0ff */
[----:B------:R-:W-:Y:S01]  /*5e5f0*/  IADD3 R103, PT, PT, R68, R103, RZ ;  /* 0x0000006744677210 */ /* 0x000fe20007ffe0ff */
[----:B------:R-:W-:-:S04]  /*5e600*/  IMAD R59, R2, 0x7effffff, RZ ;  /* 0x7effffff023b7824 */ /* 0x000fc800078e02ff */
[----:B------:R-:W-:Y:S01]  /*5e610*/  IMAD.HI.U32 R2, R59, 0x7f000001, R2 ;  /* 0x7f0000013b027827 */ /* 0x000fe200078e0002 */
[----:B------:R-:W-:-:S04]  /*5e620*/  ISETP.GE.U32.AND P0, PT, R103, 0x7f000001, PT ;  /* 0x7f0000016700780c */ /* 0x000fc80003f06070 */
[----:B------:R-:W-:-:S09]  /*5e630*/  ISETP.GE.U32.AND P1, PT, R2, 0x7f000001, PT ;  /* 0x7f0000010200780c */ /* 0x000fd20003f26070 */
[----:B------:R-:W-:Y:S01]  /*5e640*/  @P0 IADD3 R103, PT, PT, R103, -0x7f000001, RZ ;  /* 0x80ffffff67670810 */ /* 0x000fe20007ffe0ff */
[----:B------:R-:W-:-:S03]  /*5e650*/  ISETP.GE.U32.AND P0, PT, R55, 0x7f000001, PT ;  /* 0x7f0000013700780c */ /* 0x000fc60003f06070 */
[----:B------:R-:W-:Y:S02]  /*5e660*/  @P1 IADD3 R2, PT, PT, R2, -0x7f000001, RZ ;  /* 0x80ffffff02021810 */ /* 0x000fe40007ffe0ff */
[----:B------:R-:W-:Y:S01]  /*5e670*/  IADD3 R109, PT, PT, R68, R103, RZ ;  /* 0x00000067446d7210 */ /* 0x000fe20007ffe0ff */
[----:B------:R-:W-:Y:S02]  /*5e680*/  ISETP.GE.U32.AND P3, PT, R118, 0x7f000001, PT ;  /* 0x7f0000017600780c */ /* 0x000fe40003f66070 */
[----:B------:R-:W-:Y:S02]  /*5e690*/  ISETP.GE.U32.AND P2, PT, R2, 0x7f000001, PT ;  /* 0x7f0000010200780c */ /* 0x000fe40003f46070 */
[----:B------:R-:W-:-:S03]  /*5e6a0*/  ISETP.GE.U32.AND P1, PT, R109, 0x7f000001, PT ;  /* 0x7f0000016d00780c */ /* 0x000fc60003f26070 */
[----:B------:R-:W-:-:S04]  /*5e6b0*/  @P0 IADD3 R55, PT, PT, R55, -0x7f000001, RZ ;  /* 0x80ffffff37370810 */ /* 0x000fc80007ffe0ff */
[----:B------:R-:W-:Y:S02]  /*5e6c0*/  IADD3 R59, PT, PT, R66, R55, RZ ;  /* 0x00000037423b7210 */ /* 0x000fe40007ffe0ff */
[----:B------:R-:W-:Y:S02]  /*5e6d0*/  @P3 IADD3 R118, PT, PT, R118, -0x7f000001, RZ ;  /* 0x80ffffff76763810 */ /* 0x000fe40007ffe0ff */
[----:B------:R-:W-:Y:S02]  /*5e6e0*/  @P2 IADD3 R2, PT, PT, R2, -0x7f000001, RZ ;  /* 0x80ffffff02022810 */ /* 0x000fe40007ffe0ff */
[----:B------:R-:W-:Y:S01]  /*5e6f0*/  @P1 IADD3 R109, PT, PT, R109, -0x7f000001, RZ ;  /* 0x80ffffff6d6d1810 */ /* 0x000fe20007ffe0ff */
[----:B------:R-:W-:Y:S01]  /*5e700*/  ISETP.GE.U32.AND P0, PT, R59, 0x7f000001, PT ;  /* 0x7f0000013b00780c */ /* 0x000fe20003f06070 */
[----:B------:R-:W-:-:S03]  /*5e710*/  IADD3 R55, PT, PT, R2, R118, RZ ;  /* 0x0000007602377210 */ /* 0x000fc60007ffe0ff */
        /* <DEDUP_REMOVED lines=56> */
[----:B------:R-:W-:-:S04]  /*5eaa0*/  ISETP.GE.U32.AND P0, PT, R119, 0x7f000001, PT ;  /* 0x7f0000017700780c */ /* 0x000fc80003f06070 */
[----:B------:R-:W-:Y:S01]  /*5eab0*/  IMAD.WIDE.U32 R2, R59, 0x5fffffa, RZ ;  /* 0x05fffffa3b027825 */ /* 0x000fe200078e00ff */
[----:B------:R-:W-:-:S03]  /*5eac0*/  @P1 IADD3 R114, PT, PT, R114, -0x7f000001, RZ ;  /* 0x80ffffff72721810 */ /* 0x000fc60007ffe0ff */
[----:B------:R-:W-:Y:S01]  /*5ead0*/  IMAD R59, R59, 0x6, RZ ;  /* 0x000000063b3b7824 */ /* 0x000fe200078e02ff */
[----:B------:R-:W-:-:S03]  /*5eae0*/  IADD3 R110, PT, PT, R111, R110, RZ ;  /* 0x0000006e6f6e7210 */ /* 0x000fc60007ffe0ff */
[----:B------:R-:W-:Y:S01]  /*5eaf0*/  IMAD.HI.U32 R59, R59, 0x7f000001, R2 ;  /* 0x7f0000013b3b7827 */ /* 0x000fe200078e0002 */
[----:B------:R-:W-:-:S03]  /*5eb00*/  @P0 IADD3 R119, PT, PT, R119, -0x7f000001, RZ ;  /* 0x80ffffff77770810 */ /* 0x000fc60007ffe0ff */
[----:B------:R-:W-:Y:S01]  /*5eb10*/  IMAD.WIDE.U32 R2, R129, R109, RZ ;  /* 0x0000006d81027225 */ /* 0x000fe200078e00ff */
[----:B------:R-:W-:-:S03]  /*5eb20*/  IADD3 R111, PT, PT, R119, R114, RZ ;  /* 0x00000072776f7210 */ /* 0x000fc60007ffe0ff */
[----:B------:R-:W-:-:S04]  /*5eb30*/  IMAD R114, R2, 0x7effffff, RZ ;  /* 0x7effffff02727824 */ /* 0x000fc800078e02ff */
[----:B------:R-:W-:-:S05]  /*5eb40*/  IMAD.HI.U32 R114, R114, 0x7f000001, R2 ;  /* 0x7f00000172727827 */ /* 0x000fca00078e0002 */
[----:B------:R-:W-:Y:S01]  /*5eb50*/  ISETP.GE.U32.AND P0, PT, R114, 0x7f000001, PT ;  /* 0x7f0000017200780c */ /* 0x000fe20003f06070 */
[----:B------:R-:W-:-:S12]  /*5eb60*/  ISETP.GE.U32.AND P1, PT, R44, 0x7f000001, PT ;  /* 0x7f0000012c00780c */ /* 0x000fd80003f26070 */
[----:B------:R-:W-:Y:S01]  /*5eb70*/  @P0 IADD3 R114, PT, PT, R114, -0x7f000001, RZ ;  /* 0x80ffffff72720810 */ /* 0x000fe20007ffe0ff */
[----:B------:R-:W-:-:S04]  /*5eb80*/  ISETP.GE.U32.AND P0, PT, R112, 0x7f000001, PT ;  /* 0x7f0000017000780c */ /* 0x000fc80003f06070 */
[----:B------:R-:W-:-:S04]  /*5eb90*/  IMAD.WIDE.U32 R2, R114, 0x5fffffa, RZ ;  /* 0x05fffffa72027825 */ /* 0x000fc800078e00ff */
[----:B------:R-:W-:-:S04]  /*5eba0*/  IMAD R114, R114, 0x6, RZ ;  /* 0x0000000672727824 */ /* 0x000fc800078e02ff */
[----:B------:R-:W-:Y:S01]  /*5ebb0*/  IMAD.HI.U32 R114, R114, 0x7f000001, R2 ;  /* 0x7f00000172727827 */ /* 0x000fe200078e0002 */
[----:B------:R-:W-:Y:S01]  /*5ebc0*/  @P0 IADD3 R112, PT, PT, R112, -0x7f000001, RZ ;  /* 0x80ffffff70700810 */ /* 0x000fe20007ffe0ff */
[----:B------:R-:W-:Y:S02]  /*5ebd0*/  ISETP.GE.U32.AND P0, PT, R103, 0x7f000001, PT ;  /* 0x7f0000016700780c */ /* 0x000fe40003f06070 */
        /* <DEDUP_REMOVED lines=8> */
[----:B------:R-:W-:Y:S01]  /*5ec60*/  IMAD.WIDE.U32 R2, R135, R118, RZ ;  /* 0x0000007687027225 */ /* 0x000fe200078e00ff */
[----:B------:R-:W-:Y:S02]  /*5ec70*/  IADD3 R112, PT, PT, R112, R44, RZ ;  /* 0x0000002c70707210 */ /* 0x000fe40007ffe0ff */
[----:B------:R-:W-:Y:S01]  /*5ec80*/  IADD3 R44, PT, PT, R103, R114, RZ ;  /* 0x00000072672c7210 */ /* 0x000fe20007ffe0ff */
[----:B------:R-:W-:-:S04]  /*5ec90*/  IMAD R103, R2, 0x7effffff, RZ ;  /* 0x7effffff02677824 */ /* 0x000fc800078e02ff */
[----:B------:R-:W-:Y:S02]  /*5eca0*/  IMAD.HI.U32 R2, R103, 0x7f000001, R2 ;  /* 0x7f00000167027827 */ /* 0x000fe400078e0002 */
[----:B------:R-:W-:-:S03]  /*5ecb0*/  @P0 IADD3 R119, PT, PT, R119, -0x7f000001, RZ ;  /* 0x80ffffff77770810 */ /* 0x000fc60007ffe0ff */
[----:B------:R-:W-:Y:S02]  /*5ecc0*/  ISETP.GE.U32.AND P1, PT, R2, 0x7f000001, PT ;  /* 0x7f0000010200780c */ /* 0x000fe40003f26070 */
[----:B------:R-:W-:-:S11]  /*5ecd0*/  ISETP.GE.U32.AND P0, PT, R119, 0x7f000001, PT ;  /* 0x7f0000017700780c */ /* 0x000fd60003f06070 */
[----:B------:R-:W-:Y:S02]  /*5ece0*/  @P1 IADD3 R2, PT, PT, R2, -0x7f000001, RZ ;  /* 0x80ffffff02021810 */ /* 0x000fe40007ffe0ff */
[----:B------:R-:W-:-:S04]  /*5ecf0*/  @P0 IADD3 R119, PT, PT, R119, -0x7f000001, RZ ;  /* 0x80ffffff77770810 */ /* 0x000fc80007ffe0ff */
[----:B------:R-:W-:Y:S01]  /*5ed00*/  IADD3 R114, PT, PT, R119, R2, RZ ;  /* 0x0000000277727210 */ /* 0x000fe20007ffe0ff */
        /* <DEDUP_REMOVED lines=29> */
[----:B------:R-:W-:-:S03]  /*5eee0*/  IMAD.WIDE.U32 R2, R135, R109, RZ ;  /* 0x0000006d87027225 */ /* 0x000fc600078e00ff */
[----:B------:R-:W-:Y:S01]  /*5eef0*/  IADD3 R59, PT, PT, R55, R59, RZ ;  /* 0x0000003b373b7210 */ /* 0x000fe20007ffe0ff */
[----:B------:R-:W-:-:S04]  /*5ef00*/  IMAD R55, R2, 0x7effffff, RZ ;  /* 0x7effffff02377824 */ /* 0x000fc800078e02ff */
[----:B------:R-:W-:-:S03]  /*5ef10*/  IMAD.HI.U32 R55, R55, 0x7f000001, R2 ;  /* 0x7f00000137377827 */ /* 0x000fc600078e0002 */
[----:B------:R-:W-:Y:S02]  /*5ef20*/  @P0 IADD3 R103, PT, PT, R103, -0x7f000001, RZ ;  /* 0x80ffffff67670810 */ /* 0x000fe40007ffe0ff */
        /* <DEDUP_REMOVED lines=9> */
[----:B------:R-:W-:-:S09]  /*5efc0*/  ISETP.GE.U32.AND P1, PT, R2, 0x7f000001, PT ;  /* 0x7f0000010200780c */ /* 0x000fd20003f26070 */
[----:B------:R-:W-:Y:S01]  /*5efd0*/  @P0 IADD3 R55, PT, PT, R55, -0x7f000001, RZ ;  /* 0x80ffffff37370810 */ /* 0x000fe20007ffe0ff */
[----:B------:R-:W-:-:S03]  /*5efe0*/  ISETP.GE.U32.AND P0, PT, R59, 0x7f000001, PT ;  /* 0x7f0000013b00780c */ /* 0x000fc60003f06070 */
[----:B------:R-:W-:-:S04]  /*5eff0*/  @P1 IADD3 R2, PT, PT, R2, -0x7f000001, RZ ;  /* 0x80ffffff02021810 */ /* 0x000fc80007ffe0ff */
[----:B------:R-:W-:Y:S01]  /*5f000*/  IADD3 R55, PT, PT, R55, R2, RZ ;  /* 0x0000000237377210 */ /* 0x000fe20007ffe0ff */
[----:B------:R-:W-:-:S04]  /*5f010*/  IMAD.WIDE.U32 R2, R129, R113, RZ ;  /* 0x0000007181027225 */ /* 0x000fc800078e00ff */
[----:B------:R-:W-:Y:S01]  /*5f020*/  IMAD R119, R2, 0x7effffff, RZ ;  /* 0x7effffff02777824 */ /* 0x000fe200078e02ff */
[----:B------:R-:W-:Y:S01]  /*5f030*/  @P0 IADD3 R59, PT, PT, R59, -0x7f000001, RZ ;  /* 0x80ffffff3b3b0810 */ /* 0x000fe20007ffe0ff */
[----:B------:R-:W-:Y:S02]  /*5f040*/  ISETP.GE.U32.AND P0, PT, R44, 0x7f000001, PT ;  /* 0x7f0000012c00780c */ /* 0x000fe40003f06070 */
[----:B------:R-:W-:Y:S01]  /*5f050*/  IMAD.HI.U32 R119, R119, 0x7f000001, R2 ;  /* 0x7f00000177777827 */ /* 0x000fe200078e0002 */
[----:B------:R-:W-:-:S04]  /*5f060*/  ISETP.GE.U32.AND P2, PT, R55, 0x7f000001, PT ;  /* 0x7f0000013700780c */ /* 0x000fc80003f46070 */
[----:B------:R-:W-:-:S06]  /*5f070*/  ISETP.GE.U32.AND P3, PT, R119, 0x7f000001, PT ;  /* 0x7f0000017700780c */ /* 0x000fcc0003f66070 */
[----:B------:R-:W-:Y:S01]  /*5f080*/  @P0 IADD3 R44, PT, PT, R44, -0x7f000001, RZ ;  /* 0x80ffffff2c2c0810 */ /* 0x000fe20007ffe0ff */
[----:B------:R-:W-:Y:S02]  /*5f090*/  ISETP.GE.U32.AND P0, PT, R54, 0x7f000001, PT ;  /* 0x7f0000013600780c */ /* 0x000fe40003f06070 */
[----:B------:R-:W-:-:S04]  /*5f0a0*/  @P2 IADD3 R55, PT, PT, R55, -0x7f000001, RZ ;  /* 0x80ffffff37372810 */ /* 0x000fc80007ffe0ff */
[----:B------:R-:W-:-:S04]  /*5f0b0*/  @P3 IADD3 R119, PT, PT, R119, -0x7f000001, RZ ;  /* 0x80ffffff77773810 */ /* 0x000fc80007ffe0ff */
[----:B------:R-:W-:Y:S01]  /*5f0c0*/  IADD3 R55, PT, PT, R55, R119, RZ ;  /* 0x0000007737377210 */ /* 0x000fe20007ffe0ff */
[----:B------:R-:W-:Y:S02]  /*5f0d0*/  IMAD.WIDE.U32 R2, R223, R59, RZ ;  /* 0x0000003bdf027225 */ /* 0x000fe400078e00ff */
[----:B------:R-:W-:Y:S01]  /*5f0e0*/  @P0 IADD3 R54, PT, PT, R54, -0x7f000001, RZ ;  /* 0x80ffffff36360810 */ /* 0x000fe20007ffe0ff */
[----:B------:R-:W-:Y:S01]  /*5f0f0*/  ISETP.GE.U32.AND P2, PT, R114, 0x7f000001, PT ;  /* 0x7f0000017200780c */ /* 0x000fe20003f46070 */
[----:B------:R-:W-:Y:S01]  /*5f100*/  ISETP.GE.U32.AND P0, PT, R55, 0x7f000001, PT ;  /* 0x7f0000013700780c */ /* 0x000fe20003f06070 */
[----:B------:R-:W-:Y:S01]  /*5f110*/  IMAD R103, R2, 0x7effffff, RZ ;  /* 0x7effffff02677824 */ /* 0x000fe200078e02ff */
[----:B------:R-:W-:-:S03]  /*5f120*/  ISETP.GE.U32.AND P1, PT, R126, 0x7f000001, PT ;  /* 0x7f0000017e00780c */ /* 0x000fc60003f26070 */
[----:B------:R-:W-:-:S04]  /*5f130*/  IMAD.HI.U32 R103, R103, 0x7f000001, R2 ;  /* 0x7f00000167677827 */ /* 0x000fc800078e0002 */
[----:B------:R-:W-:-:S03]  /*5f140*/  IMAD.WIDE.U32 R2, R223, R44, RZ ;  /* 0x0000002cdf027225 */ /* 0x000fc600078e00ff */
[----:B------:R-:W-:Y:S01]  /*5f150*/  @P2 IADD3 R114, PT, PT, R114, -0x7f000001, RZ ;  /* 0x80ffffff72722810 */ /* 0x000fe20007ffe0ff */
[----:B------:R-:W-:Y:S01]  /*5f160*/  IMAD R44, R2, 0x7effffff, RZ ;  /* 0x7effffff022c7824 */ /* 0x000fe200078e02ff */
[----:B------:R-:W-:Y:S01]  /*5f170*/  @P0 IADD3 R55, PT, PT, R55, -0x7f000001, RZ ;  /* 0x80ffffff37370810 */ /* 0x000fe20007ffe0ff */
[----:B------:R-:W-:Y:S01]  /*5f180*/  ISETP.GE.U32.AND P0, PT, R111, 0x7f000001, PT ;  /* 0x7f0000016f00780c */ /* 0x000fe20003f06070 */
[----:B------:R-:W-:Y:S01]  /*5f190*/  @P1 IADD3 R126, PT, PT, R126, -0x7f000001, RZ ;  /* 0x80ffffff7e7e1810 */ /* 0x000fe20007ffe0ff */
[----:B------:R-:W-:-:S04]  /*5f1a0*/  IMAD.HI.U32 R44, R44, 0x7f000001, R2 ;  /* 0x7f0000012c2c7827 */ /* 0x000fc800078e0002 */
[----:B------:R-:W-:Y:S01]  /*5f1b0*/  IMAD.WIDE.U32 R2, R223, R114, RZ ;  /* 0x00000072df027225 */ /* 0x000fe200078e00ff */
[----:B------:R-:W-:-:S03]  /*5f1c0*/  IADD3 R126, PT, PT, R54, R126, RZ ;  /* 0x0000007e367e7210 */ /* 0x000fc60007ffe0ff */
[----:B------:R-:W-:Y:S02]  /*5f1d0*/  IMAD R59, R2, 0x7effffff, RZ ;  /* 0x7effffff023b7824 */ /* 0x000fe400078e02ff */
[----:B------:R-:W-:Y:S01]  /*5f1e0*/  IMAD.WIDE.U32 R54, R223, R55, RZ ;  /* 0x00000037df367225 */ /* 0x000fe200078e00ff */
[----:B------:R-:W-:-:S03]  /*5f1f0*/  @P0 IADD3 R111, PT, PT, R111, -0x7f000001, RZ ;  /* 0x80ffffff6f6f0810 */ /* 0x000fc60007ffe0ff */
[----:B------:R-:W-:-:S04]  /*5f200*/  IMAD.HI.U32 R59, R59, 0x7f000001, R2 ;  /* 0x7f0000013b3b7827 */ /* 0x000fc800078e0002 */
[----:B------:R-:W-:-:S04]  /*5f210*/  IMAD R2, R54, 0x7effffff, RZ ;  /* 0x7effffff36027824 */ /* 0x000fc800078e02ff */
[----:B------:R-:W-:-:S04]  /*5f220*/  IMAD.HI.U32 R54, R2, 0x7f000001, R54 ;  /* 0x7f00000102367827 */ /* 0x000fc800078e0036 */
[----:B------:R-:W-:-:S04]  /*5f230*/  IMAD.WIDE.U32 R2, R111, R108, RZ ;  /* 0x0000006c6f027225 */ /* 0x000fc800078e00ff */
[----:B------:R-:W-:-:S04]  /*5f240*/  IMAD R55, R2, 0x7effffff, RZ ;  /* 0x7effffff02377824 */ /* 0x000fc800078e02ff */
[----:B------:R-:W-:Y:S01]  /*5f250*/  IMAD.HI.U32 R55, R55, 0x7f000001, R2 ;  /* 0x7f00000137377827 */ /* 0x000fe200078e0002 */
[----:B------:R-:W-:-:S04]  /*5f260*/  ISETP.GE.U32.AND P0, PT, R107, 0x7f000001, PT ;  /* 0x7f0000016b00780c */ /* 0x000fc80003f06070 */
[----:B------:R-:W-:Y:S01]  /*5f270*/  ISETP.GE.U32.AND P1, PT, R55, 0x7f000001, PT ;  /* 0x7f0000013700780c */ /* 0x000fe20003f26070 */
[----:B------:R-:W-:Y:S01]  /*5f280*/  ISETP.GE.U32.AND P2, PT, R61, 0x7f000001, PT ;  /* 0x7f0000013d00780c */ /* 0x000fe20003f46070 */
[----:B------:R-:W-:-:S07]  /*5f290*/  ISETP.GE.U32.AND P3, PT, R126, 0x7f000001, PT ;  /* 0x7f0000017e00780c */ /* 0x000fce0003f66070 */
[----:B------:R-:W-:-:S04]  /*5f2a0*/  @P0 IADD3 R107, PT, PT, R107, -0x7f000001, RZ ;  /* 0x80ffffff6b6b0810 */ /* 0x000fc80007ffe0ff */
[----:B------:R-:W-:Y:S01]  /*5f2b0*/  @P1 IADD3 R55, PT, PT, R55, -0x7f000001, RZ ;  /* 0x80ffffff37371810 */ /* 0x000fe20007ffe0ff */
[----:B------:R-:W-:Y:S01]  /*5f2c0*/  ISETP.GE.U32.AND P1, PT, R8, 0x7f000001, PT ;  /* 0x7f0000010800780c */ /* 0x000fe20003f26070 */
[----:B------:R-:W-:-:S03]  /*5f2d0*/  ISETP.GE.U32.AND P0, PT, R107, 0x7f000001, PT ;  /* 0x7f0000016b00780c */ /* 0x000fc60003f06070 */
[----:B------:R-:W-:-:S04]  /*5f2e0*/  IMAD.WIDE.U32 R2, R55, 0x5fffffa, RZ ;  /* 0x05fffffa37027825 */ /* 0x000fc800078e00ff */
[----:B------:R-:W-:Y:S01]  /*5f2f0*/  IMAD R55, R55, 0x6, RZ ;  /* 0x0000000637377824 */ /* 0x000fe200078e02ff */
[----:B------:R-:W-:Y:S01]  /*5f300*/  @P2 IADD3 R61, PT, PT, R61, -0x7f000001, RZ ;  /* 0x80ffffff3d3d2810 */ /* 0x000fe20007ffe0ff */
[----:B------:R-:W-:Y:S02]  /*5f310*/  ISETP.GE.U32.AND P2, PT, R112, 0x7f000001, PT ;  /* 0x7f0000017000780c */ /* 0x000fe40003f46070 */
[----:B------:R-:W-:Y:S01]  /*5f320*/  IMAD.HI.U32 R235, R55, 0x7f000001, R2 ;  /* 0x7f00000137eb7827 */ /* 0x000fe200078e0002 */
[----:B------:R-:W-:Y:S01]  /*5f330*/  @P1 IADD3 R8, PT, PT, R8, -0x7f000001, RZ ;  /* 0x80ffffff08081810 */ /* 0x000fe20007ffe0ff */
[----:B------:R-:W3:Y:S01]  /*5f340*/  LDL R55, [R1+0x114] ;  /* 0x0001140001377983 */ /* 0x000ee20000100800 */
[----:B------:R-:W-:Y:S01]  /*5f350*/  @P0 IADD3 R107, PT, PT, R107, -0x7f000001, RZ ;  /* 0x80ffffff6b6b0810 */ /* 0x000fe20007ffe0ff */
[----:B------:R-:W-:Y:S01]  /*5f360*/  ISETP.GE.U32.AND P1, PT, R9, 0x7f000001, PT ;  /* 0x7f0000010900780c */ /* 0x000fe20003f26070 */
[----:B------:R-:W-:Y:S01]  /*5f370*/  @P3 IADD3 R126, PT, PT, R126, -0x7f000001, RZ ;  /* 0x80ffffff7e7e3810 */ /* 0x000fe20007ffe0ff */
[----:B------:R-:W-:-:S04]  /*5f380*/  ISETP.GE.U32.AND P0, PT, R8, 0x7f000001, PT ;  /* 0x7f0000010800780c */ /* 0x000fc80003f06070 */
[----:B------:R-:W-:Y:S01]  /*5f390*/  IMAD.WIDE.U32 R2, R126, R113, RZ ;  /* 0x000000717e027225 */ /* 0x000fe200078e00ff */
[----:B------:R-:W-:Y:S02]  /*5f3a0*/  IADD3 R107, PT, PT, R107, R61, RZ ;  /* 0x0000003d6b6b7210 */ /* 0x000fe40007ffe0ff */
[----:B------:R-:W-:Y:S01]  /*5f3b0*/  @P2 IADD3 R112, PT, PT, R112, -0x7f000001, RZ ;  /* 0x80ffffff70702810 */ /* 0x000fe20007ffe0ff */
[----:B------:R-:W-:-:S03]  /*5f3c0*/  IMAD R61, R2, 0x7effffff, RZ ;  /* 0x7effffff023d7824 */ /* 0x000fc600078e02ff */
[----:B------:R-:W-:Y:S01]  /*5f3d0*/  @P1 IADD3 R9, PT, PT, R9, -0x7f000001, RZ ;  /* 0x80ffffff09091810 */ /* 0x000fe20007ffe0ff */
        /* <DEDUP_REMOVED lines=17> */
[----:B------:R-:W-:Y:S01]  /*5f4f0*/  @P0 IADD3 R102, PT, PT, R102, -0x7f000001, RZ ;  /* 0x80ffffff66660810 */ /* 0x000fe20007ffe0ff */
[----:B------:R-:W-:-:S03]  /*5f500*/  ISETP.GE.U32.AND P0, PT, R8, 0x7f000001, PT ;  /* 0x7f0000010800780c */ /* 0x000fc60003f06070 */
[----:B------:R-:W-:Y:S01]  /*5f510*/  @P1 IADD3 R104, PT, PT, R104, -0x7f000001, RZ ;  /* 0x80ffffff68681810 */ /* 0x000fe20007ffe0ff */
[----:B------:R-:W-:Y:S01]  /*5f520*/  ISETP.GE.U32.AND P1, PT, R101, 0x7f000001, PT ;  /* 0x7f0000016500780c */ /* 0x000fe20003f26070 */
[----:B------:R-:W-:-:S04]  /*5f530*/  @P2 IADD3 R105, PT, PT, R105, -0x7f000001, RZ ;  /* 0x80ffffff69692810 */ /* 0x000fc80007ffe0ff */
[----:B------:R-:W-:-:S04]  /*5f540*/  IADD3 R105, PT, PT, R106, R105, RZ ;  /* 0x000000696a697210 */ /* 0x000fc80007ffe0ff */
[----:B------:R-:W-:Y:S01]  /*5f550*/  @P0 IADD3 R8, PT, PT, R8, -0x7f000001, RZ ;  /* 0x80ffffff08080810 */ /* 0x000fe20007ffe0ff */
[----:B------:R-:W-:-:S03]  /*5f560*/  ISETP.GE.U32.AND P0, PT, R105, 0x7f000001, PT ;  /* 0x7f0000016900780c */ /* 0x000fc60003f06070 */
[----:B------:R-:W-:Y:S01]  /*5f570*/  @P1 IADD3 R101, PT, PT, R101, -0x7f000001, RZ ;  /* 0x80ffffff65651810 */ /* 0x000fe20007ffe0ff */
[----:B------:R-:W-:Y:S01]  /*5f580*/  ISETP.GE.U32.AND P1, PT, R98, 0x7f000001, PT ;  /* 0x7f0000016200780c */ /* 0x000fe20003f26070 */
[----:B------:R-:W-:-:S08]  /*5f590*/  IADD3 R102, PT, PT, R102, R104, RZ ;  /* 0x0000006866667210 */ /* 0x000fd00007ffe0ff */
        /* <DEDUP_REMOVED lines=9> */
[----:B------:R-:W-:Y:S01]  /*5f630*/  IADD3 R8, PT, PT, R105, R98, RZ ;  /* 0x0000006269087210 */ /* 0x000fe20007ffe0ff */
[----:B------:R-:W-:Y:S01]  /*5f640*/  ISETP.GE.U32.AND P2, PT, R6, 0x7f000001, PT ;  /* 0x7f0000010600780c */ /* 0x000fe20003f46070 */
[----:B------:R-:W-:Y:S01]  /*5f650*/  ISETP.GE.U32.AND P3, PT, R5, 0x7f000001, PT ;  /* 0x7f0000010500780c */ /* 0x000fe20003f66070 */
[----:B------:R-:W-:Y:S01]  /*5f660*/  IADD3 R100, PT, PT, R102, R100, RZ ;  /* 0x0000006466647210 */ /* 0x000fe20007ffe0ff */
[----:B------:R-:W-:Y:S01]  /*5f670*/  IMAD.WIDE.U32 R2, R9, 0x5fffffa, RZ ;  /* 0x05fffffa09027825 */ /* 0x000fe200078e00ff */
[----:B------:R-:W4:Y:S03]  /*5f680*/  LDL R98, [R1+0x118] ;  /* 0x0001180001627983 */ /* 0x000f260000100800 */
[----:B------:R-:W-:Y:S01]  /*5f690*/  @P0 IADD3 R107, PT, PT, R107, -0x7f000001, RZ ;  /* 0x80ffffff6b6b0810 */ /* 0x000fe20007ffe0ff */
[----:B------:R-:W-:-:S03]  /*5f6a0*/  ISETP.GE.U32.AND P0, PT, R8, 0x7f000001, PT ;  /* 0x7f0000010800780c */ /* 0x000fc60003f06070 */
[----:B------:R-:W-:Y:S01]  /*5f6b0*/  @P1 IADD3 R62, PT, PT, R62, -0x7f000001, RZ ;  /* 0x80ffffff3e3e1810 */ /* 0x000fe20007ffe0ff */
[----:B------:R-:W-:Y:S01]  /*5f6c0*/  ISETP.GE.U32.AND P1, PT, R100, 0x7f000001, PT ;  /* 0x7f0000016400780c */ /* 0x000fe20003f26070 */
[----:B------:R-:W-:Y:S01]  /*5f6d0*/  IMAD R9, R9, 0x6, RZ ;  /* 0x0000000609097824 */ /* 0x000fe200078e02ff */
[----:B------:R-:W-:Y:S02]  /*5f6e0*/  @P2 IADD3 R6, PT, PT, R6, -0x7f000001, RZ ;  /* 0x80ffffff06062810 */ /* 0x000fe40007ffe0ff */
[----:B------:R-:W-:Y:S02]  /*5f6f0*/  @P3 IADD3 R5, PT, PT, R5, -0x7f000001, RZ ;  /* 0x80ffffff05053810 */ /* 0x000fe40007ffe0ff */
[----:B------:R-:W-:Y:S01]  /*5f700*/  IADD3 R62, PT, PT, R107, R62, RZ ;  /* 0x0000003e6b3e7210 */ /* 0x000fe20007ffe0ff */
[----:B------:R-:W-:Y:S02]  /*5f710*/  IMAD.HI.U32 R232, R9, 0x7f000001, R2 ;  /* 0x7f00000109e87827 */ /* 0x000fe400078e0002 */
[----:B------:R-:W4:Y:S01]  /*5f720*/  LDL R9, [R1+0x11c] ;  /* 0x00011c0001097983 */ /* 0x000f220000100800 */
[----:B------:R-:W-:-:S03]  /*5f730*/  @P0 IADD3 R8, PT, PT, R8, -0x7f000001, RZ ;  /* 0x80ffffff08080810 */ /* 0x000fc60007ffe0ff */
[----:B------:R-:W-:Y:S02]  /*5f740*/  @P1 IADD3 R100, PT, PT, R100, -0x7f000001, RZ ;  /* 0x80ffffff64641810 */ /* 0x000fe40007ffe0ff */
[----:B------:R-:W-:Y:S02]  /*5f750*/  IADD3 R8, PT, PT, R8, R6, RZ ;  /* 0x0000000608087210 */ /* 0x000fe40007ffe0ff */
[----:B------:R-:W-:Y:S01]  /*5f760*/  IADD3 R6, PT, PT, R100, R5, RZ ;  /* 0x0000000564067210 */ /* 0x000fe20007ffe0ff */
[----:B------:R-:W-:Y:S01]  /*5f770*/  ISETP.GE.U32.AND P3, PT, R7, 0x7f000001, PT ;  /* 0x7f0000010700780c */ /* 0x000fe20003f66070 */
[----:B------:R-:W-:-:S03]  /*5f780*/  ISETP.GE.U32.AND P1, PT, R62, 0x7f000001, PT ;  /* 0x7f0000013e00780c */ /* 0x000fc60003f26070 */
[----:B------:R-:W-:-:S09]  /*5f790*/  ISETP.GE.U32.AND P2, PT, R6, 0x7f000001, PT ;  /* 0x7f0000010600780c */ /* 0x000fd20003f46070 */
[----:B------:R-:W-:Y:S02]  /*5f7a0*/  @P3 IADD3 R7, PT, PT, R7, -0x7f000001, RZ ;  /* 0x80ffffff07073810 */ /* 0x000fe40007ffe0ff */
[----:B------:R-:W-:Y:S02]  /*5f7b0*/  @P1 IADD3 R62, PT, PT, R62, -0x7f000001, RZ ;  /* 0x80ffffff3e3e1810 */ /* 0x000fe40007ffe0ff */
[----:B------:R-:W-:Y:S02]  /*5f7c0*/  @P2 IADD3 R6, PT, PT, R6, -0x7f000001, RZ ;  /* 0x80ffffff06062810 */ /* 0x000fe40007ffe0ff */
[----:B------:R-:W-:Y:S02]  /*5f7d0*/  IADD3 R100, PT, PT, R62, R7, RZ ;  /* 0x000000073e647210 */ /* 0x000fe40007ffe0ff */
[----:B--2---:R-:W-:Y:S02]  /*5f7e0*/  IADD3 R127, PT, PT, R6, R127, RZ ;  /* 0x0000007f067f7210 */ /* 0x004fe40007ffe0ff */
[----:B------:R-:W2:Y:S01]  /*5f7f0*/  LDL.64 R6, [R1+0x100] ;  /* 0x0001000001067983 */ /* 0x000ea20000100a00 */
        /* <DEDUP_REMOVED lines=33> */
[----:B------:R-:W-:-:S03]  /*5fa10*/  IADD3 R5, PT, PT, R101, R58, RZ ;  /* 0x0000003a65057210 */ /* 0x000fc60007ffe0ff */
[----:B------:R-:W-:-:S04]  /*5fa20*/  IMAD.WIDE.U32 R2, R110, R118, RZ ;  /* 0x000000766e027225 */ /* 0x000fc800078e00ff */
[----:B------:R-:W-:Y:S01]  /*5fa30*/  IMAD R58, R2, 0x7effffff, RZ ;  /* 0x7effffff023a7824 */ /* 0x000fe200078e02ff */
[----:B------:R-:W-:-:S03]  /*5fa40*/  ISETP.GE.U32.AND P0, PT, R127, 0x7f000001, PT ;  /* 0x7f0000017f00780c */ /* 0x000fc60003f06070 */
[----:B------:R-:W-:-:S05]  /*5fa50*/  IMAD.HI.U32 R58, R58, 0x7f000001, R2 ;  /* 0x7f0000013a3a7827 */ /* 0x000fca00078e0002 */
[----:B------:R-:W-:Y:S01]  /*5fa60*/  ISETP.GE.U32.AND P1, PT, R58, 0x7f000001, PT ;  /* 0x7f0000013a00780c */ /* 0x000fe20003f26070 */
[----:B------:R0:W-:Y:S04]  /*5fa70*/  STL [R1+0x110], R127 ;  /* 0x0001107f01007387 */ /* 0x0001e80000100800 */
[----:B0-----:R-:W-:Y:S01]  /*5fa80*/  @P0 IADD3 R127, PT, PT, R127, -0x7f000001, RZ ;  /* 0x80ffffff7f7f0810 */ /* 0x001fe20007ffe0ff */
[----:B------:R-:W-:-:S07]  /*5fa90*/  ISETP.GE.U32.AND P0, PT, R100, 0x7f000001, PT ;  /* 0x7f0000016400780c */ /* 0x000fce0003f06070 */
[----:B------:R-:W-:-:S05]  /*5faa0*/  @P1 IADD3 R58, PT, PT, R58, -0x7f000001, RZ ;  /* 0x80ffffff3a3a1810 */ /* 0x000fca0007ffe0ff */
[----:B------:R-:W-:-:S04]  /*5fab0*/  IMAD.WIDE.U32 R2, R58, 0x5fffffa, RZ ;  /* 0x05fffffa3a027825 */ /* 0x000fc800078e00ff */
[----:B------:R-:W-:Y:S01]  /*5fac0*/  IMAD R58, R58, 0x6, RZ ;  /* 0x000000063a3a7824 */ /* 0x000fe200078e02ff */
[----:B------:R-:W-:-:S03]  /*5fad0*/  @P0 IADD3 R100, PT, PT, R100, -0x7f000001, RZ ;  /* 0x80ffffff64640810 */ /* 0x000fc60007ffe0ff */
[----:B------:R-:W-:-:S04]  /*5fae0*/  IMAD.HI.U32 R229, R58, 0x7f000001, R2 ;  /* 0x7f0000013ae57827 */ /* 0x000fc800078e0002 */
[----:B------:R-:W-:Y:S01]  /*5faf0*/  IMAD.WIDE.U32 R2, R112, R108, RZ ;  /* 0x0000006c70027225 */ /* 0x000fe200078e00ff */
[----:B---3--:R-:W-:-:S03]  /*5fb00*/  IADD3 R100, PT, PT, R100, R55, RZ ;  /* 0x0000003764647210 */ /* 0x008fc60007ffe0ff */
        /* <DEDUP_REMOVED lines=23> */
[----:B------:R-:W-:Y:S01]  /*5fc80*/  IMAD.WIDE.U32 R2, R158, R126, RZ ;  /* 0x0000007e9e027225 */ /* 0x000fe200078e00ff */
[----:B------:R-:W-:Y:S01]  /*5fc90*/  ISETP.GE.U32.AND P0, PT, R5, 0x7f000001, PT ;  /* 0x7f0000010500780c */ /* 0x000fe20003f06070 */
[----:B------:R0:W-:Y:S02]  /*5fca0*/  STL [R1+0x114], R100 ;  /* 0x0001146401007387 */ /* 0x0001e40000100800 */
[----:B------:R-:W-:Y:S02]  /*5fcb0*/  IMAD R113, R2, 0x7effffff, RZ ;  /* 0x7effffff02717824 */ /* 0x000fe400078e02ff */
[----:B------:R-:W-:Y:S02]  /*5fcc0*/  STL [R1+0x110], R127 ;  /* 0x0001107f01007387 */ /* 0x000fe40000100800 */
[----:B------:R-:W-:Y:S01]  /*5fcd0*/  IMAD.HI.U32 R113, R113, 0x7f000001, R2 ;  /* 0x7f00000171717827 */ /* 0x000fe200078e0002 */
[----:B------:R-:W-:Y:S01]  /*5fce0*/  ISETP.GE.U32.AND P3, PT, R177, 0x7f000001, PT ;  /* 0x7f000001b100780c */ /* 0x000fe20003f66070 */
[----:B------:R-:W-:Y:S01]  /*5fcf0*/  ISETP.GE.U32.AND P4, PT, R50, 0x7f000001, PT ;  /* 0x7f0000013200780c */ /* 0x000fe20003f86070 */
[----:B------:R-:W3:Y:S01]  /*5fd00*/  LDL.LU R126, [R1+0x2f4] ;  /* 0x0002f400017e7983 */ /* 0x000ee20000300800 */
[----:B------:R-:W-:-:S04]  /*5fd10*/  IMAD.WIDE.U32 R2, R158, R111, RZ ;  /* 0x0000006f9e027225 */ /* 0x000fc800078e00ff */
[----:B------:R-:W-:Y:S01]  /*5fd20*/  IMAD R55, R2, 0x7effffff, RZ ;  /* 0x7effffff02377824 */ /* 0x000fe200078e02ff */
[----:B------:R-:W-:Y:S01]  /*5fd30*/  @P0 IADD3 R5, PT, PT, R5, -0x7f000001, RZ ;  /* 0x80ffffff05050810 */ /* 0x000fe20007ffe0ff */
[----:B------:R-:W-:Y:S02]  /*5fd40*/  ISETP.GE.U32.AND P0, PT, R8, 0x7f000001, PT ;  /* 0x7f0000010800780c */ /* 0x000fe40003f06070 */
[----:B------:R-:W-:-:S04]  /*5fd50*/  IMAD.HI.U32 R55, R55, 0x7f000001, R2 ;  /* 0x7f00000137377827 */ /* 0x000fc800078e0002 */
[----:B------:R-:W-:Y:S02]  /*5fd60*/  IMAD.WIDE.U32 R2, R158, R112, RZ ;  /* 0x000000709e027225 */ /* 0x000fe400078e00ff */
[----:B------:R-:W3:Y:S05]  /*5fd70*/  LDL.LU R112, [R1+0x2d0] ;  /* 0x0002d00001707983 */ /* 0x000eea0000300800 */
[----:B------:R-:W-:Y:S02]  /*5fd80*/  @P0 IADD3 R8, PT, PT, R8, -0x7f000001, RZ ;  /* 0x80ffffff08080810 */ /* 0x000fe40007ffe0ff */
[----:B----4-:R-:W-:Y:S02]  /*5fd90*/  IADD3 R5, PT, PT, R5, R98, RZ ;  /* 0x0000006205057210 */ /* 0x010fe40007ffe0ff */
[----:B------:R-:W-:Y:S01]  /*5fda0*/  IADD3 R8, PT, PT, R8, R9, RZ ;  /* 0x0000000908087210 */ /* 0x000fe20007ffe0ff */
[----:B------:R-:W-:-:S02]  /*5fdb0*/  ISETP.GE.U32.AND P0, PT, R100, 0x7f000001, PT ;  /* 0x7f0000016400780c */ /* 0x000fc40003f06070 */
[----:B------:R-:W-:Y:S02]  /*5fdc0*/  ISETP.GE.U32.AND P1, PT, R5, 0x7f000001, PT ;  /* 0x7f0000010500780c */ /* 0x000fe40003f26070 */
[----:B------:R-:W-:Y:S01]  /*5fdd0*/  ISETP.GE.U32.AND P2, PT, R8, 0x7f000001, PT ;  /* 0x7f0000010800780c */ /* 0x000fe20003f46070 */
[----:B------:R1:W-:Y:S04]  /*5fde0*/  STL [R1+0x118], R5 ;  /* 0x0001180501007387 */ /* 0x0003e80000100800 */
[----:B------:R4:W-:Y:S04]  /*5fdf0*/  STL [R1+0x11c], R8 ;  /* 0x00011c0801007387 */ /* 0x0009e80000100800 */
[----:B0-----:R-:W-:-:S02]  /*5fe00*/  @P0 IADD3 R100, PT, PT, R100, -0x7f000001, RZ ;  /* 0x80ffffff64640810 */ /* 0x001fc40007ffe0ff */
[----:B-1----:R-:W-:Y:S02]  /*5fe10*/  @P1 IADD3 R5, PT, PT, R5, -0x7f000001, RZ ;  /* 0x80ffffff05051810 */ /* 0x002fe40007ffe0ff */
[----:B----4-:R-:W-:Y:S01]  /*5fe20*/  @P2 IADD3 R8, PT, PT, R8, -0x7f000001, RZ ;  /* 0x80ffffff08082810 */ /* 0x010fe20007ffe0ff */
[----:B------:R-:W-:Y:S01]  /*5fe30*/  STL [R1+0x114], R100 ;  /* 0x0001146401007387 */ /* 0x000fe20000100800 */
[----:B------:R-:W-:-:S03]  /*5fe40*/  ISETP.GE.U32.AND P0, PT, R165, 0x7f000001, PT ;  /* 0x7f000001a500780c */ /* 0x000fc60003f06070 */
[----:B------:R2:W-:Y:S04]  /*5fe50*/  STL [R1+0x118], R5 ;  /* 0x0001180501007387 */ /* 0x0005e80000100800 */
[----:B------:R0:W-:Y:S01]  /*5fe60*/  STL [R1+0x11c], R8 ;  /* 0x00011c0801007387 */ /* 0x0001e20000100800 */
[----:B------:R-:W-:Y:S01]  /*5fe70*/  ISETP.GE.U32.AND P1, PT, R160, 0x7f000001, PT ;  /* 0x7f000001a000780c */ /* 0x000fe20003f26070 */
[----:B------:R-:W-:Y:S02]  /*5fe80*/  IMAD R58, R2, 0x7effffff, RZ ;  /* 0x7effffff023a7824 */ /* 0x000fe400078e02ff */
[----:B------:R-:W-:Y:S01]  /*5fe90*/  IMAD.WIDE.U32 R110, R158, R110, RZ ;  /* 0x0000006e9e6e7225 */ /* 0x000fe200078e00ff */
[----:B------:R-:W-:Y:S01]  /*5fea0*/  @P3 IADD3 R177, PT, PT, R177, -0x7f000001, RZ ;  /* 0x80ffffffb1b13810 */ /* 0x000fe20007ffe0ff */
[----:B--2---:R-:W2:Y:S01]  /*5feb0*/  LD.E R5, desc[UR10][R6.64+0x960] ;  /* 0x0009600a06057980 */ /* 0x004ea2000c101900 */
[----:B------:R-:W-:Y:S01]  /*5fec0*/  @P0 IADD3 R165, PT, PT, R165, -0x7f000001, RZ ;  /* 0x80ffffffa5a50810 */ /* 0x000fe20007ffe0ff */
[----:B------:R-:W-:Y:S01]  /*5fed0*/  ISETP.GE.U32.AND P0, PT, R154, 0x7f000001, PT ;  /* 0x7f0000019a00780c */ /* 0x000fe20003f06070 */
[----:B------:R-:W-:Y:S01]  /*5fee0*/  @P4 IADD3 R50, PT, PT, R50, -0x7f000001, RZ ;  /* 0x80ffffff32324810 */ /* 0x000fe20007ffe0ff */
[----:B------:R-:W4:Y:S04]  /*5fef0*/  LD.E R127, desc[UR10][R6.64+0x968] ;  /* 0x0009680a067f7980 */ /* 0x000f28000c101900 */
[----:B------:R-:W-:Y:S01]  /*5ff00*/  @P1 IADD3 R160, PT, PT, R160, -0x7f000001, RZ ;  /* 0x80ffffffa0a01810 */ /* 0x000fe20007ffe0ff */
[----:B------:R-:W-:Y:S01]  /*5ff10*/  ISETP.GE.U32.AND P1, PT, R95, 0x7f000001, PT ;  /* 0x7f0000015f00780c */ /* 0x000fe20003f26070 */
[----:B------:R-:W-:Y:S01]  /*5ff20*/  IMAD.HI.U32 R58, R58, 0x7f000001, R2 ;  /* 0x7f0000013a3a7827 */ /* 0x000fe200078e0002 */
[----:B------:R-:W2:Y:S04]  /*5ff30*/  LDL.LU R158, [R1+0x314] ;  /* 0x00031400019e7983 */ /* 0x000ea80000300800 */
[----:B------:R-:W-:Y:S01]  /*5ff40*/  @P0 IADD3 R154, PT, PT, R154, -0x7f000001, RZ ;  /* 0x80ffffff9a9a0810 */ /* 0x000fe20007ffe0ff */
[----:B------:R-:W-:-:S06]  /*5ff50*/  ISETP.GE.U32.AND P0, PT, R97, 0x7f000001, PT ;  /* 0x7f0000016100780c */ /* 0x000fcc0003f06070 */
        /* <DEDUP_REMOVED lines=13> */
[----:B------:R-:W-:Y:S01]  /*60030*/  ISETP.GE.U32.AND P1, PT, R52, 0x7f000001, PT ;  /* 0x7f0000013400780c */ /* 0x000fe20003f26070 */
[----:B------:R-:W-:-:S05]  /*60040*/  IMAD R2, R110, 0x7effffff, RZ ;  /* 0x7effffff6e027824 */ /* 0x000fca00078e02ff */
[----:B------:R-:W-:Y:S01]  /*60050*/  @P0 IADD3 R94, PT, PT, R94, -0x7f000001, RZ ;  /* 0x80ffffff5e5e0810 */ /* 0x000fe20007ffe0ff */
[----:B------:R-:W-:-:S04]  /*60060*/  IMAD.HI.U32 R110, R2, 0x7f000001, R110 ;  /* 0x7f000001026e7827 */ /* 0x000fc800078e006e */
[----:B------:R-:W-:Y:S02]  /*60070*/  ISETP.GE.U32.AND P0, PT, R94, 0x7f000001, PT ;  /* 0x7f0000015e00780c */ /* 0x000fe40003f06070 */
[----:B------:R-:W-:Y:S01]  /*60080*/  @P1 IADD3 R52, PT, PT, R52, -0x7f000001, RZ ;  /* 0x80ffffff34341810 */ /* 0x000fe20007ffe0ff */
[----:B------:R-:W-:Y:S01]  /*60090*/  ISETP.GE.U32.AND P1, PT, R90, 0x7f000001, PT ;  /* 0x7f0000015a00780c */ /* 0x000fe20003f26070 */
        /* <DEDUP_REMOVED lines=8> */
[----:B------:R-:W-:Y:S02]  /*60120*/  ISETP.GE.U32.AND P1, PT, R90, 0x7f000001, PT ;  /* 0x7f0000015a00780c */ /* 0x000fe40003f26070 */
[----:B------:R-:W-:-:S04]  /*60130*/  IMAD.HI.U32 R105, R105, 0x7f000001, R2 ;  /* 0x7f00000169697827 */ /* 0x000fc800078e0002 */
[----:B------:R-:W-:-:S04]  /*60140*/  IMAD.WIDE.U32 R2, R148, R153, RZ ;  /* 0x0000009994027225 */ /* 0x000fc800078e00ff */
[----:B------:R-:W-:Y:S01]  /*60150*/  IMAD R102, R2, 0x7effffff, RZ ;  /* 0x7effffff02667824 */ /* 0x000fe200078e02ff */
[----:B------:R-:W-:-:S03]  /*60160*/  ISETP.GE.U32.AND P2, PT, R52, 0x7f000001, PT ;  /* 0x7f0000013400780c */ /* 0x000fc60003f46070 */
[----:B------:R-:W-:Y:S01]  /*60170*/  IMAD.HI.U32 R102, R102, 0x7f000001, R2 ;  /* 0x7f00000166667827 */ /* 0x000fe200078e0002 */
[----:B------:R-:W-:Y:S02]  /*60180*/  @P0 IADD3 R94, PT, PT, R94, -0x7f000001, RZ ;  /* 0x80ffffff5e5e0810 */ /* 0x000fe40007ffe0ff */
[----:B------:R-:W-:Y:S01]  /*60190*/  @P1 IADD3 R90, PT, PT, R90, -0x7f000001, RZ ;  /* 0x80ffffff5a5a1810 */ /* 0x000fe20007ffe0ff */
[----:B------:R-:W-:-:S04]  /*601a0*/  IMAD.WIDE.U32 R2, R165, 0x5fffffa, RZ ;  /* 0x05fffffaa5027825 */ /* 0x000fc800078e00ff */
[----:B0-----:R-:W-:Y:S01]  /*601b0*/  IMAD R8, R165, 0x6, RZ ;  /* 0x00000006a5087824 */ /* 0x001fe200078e02ff */
[----:B------:R-:W-:Y:S01]  /*601c0*/  ISETP.GE.U32.AND P0, PT, R94, 0x7f000001, PT ;  /* 0x7f0000015e00780c */ /* 0x000fe20003f06070 */
[----:B------:R-:W-:Y:S02]  /*601d0*/  ISETP.GE.U32.AND P1, PT, R90, 0x7f000001, PT ;  /* 0x7f0000015a00780c */ /* 0x000fe40003f26070 */
[----:B------:R-:W-:-:S04]  /*601e0*/  IMAD.HI.U32 R8, R8, 0x7f000001, R2 ;  /* 0x7f00000108087827 */ /* 0x000fc800078e0002 */
[----:B------:R-:W-:-:S04]  /*601f0*/  IMAD.WIDE.U32 R2, R160, 0x5fffffa, RZ ;  /* 0x05fffffaa0027825 */ /* 0x000fc800078e00ff */
[----:B------:R-:W-:Y:S01]  /*60200*/  IMAD R108, R160, 0x6, RZ ;  /* 0x00000006a06c7824 */ /* 0x000fe200078e02ff */
[----:B------:R-:W-:Y:S01]  /*60210*/  @P2 IADD3 R52, PT, PT, R52, -0x7f000001, RZ ;  /* 0x80ffffff34342810 */ /* 0x000fe20007ffe0ff */
[----:B------:R-:W-:Y:S01]  /*60220*/  IMAD R100, R154, 0x6, RZ ;  /* 0x000000069a647824 */ /* 0x000fe200078e02ff */
[----:B------:R-:W-:Y:S01]  /*60230*/  @P0 IADD3 R94, PT, PT, R94, -0x7f000001, RZ ;  /* 0x80ffffff5e5e0810 */ /* 0x000fe20007ffe0ff */
[----:B------:R-:W-:Y:S01]  /*60240*/  IMAD.HI.U32 R108, R108, 0x7f000001, R2 ;  /* 0x7f0000016c6c7827 */ /* 0x000fe200078e0002 */
[----:B------:R-:W-:Y:S01]  /*60250*/  @P1 IADD3 R90, PT, PT, R90, -0x7f000001, RZ ;  /* 0x80ffffff5a5a1810 */ /* 0x000fe20007ffe0ff */
[----:B------:R-:W4:Y:S02]  /*60260*/  LDL.LU R160, [R1+0x32c] ;  /* 0x00032c0001a07983 */ /* 0x000f240000300800 */
[----:B------:R-:W-:Y:S01]  /*60270*/  IMAD.WIDE.U32 R2, R154, 0x5fffffa, RZ ;  /* 0x05fffffa9a027825 */ /* 0x000fe200078e00ff */
[----:B------:R-:W-:Y:S01]  /*60280*/  IADD3 R177, PT, PT, R52, R177, RZ ;  /* 0x000000b134b17210 */ /* 0x000fe20007ffe0ff */
[----:B------:R-:W-:Y:S01]  /*60290*/  ISETP.GE.U32.AND P0, PT, R94, 0x7f000001, PT ;  /* 0x7f0000015e00780c */ /* 0x000fe20003f06070 */
[----:B------:R-:W-:Y:S01]  /*602a0*/  ISETP.GE.U32.AND P1, PT, R90, 0x7f000001, PT ;  /* 0x7f0000015a00780c */ /* 0x000fe20003f26070 */
[----:B------:R-:W-:Y:S01]  /*602b0*/  ISETP.GE.U32.AND P3, PT, R108, 0x7f000001, PT ;  /* 0x7f0000016c00780c */ /* 0x000fe20003f66070 */
[----:B------:R-:W-:Y:S01]  /*602c0*/  IMAD R9, R56, 0x6, RZ ;  /* 0x0000000638097824 */ /* 0x000fe200078e02ff */
[----:B------:R-:W4:Y:S01]  /*602d0*/  LDL.LU R154, [R1+0x2e0] ;  /* 0x0002e000019a7983 */ /* 0x000f220000300800 */
[----:B------:R-:W-:-:S04]  /*602e0*/  IMAD.HI.U32 R100, R100, 0x7f000001, R2 ;  /* 0x7f00000164647827 */ /* 0x000fc800078e0002 */
        /* <DEDUP_REMOVED lines=9> */
[----:B------:R-:W-:Y:S02]  /*60380*/  @P3 IADD3 R108, PT, PT, R108, -0x7f000001, RZ ;  /* 0x80ffffff6c6c3810 */ /* 0x000fe40007ffe0ff */
[----:B------:R-:W-:Y:S02]  /*60390*/  @P2 IADD3 R177, PT, PT, R177, -0x7f000001, RZ ;  /* 0x80ffffffb1b12810 */ /* 0x000fe40007ffe0ff */
[----:B------:R-:W-:Y:S01]  /*603a0*/  @P1 IADD3 R90, PT, PT, R90, -0x7f000001, RZ ;  /* 0x80ffffff5a5a1810 */ /* 0x000fe20007ffe0ff */
[----:B------:R-:W-:-:S04]  /*603b0*/  IMAD R89, R89, 0x6, RZ ;  /* 0x0000000659597824 */ /* 0x000fc800078e02ff */
[----:B------:R-:W-:Y:S01]  /*603c0*/  IMAD.HI.U32 R97, R89, 0x7f000001, R2 ;  /* 0x7f00000159617827 */ /* 0x000fe200078e0002 */
[----:B------:R-:W-:Y:S01]  /*603d0*/  IADD3 R108, PT, PT, R177, R108, RZ ;  /* 0x0000006cb16c7210 */ /* 0x000fe20007ffe0ff */
[----:B------:R-:W-:Y:S02]  /*603e0*/  ISETP.GE.U32.AND P1, PT, R90, 0x7f000001, PT ;  /* 0x7f0000015a00780c */ /* 0x000fe40003f26070 */
[----:B------:R-:W-:Y:S01]  /*603f0*/  IMAD.WIDE.U32 R2, R56, 0x5fffffa, RZ ;  /* 0x05fffffa38027825 */ /* 0x000fe200078e00ff */
[----:B------:R-:W-:Y:S01]  /*60400*/  IADD3 R56, PT, PT, R66, R94, RZ ;  /* 0x0000005e42387210 */ /* 0x000fe20007ffe0ff */
[----:B------:R-:W-:Y:S01]  /*60410*/  ISETP.GE.U32.AND P3, PT, R111, 0x7f000001, PT ;  /* 0x7f0000016f00780c */ /* 0x000fe20003f66070 */
[----:B------:R-:W-:-:S03]  /*60420*/  ISETP.GE.U32.AND P2, PT, R108, 0x7f000001, PT ;  /* 0x7f0000016c00780c */ /* 0x000fc60003f46070 */
[----:B------:R-:W-:Y:S01]  /*60430*/  ISETP.GE.U32.AND P0, PT, R56, 0x7f000001, PT ;  /* 0x7f0000013800780c */ /* 0x000fe20003f06070 */
[----:B------:R-:W-:-:S04]  /*60440*/  IMAD.HI.U32 R9, R9, 0x7f000001, R2 ;  /* 0x7f00000109097827 */ /* 0x000fc800078e0002 */
[----:B------:R-:W-:Y:S01]  /*60450*/  IMAD.WIDE.U32 R2, R41, 0x5fffffa, RZ ;  /* 0x05fffffa29027825 */ /* 0x000fe200078e00ff */
[----:B------:R-:W-:Y:S01]  /*60460*/  @P1 IADD3 R90, PT, PT, R90, -0x7f000001, RZ ;  /* 0x80ffffff5a5a1810 */ /* 0x000fe20007ffe0ff */
[----:B------:R-:W-:Y:S02]  /*60470*/  ISETP.GE.U32.AND P1, PT, R57, 0x7f000001, PT ;  /* 0x7f0000013900780c */ /* 0x000fe40003f26070 */
[----:B------:R-:W-:Y:S01]  /*60480*/  IMAD R41, R41, 0x6, RZ ;  /* 0x0000000629297824 */ /* 0x000fe200078e02ff */
[----:B------:R-:W-:Y:S02]  /*60490*/  @P3 IADD3 R111, PT, PT, R111, -0x7f000001, RZ ;  /* 0x80ffffff6f6f3810 */ /* 0x000fe40007ffe0ff */
[----:B------:R-:W-:Y:S02]  /*604a0*/  @P2 IADD3 R108, PT, PT, R108, -0x7f000001, RZ ;  /* 0x80ffffff6c6c2810 */ /* 0x000fe40007ffe0ff */
[----:B------:R-:W-:Y:S01]  /*604b0*/  @P0 IADD3 R56, PT, PT, R56, -0x7f000001, RZ ;  /* 0x80ffffff38380810 */ /* 0x000fe20007ffe0ff */
[----:B------:R-:W-:-:S04]  /*604c0*/  IMAD.HI.U32 R98, R41, 0x7f000001, R2 ;  /* 0x7f00000129627827 */ /* 0x000fc800078e0002 */
[----:B------:R-:W-:Y:S01]  /*604d0*/  IMAD.WIDE.U32 R2, R88, 0x5fffffa, RZ ;  /* 0x05fffffa58027825 */ /* 0x000fe200078e00ff */
[----:B------:R-:W-:Y:S02]  /*604e0*/  IADD3 R56, PT, PT, R56, R90, RZ ;  /* 0x0000005a38387210 */ /* 0x000fe40007ffe0ff */
[----:B------:R-:W-:Y:S01]  /*604f0*/  IADD3 R111, PT, PT, R108, R111, RZ ;  /* 0x0000006f6c6f7210 */ /* 0x000fe20007ffe0ff */
[----:B------:R-:W-:Y:S01]  /*60500*/  IMAD R88, R88, 0x6, RZ ;  /* 0x0000000658587824 */ /* 0x000fe200078e02ff */
[----:B------:R-:W-:Y:S01]  /*60510*/  @P1 IADD3 R57, PT, PT, R57, -0x7f000001, RZ ;  /* 0x80ffffff39391810 */ /* 0x000fe20007ffe0ff */
[----:B------:R-:W-:Y:S02]  /*60520*/  ISETP.GE.U32.AND P0, PT, R56, 0x7f000001, PT ;  /* 0x7f0000013800780c */ /* 0x000fe40003f06070 */
[----:B------:R-:W-:Y:S01]  /*60530*/  IMAD.HI.U32 R95, R88, 0x7f000001, R2 ;  /* 0x7f000001585f7827 */ /* 0x000fe200078e0002 */
[----:B------:R-:W-:-:S03]  /*60540*/  ISETP.GE.U32.AND P1, PT, R111, 0x7f000001, PT ;  /* 0x7f0000016f00780c */ /* 0x000fc60003f26070 */
[----:B------:R-:W-:-:S04]  /*60550*/  IMAD.WIDE.U32 R2, R92, 0x5fffffa, RZ ;  /* 0x05fffffa5c027825 */ /* 0x000fc800078e00ff */
        /* <DEDUP_REMOVED lines=8> */
[----:B------:R-:W-:-:S03]  /*605e0*/  ISETP.GE.U32.AND P0, PT, R111, R56, PT ;  /* 0x000000386f00720c */ /* 0x000fc60003f06070 */
[----:B------:R-:W-:Y:S01]  /*605f0*/  IMAD R107, R2, 0x7effffff, RZ ;  /* 0x7effffff026b7824 */ /* 0x000fe200078e02ff */
[----:B------:R-:W-:-:S03]  /*60600*/  IADD3 R56, PT, PT, -R56, R111, RZ ;  /* 0x0000006f38387210 */ /* 0x000fc60007ffe1ff */
[----:B------:R-:W-:-:S04]  /*60610*/  IMAD.HI.U32 R107, R107, 0x7f000001, R2 ;  /* 0x7f0000016b6b7827 */ /* 0x000fc800078e0002 */
[----:B------:R-:W-:-:S04]  /*60620*/  IMAD.WIDE.U32 R2, R143, R209, RZ ;  /* 0x000000d18f027225 */ /* 0x000fc800078e00ff */
[----:B------:R-:W-:Y:S01]  /*60630*/  IMAD R109, R2, 0x7effffff, RZ ;  /* 0x7effffff026d7824 */ /* 0x000fe200078e02ff */
[----:B------:R-:W-:Y:S01]  /*60640*/  @!P0 IADD3 R56, PT, PT, R56, 0x7f000001, RZ ;  /* 0x7f00000138388810 */ /* 0x000fe20007ffe0ff */
[----:B------:R-:W-:Y:S02]  /*60650*/  ISETP.GE.U32.AND P0, PT, R104, 0x7f000001, PT ;  /* 0x7f0000016800780c */ /* 0x000fe40003f06070 */
[----:B------:R-:W-:-:S04]  /*60660*/  IMAD.HI.U32 R109, R109, 0x7f000001, R2 ;  /* 0x7f0000016d6d7827 */ /* 0x000fc800078e0002 */
[----:B------:R-:W-:-:S04]  /*60670*/  IMAD.WIDE.U32 R2, R146, R153, RZ ;  /* 0x0000009992027225 */ /* 0x000fc800078e00ff */
[----:B------:R-:W-:-:S04]  /*60680*/  IMAD R41, R2, 0x7effffff, RZ ;  /* 0x7effffff02297824 */ /* 0x000fc800078e02ff */
[----:B------:R-:W-:Y:S01]  /*60690*/  IMAD.HI.U32 R41, R41, 0x7f000001, R2 ;  /* 0x7f00000129297827 */ /* 0x000fe200078e0002 */
[----:B------:R-:W-:-:S04]  /*606a0*/  @P0 IADD3 R104, PT, PT, R104, -0x7f000001, RZ ;  /* 0x80ffffff68680810 */ /* 0x000fc80007ffe0ff */
[----:B------:R-:W-:Y:S01]  /*606b0*/  ISETP.GE.U32.AND P0, PT, R41, 0x7f000001, PT ;  /* 0x7f0000012900780c */ /* 0x000fe20003f06070 */
[----:B------:R-:W-:Y:S01]  /*606c0*/  IADD3 R104, PT, PT, R141, R104, RZ ;  /* 0x000000688d687210 */ /* 0x000fe20007ffe0ff */
[----:B------:R-:W-:-:S04]  /*606d0*/  IMAD.WIDE.U32 R2, R142, R209, RZ ;  /* 0x000000d18e027225 */ /* 0x000fc800078e00ff */
[----:B------:R-:W-:Y:S01]  /*606e0*/  ISETP.GE.U32.AND P1, PT, R104, 0x7f000001, PT ;  /* 0x7f0000016800780c */ /* 0x000fe20003f26070 */
[----:B------:R-:W-:-:S06]  /*606f0*/  IMAD R52, R2, 0x7effffff, RZ ;  /* 0x7effffff02347824 */ /* 0x000fcc00078e02ff */
[----:B------:R-:W-:-:S04]  /*60700*/  @P0 IADD3 R41, PT, PT, R41, -0x7f000001, RZ ;  /* 0x80ffffff29290810 */ /* 0x000fc80007ffe0ff */
[----:B------:R-:W-:Y:S01]  /*60710*/  IADD3 R41, PT, PT, R137, R41, RZ ;  /* 0x0000002989297210 */ /* 0x000fe20007ffe0ff */
[----:B------:R-:W-:-:S04]  /*60720*/  IMAD.HI.U32 R52, R52, 0x7f000001, R2 ;  /* 0x7f00000134347827 */ /* 0x000fc800078e0002 */
[----:B------:R-:W-:Y:S01]  /*60730*/  ISETP.GE.U32.AND P0, PT, R41, 0x7f000001, PT ;  /* 0x7f0000012900780c */ /* 0x000fe20003f06070 */
[----:B---3--:R-:W-:Y:S01]  /*60740*/  IMAD.WIDE.U32 R2, R149, R112, RZ ;  /* 0x0000007095027225 */ /* 0x008fe200078e00ff */
[----:B------:R-:W-:Y:S01]  /*60750*/  @P1 IADD3 R104, PT, PT, R104, -0x7f000001, RZ ;  /* 0x80ffffff68681810 */ /* 0x000fe20007ffe0ff */
[----:B------:R-:W-:Y:S02]  /*60760*/  ISETP.GE.U32.AND P1, PT, R52, 0x7f000001, PT ;  /* 0x7f0000013400780c */ /* 0x000fe40003f26070 */
[----:B------:R-:W-:-:S04]  /*60770*/  IMAD R94, R2, 0x7effffff, RZ ;  /* 0x7effffff025e7824 */ /* 0x000fc800078e02ff */
[----:B------:R-:W-:-:S04]  /*60780*/  IMAD.HI.U32 R94, R94, 0x7f000001, R2 ;  /* 0x7f0000015e5e7827 */ /* 0x000fc800078e0002 */
[----:B------:R-:W-:Y:S01]  /*60790*/  @P0 IADD3 R41, PT, PT, R41, -0x7f000001, RZ ;  /* 0x80ffffff29290810 */ /* 0x000fe20007ffe0ff */
[----:B------:R-:W-:Y:S01]  /*607a0*/  ISETP.GE.U32.AND P0, PT, R94, 0x7f000001, PT ;  /* 0x7f0000015e00780c */ /* 0x000fe20003f06070 */
[----:B------:R-:W-:Y:S01]  /*607b0*/  ISETP.GE.U32.AND P2, PT, R93, 0x7f000001, PT ;  /* 0x7f0000015d00780c */ /* 0x000fe20003f46070 */
[----:B------:R-:W-:Y:S01]  /*607c0*/  @P1 IADD3 R52, PT, PT, R52, -0x7f000001, RZ ;  /* 0x80ffffff34341810 */ /* 0x000fe20007ffe0ff */
[----:B------:R-:W-:-:S03]  /*607d0*/  IMAD.WIDE.U32 R2, R50, 0x5fffffa, RZ ;  /* 0x05fffffa32027825 */ /* 0x000fc600078e00ff */
[----:B------:R-:W-:Y:S01]  /*607e0*/  IADD3 R52, PT, PT, R41, R52, RZ ;  /* 0x0000003429347210 */ /* 0x000fe20007ffe0ff */
[----:B------:R-:W-:-:S04]  /*607f0*/  IMAD R50, R50, 0x6, RZ ;  /* 0x0000000632327824 */ /* 0x000fc800078e02ff */
[----:B------:R-:W-:Y:S02]  /*60800*/  IMAD.HI.U32 R90, R50, 0x7f000001, R2 ;  /* 0x7f000001325a7827 */ /* 0x000fe400078e0002 */
[----:B------:R-:W-:Y:S01]  /*60810*/  @P0 IADD3 R94, PT, PT, R94, -0x7f000001, RZ ;  /* 0x80ffffff5e5e0810 */ /* 0x000fe20007ffe0ff */
[----:B------:R-:W-:Y:S01]  /*60820*/  ISETP.GE.U32.AND P0, PT, R52, 0x7f000001, PT ;  /* 0x7f0000013400780c */ /* 0x000fe20003f06070 */
[----:B------:R-:W-:Y:S01]  /*60830*/  IMAD.WIDE.U32 R2, R57, 0x5fffffa, RZ ;  /* 0x05fffffa39027825 */ /* 0x000fe200078e00ff */
[----:B------:R-:W-:-:S03]  /*60840*/  @P2 IADD3 R93, PT, PT, R93, -0x7f000001, RZ ;  /* 0x80ffffff5d5d2810 */ /* 0x000fc60007ffe0ff */
[----:B------:R-:W-:-:S04]  /*60850*/  IMAD R57, R57, 0x6, RZ ;  /* 0x0000000639397824 */ /* 0x000fc800078e02ff */
[----:B------:R-:W-:-:S04]  /*60860*/  IMAD.HI.U32 R89, R57, 0x7f000001, R2 ;  /* 0x7f00000139597827 */ /* 0x000fc800078e0002 */
[----:B------:R-:W-:Y:S01]  /*60870*/  IMAD.WIDE.U32 R2, R93, 0x5fffffa, RZ ;  /* 0x05fffffa5d027825 */ /* 0x000fe200078e00ff */
[----:B------:R-:W-:-:S03]  /*60880*/  @P0 IADD3 R52, PT, PT, R52, -0x7f000001, RZ ;  /* 0x80ffffff34340810 */ /* 0x000fc60007ffe0ff */
[----:B------:R-:W-:-:S04]  /*60890*/  IMAD R88, R93, 0x6, RZ ;  /* 0x000000065d587824 */ /* 0x000fc800078e02ff */
[----:B------:R-:W-:Y:S01]  /*608a0*/  IMAD.HI.U32 R88, R88, 0x7f000001, R2 ;  /* 0x7f00000158587827 */ /* 0x000fe200078e0002 */
[----:B------:R-:W-:-:S03]  /*608b0*/  IADD3 R52, PT, PT, R67, R52, RZ ;  /* 0x0000003443347210 */ /* 0x000fc60007ffe0ff */
[----:B--2---:R-:W-:-:S04]  /*608c0*/  IMAD.WIDE.U32 R2, R5, R56, RZ ;  /* 0x0000003805027225 */ /* 0x004fc800078e00ff */
[----:B------:R-:W-:Y:S01]  /*608d0*/  IMAD R93, R2, 0x7effffff, RZ ;  /* 0x7effffff025d7824 */ /* 0x000fe200078e02ff */
[----:B------:R-:W-:-:S03]  /*608e0*/  ISETP.GE.U32.AND P0, PT, R52, 0x7f000001, PT ;  /* 0x7f0000013400780c */ /* 0x000fc60003f06070 */
        /* <DEDUP_REMOVED lines=13> */
[----:B------:R-:W-:-:S03]  /*609c0*/  IADD3 R104, PT, PT, R104, R105, RZ ;  /* 0x0000006968687210 */ /* 0x000fc60007ffe0ff */
[----:B------:R-:W-:Y:S01]  /*609d0*/  IMAD.WIDE.U32 R2, R144, R211, RZ ;  /* 0x000000d390027225 */ /* 0x000fe200078e00ff */
[----:B------:R-:W-:Y:S01]  /*609e0*/  @P1 IADD3 R41, PT, PT, R41, -0x7f000001, RZ ;  /* 0x80ffffff29291810 */ /* 0x000fe20007ffe0ff */
[----:B------:R-:W-:Y:S02]  /*609f0*/  ISETP.GE.U32.AND P1, PT, R52, 0x7f000001, PT ;  /* 0x7f0000013400780c */ /* 0x000fe40003f26070 */
[----:B------:R-:W-:Y:S01]  /*60a00*/  IMAD R105, R2, 0x7effffff, RZ ;  /* 0x7effffff02697824 */ /* 0x000fe200078e02ff */
[----:B------:R-:W-:-:S03]  /*60a10*/  ISETP.GE.U32.AND P0, PT, R107, 0x7f000001, PT ;  /* 0x7f0000016b00780c */ /* 0x000fc60003f06070 */
[----:B------:R-:W-:-:S04]  /*60a20*/  IMAD.HI.U32 R105, R105, 0x7f000001, R2 ;  /* 0x7f00000169697827 */ /* 0x000fc800078e0002 */
[----:B------:R-:W-:Y:S01]  /*60a30*/  IMAD.WIDE.U32 R2, R147, R112, RZ ;  /* 0x0000007093027225 */ /* 0x000fe200078e00ff */
[----:B------:R-:W-:-:S03]  /*60a40*/  ISETP.GE.U32.AND P2, PT, R108, 0x7f000001, PT ;  /* 0x7f0000016c00780c */ /* 0x000fc60003f46070 */
[----:B------:R-:W-:Y:S01]  /*60a50*/  IMAD R57, R2, 0x7effffff, RZ ;  /* 0x7effffff02397824 */ /* 0x000fe200078e02ff */
[----:B------:R-:W-:-:S03]  /*60a60*/  @P1 IADD3 R52, PT, PT, R52, -0x7f000001, RZ ;  /* 0x80ffffff34341810 */ /* 0x000fc60007ffe0ff */
[----:B------:R-:W-:Y:S01]  /*60a70*/  IMAD.HI.U32 R57, R57, 0x7f000001, R2 ;  /* 0x7f00000139397827 */ /* 0x000fe200078e0002 */
[----:B------:R-:W-:-:S03]  /*60a80*/  @P0 IADD3 R107, PT, PT, R107, -0x7f000001, RZ ;  /* 0x80ffffff6b6b0810 */ /* 0x000fc60007ffe0ff */
[----:B------:R-:W-:Y:S01]  /*60a90*/  IMAD.WIDE.U32 R2, R143, R211, RZ ;  /* 0x000000d38f027225 */ /* 0x000fe200078e00ff */
[----:B------:R-:W-:-:S03]  /*60aa0*/  IADD3 R52, PT, PT, R67, R52, RZ ;  /* 0x0000003443347210 */ /* 0x000fc60007ffe0ff */
[----:B------:R-:W-:Y:S01]  /*60ab0*/  IMAD R94, R2, 0x7effffff, RZ ;  /* 0x7effffff025e7824 */ /* 0x000fe200078e02ff */
[----:B------:R-:W-:Y:S02]  /*60ac0*/  IADD3 R107, PT, PT, R139, R107, RZ ;  /* 0x0000006b8b6b7210 */ /* 0x000fe40007ffe0ff */
        /* <DEDUP_REMOVED lines=26> */
[----:B------:R-:W-:Y:S02]  /*60c70*/  IADD3 R109, PT, PT, R68, R109, RZ ;  /* 0x0000006d446d7210 */ /* 0x000fe40007ffe0ff */
[----:B------:R-:W-:-:S05]  /*60c80*/  IADD3 R41, PT, PT, R41, R108, RZ ;  /* 0x0000006c29297210 */ /* 0x000fca0007ffe0ff */
[----:B------:R-:W-:Y:S01]  /*60c90*/  @P1 IADD3 R104, PT, PT, R104, -0x7f000001, RZ ;  /* 0x80ffffff68681810 */ /* 0x000fe20007ffe0ff */
[----:B------:R-:W-:-:S03]  /*60ca0*/  ISETP.GE.U32.AND P1, PT, R109, 0x7f000001, PT ;  /* 0x7f0000016d00780c */ /* 0x000fc60003f26070 */
[----:B------:R-:W-:Y:S01]  /*60cb0*/  IADD3 R108, PT, PT, R65, R104, RZ ;  /* 0x00000068416c7210 */ /* 0x000fe20007ffe0ff */
[----:B------:R-:W-:-:S04]  /*60cc0*/  ISETP.GE.U32.AND P0, PT, R102, 0x7f000001, PT ;  /* 0x7f0000016600780c */ /* 0x000fc80003f06070 */
[----:B------:R-:W-:-:S05]  /*60cd0*/  ISETP.GE.U32.AND P2, PT, R108, 0x7f000001, PT ;  /* 0x7f0000016c00780c */ /* 0x000fca0003f46070 */
[----:B------:R-:W-:-:S04]  /*60ce0*/  @P1 IADD3 R109, PT, PT, R109, -0x7f000001, RZ ;  /* 0x80ffffff6d6d1810 */ /* 0x000fc80007ffe0ff */
[----:B------:R-:W-:Y:S02]  /*60cf0*/  IADD3 R104, PT, PT, R68, R109, RZ ;  /* 0x0000006d44687210 */ /* 0x000fe40007ffe0ff */
[----:B------:R-:W-:Y:S02]  /*60d00*/  @P0 IADD3 R102, PT, PT, R102, -0x7f000001, RZ ;  /* 0x80ffffff66660810 */ /* 0x000fe40007ffe0ff */
        /* <DEDUP_REMOVED lines=9> */
[----:B------:R-:W-:Y:S01]  /*60da0*/  @P1 IADD3 R106, PT, PT, R106, -0x7f000001, RZ ;  /* 0x80ffffff6a6a1810 */ /* 0x000fe20007ffe0ff */
[----:B------:R-:W-:-:S03]  /*60db0*/  ISETP.GE.U32.AND P4, PT, R50, 0x7f000001, PT ;  /* 0x7f0000013200780c */ /* 0x000fc60003f86070 */
[----:B------:R-:W-:Y:S02]  /*60dc0*/  IADD3 R106, PT, PT, R102, R106, RZ ;  /* 0x0000006a666a7210 */ /* 0x000fe40007ffe0ff */
[----:B------:R-:W-:-:S06]  /*60dd0*/  IADD3 R108, PT, PT, R65, R108, RZ ;  /* 0x0000006c416c7210 */ /* 0x000fcc0007ffe0ff */
[----:B------:R-:W-:Y:S01]  /*60de0*/  @P0 IADD3 R104, PT, PT, R104, -0x7f000001, RZ ;  /* 0x80ffffff68680810 */ /* 0x000fe20007ffe0ff */
[----:B------:R-:W-:Y:S01]  /*60df0*/  ISETP.GE.U32.AND P0, PT, R106, 0x7f000001, PT ;  /* 0x7f0000016a00780c */ /* 0x000fe20003f06070 */
[----:B------:R-:W-:Y:S01]  /*60e00*/  ISETP.GE.U32.AND P3, PT, R108, 0x7f000001, PT ;  /* 0x7f0000016c00780c */ /* 0x000fe20003f66070 */
[----:B------:R-:W-:Y:S01]  /*60e10*/  @P4 IADD3 R50, PT, PT, R50, -0x7f000001, RZ ;  /* 0x80ffffff32324810 */ /* 0x000fe20007ffe0ff */
[----:B------:R-:W-:-:S03]  /*60e20*/  IMAD.WIDE.U32 R2, R107, 0x5fffffa, RZ ;  /* 0x05fffffa6b027825 */ /* 0x000fc600078e00ff */
[----:B------:R-:W-:Y:S01]  /*60e30*/  IADD3 R50, PT, PT, R140, R50, RZ ;  /* 0x000000328c327210 */ /* 0x000fe20007ffe0ff */
[----:B------:R-:W-:-:S06]  /*60e40*/  ISETP.GE.U32.AND P2, PT, R105, 0x7f000001, PT ;  /* 0x7f0000016900780c */ /* 0x000fcc0003f46070 */
[----:B------:R-:W-:Y:S01]  /*60e50*/  @P0 IADD3 R106, PT, PT, R106, -0x7f000001, RZ ;  /* 0x80ffffff6a6a0810 */ /* 0x000fe20007ffe0ff */
[----:B------:R-:W-:Y:S01]  /*60e60*/  ISETP.GE.U32.AND P1, PT, R50, 0x7f000001, PT ;  /* 0x7f0000013200780c */ /* 0x000fe20003f26070 */
[----:B------:R-:W-:Y:S01]  /*60e70*/  IMAD R107, R107, 0x6, RZ ;  /* 0x000000066b6b7824 */ /* 0x000fe200078e02ff */
[----:B------:R-:W-:Y:S02]  /*60e80*/  @P3 IADD3 R108, PT, PT, R108, -0x7f000001, RZ ;  /* 0x80ffffff6c6c3810 */ /* 0x000fe40007ffe0ff */
[----:B------:R-:W-:Y:S01]  /*60e90*/  IADD3 R106, PT, PT, R66, R106, RZ ;  /* 0x0000006a426a7210 */ /* 0x000fe20007ffe0ff */
        /* <DEDUP_REMOVED lines=8> */
[----:B------:R-:W-:Y:S02]  /*60f20*/  IADD3 R50, PT, PT, R50, R105, RZ ;  /* 0x0000006932327210 */ /* 0x000fe40007ffe0ff */
[----:B------:R-:W-:Y:S01]  /*60f30*/  @P0 IADD3 R106, PT, PT, R106, -0x7f000001, RZ ;  /* 0x80ffffff6a6a0810 */ /* 0x000fe20007ffe0ff */
[----:B------:R-:W-:Y:S01]  /*60f40*/  IMAD R105, R2, 0x7effffff, RZ ;  /* 0x7effffff02697824 */ /* 0x000fe200078e02ff */
[----:B------:R-:W-:Y:S02]  /*60f50*/  ISETP.GE.U32.AND P1, PT, R57, 0x7f000001, PT ;  /* 0x7f0000013900780c */ /* 0x000fe40003f26070 */
[----:B------:R-:W-:Y:S01]  /*60f60*/  IADD3 R106, PT, PT, R66, R106, RZ ;  /* 0x0000006a426a7210 */ /* 0x000fe20007ffe0ff */
[----:B------:R-:W-:-:S04]  /*60f70*/  IMAD.HI.U32 R105, R105, 0x7f000001, R2 ;  /* 0x7f00000169697827 */ /* 0x000fc800078e0002 */
[----:B------:R-:W-:Y:S01]  /*60f80*/  ISETP.GE.U32.AND P0, PT, R106, 0x7f000001, PT ;  /* 0x7f0000016a00780c */ /* 0x000fe20003f06070 */
[----:B------:R-:W-:-:S05]  /*60f90*/  ISETP.GE.U32.AND P4, PT, R105, 0x7f000001, PT ;  /* 0x7f0000016900780c */ /* 0x000fca0003f86070 */
[----:B------:R-:W-:Y:S01]  /*60fa0*/  @P1 IADD3 R57, PT, PT, R57, -0x7f000001, RZ ;  /* 0x80ffffff39391810 */ /* 0x000fe20007ffe0ff */
[----:B------:R-:W-:-:S06]  /*60fb0*/  ISETP.GE.U32.AND P1, PT, R111, 0x7f000001, PT ;  /* 0x7f0000016f00780c */ /* 0x000fcc0003f26070 */
[----:B------:R-:W-:Y:S02]  /*60fc0*/  @P0 IADD3 R106, PT, PT, R106, -0x7f000001, RZ ;  /* 0x80ffffff6a6a0810 */ /* 0x000fe40007ffe0ff */
[----:B------:R-:W-:Y:S02]  /*60fd0*/  @P4 IADD3 R105, PT, PT, R105, -0x7f000001, RZ ;  /* 0x80ffffff69694810 */ /* 0x000fe40007ffe0ff */
[----:B------:R-:W-:-:S03]  /*60fe0*/  IADD3 R106, PT, PT, R66, R106, RZ ;  /* 0x0000006a426a7210 */ /* 0x000fc60007ffe0ff */
[----:B------:R-:W-:Y:S01]  /*60ff0*/  IMAD.WIDE.U32 R2, R105, 0x5fffffa, RZ ;  /* 0x05fffffa69027825 */ /* 0x000fe200078e00ff */
        /* <DEDUP_REMOVED lines=13> */
[----:B------:R-:W-:Y:S01]  /*610d0*/  @P0 IADD3 R102, PT, PT, R102, -0x7f000001, RZ ;  /* 0x80ffffff66660810 */ /* 0x000fe20007ffe0ff */
[----:B------:R-:W-:Y:S01]  /*610e0*/  ISETP.GE.U32.AND P0, PT, R87, 0x7f000001, PT ;  /* 0x7f0000015700780c */ /* 0x000fe20003f06070 */
[----:B------:R-:W-:Y:S01]  /*610f0*/  @P1 IADD3 R105, PT, PT, R105, -0x7f000001, RZ ;  /* 0x80ffffff69691810 */ /* 0x000fe20007ffe0ff */
[----:B------:R-:W-:Y:S01]  /*61100*/  ISETP.GE.U32.AND P1, PT, R111, 0x7f000001, PT ;  /* 0x7f0000016f00780c */ /* 0x000fe20003f26070 */
[----:B------:R-:W-:-:S10]  /*61110*/  IADD3 R57, PT, PT, R139, R57, RZ ;  /* 0x000000398b397210 */ /* 0x000fd40007ffe0ff */
[----:B------:R-:W-:-:S05]  /*61120*/  @P0 IADD3 R87, PT, PT, R87, -0x7f000001, RZ ;  /* 0x80ffffff57570810 */ /* 0x000fca0007ffe0ff */
[----:B------:R-:W-:Y:S01]  /*61130*/  ISETP.GE.U32.AND P0, PT, R87, 0x7f000001, PT ;  /* 0x7f0000015700780c */ /* 0x000fe20003f06070 */
[----:B------:R-:W-:Y:S01]  /*61140*/  ISETP.GE.U32.AND P3, PT, R94, 0x7f000001, PT ;  /* 0x7f0000015e00780c */ /* 0x000fe20003f66070 */
[----:B------:R-:W-:Y:S01]  /*61150*/  ISETP.GE.U32.AND P2, PT, R57, 0x7f000001, PT ;  /* 0x7f0000013900780c */ /* 0x000fe20003f46070 */
[----:B------:R-:W-:Y:S01]  /*61160*/  @P1 IADD3 R111, PT, PT, R111, -0x7f000001, RZ ;  /* 0x80ffffff6f6f1810 */ /* 0x000fe20007ffe0ff */
[----:B------:R-:W-:Y:S01]  /*61170*/  ISETP.GE.U32.AND P1, PT, R102, 0x7f000001, PT ;  /* 0x7f0000016600780c */ /* 0x000fe20003f26070 */
[----:B------:R-:W-:-:S08]  /*61180*/  IMAD.WIDE.U32 R2, R135, R106, RZ ;  /* 0x0000006a87027225 */ /* 0x000fd000078e00ff */
[----:B------:R-:W-:Y:S02]  /*61190*/  @P0 IADD3 R87, PT, PT, R87, -0x7f000001, RZ ;  /* 0x80ffffff57570810 */ /* 0x000fe40007ffe0ff */
[----:B------:R-:W-:Y:S02]  /*611a0*/  @P3 IADD3 R94, PT, PT, R94, -0x7f000001, RZ ;  /* 0x80ffffff5e5e3810 */ /* 0x000fe40007ffe0ff */
[----:B------:R-:W-:Y:S01]  /*611b0*/  @P2 IADD3 R57, PT, PT, R57, -0x7f000001, RZ ;  /* 0x80ffffff39392810 */ /* 0x000fe20007ffe0ff */
[----:B------:R-:W-:Y:S01]  /*611c0*/  ISETP.GE.U32.AND P2, PT, R112, 0x7f000001, PT ;  /* 0x7f0000017000780c */ /* 0x000fe20003f46070 */
[----:B------:R-:W-:Y:S01]  /*611d0*/  ISETP.GE.U32.AND P0, PT, R87, 0x7f000001, PT ;  /* 0x7f0000015700780c */ /* 0x000fe20003f06070 */
[----:B------:R-:W-:Y:S01]  /*611e0*/  @P1 IADD3 R102, PT, PT, R102, -0x7f000001, RZ ;  /* 0x80ffffff66661810 */ /* 0x000fe20007ffe0ff */
[----:B------:R-:W-:Y:S01]  /*611f0*/  ISETP.GE.U32.AND P1, PT, R91, 0x7f000001, PT ;  /* 0x7f0000015b00780c */ /* 0x000fe20003f26070 */
[----:B------:R-:W-:Y:S01]  /*61200*/  IADD3 R57, PT, PT, R57, R94, RZ ;  /* 0x0000005e39397210 */ /* 0x000fe20007ffe0ff */
[----:B------:R-:W-:-:S04]  /*61210*/  IMAD R94, R2, 0x7effffff, RZ ;  /* 0x7effffff025e7824 */ /* 0x000fc800078e02ff */
[----:B------:R-:W-:-:S04]  /*61220*/  IMAD.HI.U32 R2, R94, 0x7f000001, R2 ;  /* 0x7f0000015e027827 */ /* 0x000fc800078e0002 */
[----:B------:R-:W-:Y:S02]  /*61230*/  @P2 IADD3 R112, PT, PT, R112, -0x7f000001, RZ ;  /* 0x80ffffff70702810 */ /* 0x000fe40007ffe0ff */
[----:B------:R-:W-:Y:S01]  /*61240*/  @P0 IADD3 R87, PT, PT, R87, -0x7f000001, RZ ;  /* 0x80ffffff57570810 */ /* 0x000fe20007ffe0ff */
[----:B------:R-:W-:Y:S01]  /*61250*/  ISETP.GE.U32.AND P2, PT, R2, 0x7f000001, PT ;  /* 0x7f0000010200780c */ /* 0x000fe20003f46070 */
[----:B------:R-:W-:-:S03]  /*61260*/  @P1 IADD3 R91, PT, PT, R91, -0x7f000001, RZ ;  /* 0x80ffffff5b5b1810 */ /* 0x000fc60007ffe0ff */
[----:B------:R-:W-:Y:S02]  /*61270*/  ISETP.GE.U32.AND P0, PT, R87, 0x7f000001, PT ;  /* 0x7f0000015700780c */ /* 0x000fe40003f06070 */
[----:B------:R-:W-:-:S07]  /*61280*/  ISETP.GE.U32.AND P1, PT, R91, 0x7f000001, PT ;  /* 0x7f0000015b00780c */ /* 0x000fce0003f26070 */
[----:B------:R-:W-:Y:S01]  /*61290*/  @P2 IADD3 R2, PT, PT, R2, -0x7f000001, RZ ;  /* 0x80ffffff02022810 */ /* 0x000fe20007ffe0ff */
[----:B------:R-:W-:-:S03]  /*612a0*/  ISETP.GE.U32.AND P2, PT, R107, 0x7f000001, PT ;  /* 0x7f0000016b00780c */ /* 0x000fc60003f46070 */
[----:B------:R-:W-:Y:S02]  /*612b0*/  @P0 IADD3 R87, PT, PT, R87, -0x7f000001, RZ ;  /* 0x80ffffff57570810 */ /* 0x000fe40007ffe0ff */
[----:B------:R-:W-:-:S03]  /*612c0*/  @P1 IADD3 R91, PT, PT, R91, -0x7f000001, RZ ;  /* 0x80ffffff5b5b1810 */ /* 0x000fc60007ffe0ff */
[----:B------:R-:W-:Y:S02]  /*612d0*/  ISETP.GE.U32.AND P0, PT, R87, 0x7f000001, PT ;  /* 0x7f0000015700780c */ /* 0x000fe40003f06070 */
[----:B------:R-:W-:-:S03]  /*612e0*/  ISETP.GE.U32.AND P1, PT, R91, 0x7f000001, PT ;  /* 0x7f0000015b00780c */ /* 0x000fc60003f26070 */
[----:B------:R-:W-:Y:S02]  /*612f0*/  @P2 IADD3 R107, PT, PT, R107, -0x7f000001, RZ ;  /* 0x80ffffff6b6b2810 */ /* 0x000fe40007ffe0ff */
[----:B------:R-:W-:Y:S01]  /*61300*/  IADD3 R111, PT, PT, R111, R2, RZ ;  /* 0x000000026f6f7210 */ /* 0x000fe20007ffe0ff */
[----:B------:R-:W-:Y:S01]  /*61310*/  IMAD.WIDE.U32 R2, R133, R52, RZ ;  /* 0x0000003485027225 */ /* 0x000fe200078e00ff */
[----:B------:R-:W-:-:S04]  /*61320*/  IADD3 R107, PT, PT, R102, R107, RZ ;  /* 0x0000006b666b7210 */ /* 0x000fc80007ffe0ff */
[----:B------:R-:W-:Y:S02]  /*61330*/  @P0 IADD3 R87, PT, PT, R87, -0x7f000001, RZ ;  /* 0x80ffffff57570810 */ /* 0x000fe40007ffe0ff */
[----:B------:R-:W-:Y:S01]  /*61340*/  IADD3 R105, PT, PT, R105, R112, RZ ;  /* 0x0000007069697210 */ /* 0x000fe20007ffe0ff */
[----:B------:R-:W-:Y:S01]  /*61350*/  ISETP.GE.U32.AND P3, PT, R109, 0x7f000001, PT ;  /* 0x7f0000016d00780c */ /* 0x000fe20003f66070 */
[----:B------:R-:W-:Y:S01]  /*61360*/  ISETP.GE.U32.AND P2, PT, R107, 0x7f000001, PT ;  /* 0x7f0000016b00780c */ /* 0x000fe20003f46070 */
[----:B------:R-:W-:Y:S01]  /*61370*/  IMAD R94, R2, 0x7effffff, RZ ;  /* 0x7effffff025e7824 */ /* 0x000fe200078e02ff */
[----:B------:R-:W-:Y:S02]  /*61380*/  @P1 IADD3 R91, PT, PT, R91, -0x7f000001, RZ ;  /* 0x80ffffff5b5b1810 */ /* 0x000fe40007ffe0ff */
[----:B------:R-:W-:Y:S01]  /*61390*/  IADD3 R112, PT, PT, R68, R87, RZ ;  /* 0x0000005744707210 */ /* 0x000fe20007ffe0ff */
[----:B------:R-:W-:Y:S02]  /*613a0*/  IMAD.HI.U32 R94, R94, 0x7f000001, R2 ;  /* 0x7f0000015e5e7827 */ /* 0x000fe400078e0002 */
[----:B------:R-:W-:-:S02]  /*613b0*/  ISETP.GE.U32.AND P1, PT, R91, 0x7f000001, PT ;  /* 0x7f0000015b00780c */ /* 0x000fc40003f26070 */
[----:B------:R-:W-:Y:S01]  /*613c0*/  ISETP.GE.U32.AND P0, PT, R112, 0x7f000001, PT ;  /* 0x7f0000017000780c */ /* 0x000fe20003f06070 */
[----:B------:R-:W-:-:S04]  /*613d0*/  IMAD.WIDE.U32 R2, R135, R104, RZ ;  /* 0x0000006887027225 */ /* 0x000fc800078e00ff */
[----:B------:R-:W-:Y:S01]  /*613e0*/  IMAD R102, R2, 0x7effffff, RZ ;  /* 0x7effffff02667824 */ /* 0x000fe200078e02ff */
[----:B------:R-:W-:Y:S02]  /*613f0*/  @P3 IADD3 R109, PT, PT, R109, -0x7f000001, RZ ;  /* 0x80ffffff6d6d3810 */ /* 0x000fe40007ffe0ff */
[----:B------:R-:W-:Y:S01]  /*61400*/  @P2 IADD3 R107, PT, PT, R107, -0x7f000001, RZ ;  /* 0x80ffffff6b6b2810 */ /* 0x000fe20007ffe0ff */
[----:B------:R-:W-:-:S04]  /*61410*/  IMAD.HI.U32 R102, R102, 0x7f000001, R2 ;  /* 0x7f00000166667827 */ /* 0x000fc800078e0002 */
[----:B------:R-:W-:Y:S01]  /*61420*/  IMAD.WIDE.U32 R2, R132, R108, RZ ;  /* 0x0000006c84027225 */ /* 0x000fe200078e00ff */
[----:B------:R-:W-:Y:S02]  /*61430*/  IADD3 R109, PT, PT, R107, R109, RZ ;  /* 0x0000006d6b6d7210 */ /* 0x000fe40007ffe0ff */
[----:B------:R-:W-:Y:S02]  /*61440*/  @P1 IADD3 R91, PT, PT, R91, -0x7f000001, RZ ;  /* 0x80ffffff5b5b1810 */ /* 0x000fe40007ffe0ff */
[----:B------:R-:W-:Y:S01]  /*61450*/  @P0 IADD3 R112, PT, PT, R112, -0x7f000001, RZ ;  /* 0x80ffffff70700810 */ /* 0x000fe20007ffe0ff */
[----:B------:R-:W-:Y:S01]  /*61460*/  IMAD R107, R2, 0x7effffff, RZ ;  /* 0x7effffff026b7824 */ /* 0x000fe200078e02ff */
[----:B------:R-:W-:Y:S01]  /*61470*/  ISETP.GE.U32.AND P0, PT, R96, 0x7f000001, PT ;  /* 0x7f0000016000780c */ /* 0x000fe20003f06070 */
[----:B------:R-:W-:Y:S02]  /*61480*/  ISETP.GE.U32.AND P1, PT, R91, 0x7f000001, PT ;  /* 0x7f0000015b00780c */ /* 0x000fe40003f26070 */
[----:B------:R-:W-:Y:S01]  /*61490*/  IMAD.HI.U32 R107, R107, 0x7f000001, R2 ;  /* 0x7f0000016b6b7827 */ /* 0x000fe200078e0002 */
[----:B------:R-:W-:-:S03]  /*614a0*/  ISETP.GE.U32.AND P2, PT, R111, 0x7f000001, PT ;  /* 0x7f0000016f00780c */ /* 0x000fc60003f46070 */
        /* <DEDUP_REMOVED lines=8> */
[----:B------:R-:W-:Y:S02]  /*61530*/  ISETP.GE.U32.AND P0, PT, R96, 0x7f000001, PT ;  /* 0x7f0000016000780c */ /* 0x000fe40003f06070 */
[----:B------:R-:W-:Y:S01]  /*61540*/  IMAD R118, R2, 0x7effffff, RZ ;  /* 0x7effffff02767824 */ /* 0x000fe200078e02ff */
[----:B------:R-:W-:Y:S02]  /*61550*/  @P3 IADD3 R107, PT, PT, R107, -0x7f000001, RZ ;  /* 0x80ffffff6b6b3810 */ /* 0x000fe40007ffe0ff */
[----:B------:R-:W-:Y:S01]  /*61560*/  @P2 IADD3 R111, PT, PT, R111, -0x7f000001, RZ ;  /* 0x80ffffff6f6f2810 */ /* 0x000fe20007ffe0ff */
[----:B------:R-:W-:-:S04]  /*61570*/  IMAD.HI.U32 R118, R118, 0x7f000001, R2 ;  /* 0x7f00000176767827 */ /* 0x000fc800078e0002 */
[----:B------:R-:W-:Y:S01]  /*61580*/  IMAD.WIDE.U32 R2, R129, R108, RZ ;  /* 0x0000006c81027225 */ /* 0x000fe200078e00ff */
[----:B------:R-:W-:Y:S02]  /*61590*/  IADD3 R107, PT, PT, R111, R107, RZ ;  /* 0x0000006b6f6b7210 */ /* 0x000fe40007ffe0ff */
[----:B------:R-:W-:Y:S01]  /*615a0*/  IADD3 R111, PT, PT, R112, R91, RZ ;  /* 0x0000005b706f7210 */ /* 0x000fe20007ffe0ff */
        /* <DEDUP_REMOVED lines=47> */
[----:B------:R-:W-:-:S08]  /*618a0*/  IMAD R52, R2, 0x7effffff, RZ ;  /* 0x7effffff02347824 */ /* 0x000fd000078e02ff */
[----:B------:R-:W-:Y:S01]  /*618b0*/  @P0 IADD3 R96, PT, PT, R96, -0x7f000001, RZ ;  /* 0x80ffffff60600810 */ /* 0x000fe20007ffe0ff */
[----:B------:R-:W-:Y:S01]  /*618c0*/  ISETP.GE.U32.AND P0, PT, R41, 0x7f000001, PT ;  /* 0x7f0000012900780c */ /* 0x000fe20003f06070 */
[----:B------:R-:W-:-:S05]  /*618d0*/  IMAD.HI.U32 R52, R52, 0x7f000001, R2 ;  /* 0x7f00000134347827 */ /* 0x000fca00078e0002 */
[----:B------:R-:W-:Y:S01]  /*618e0*/  ISETP.GE.U32.AND P1, PT, R52, 0x7f000001, PT ;  /* 0x7f0000013400780c */ /* 0x000fe20003f26070 */
[----:B------:R-:W-:-:S06]  /*618f0*/  IADD3 R96, PT, PT, R67, R96, RZ ;  /* 0x0000006043607210 */ /* 0x000fcc0007ffe0ff */
        /* <DEDUP_REMOVED lines=28> */
[----:B------:R-:W-:Y:S01]  /*61ac0*/  IADD3 R57, PT, PT, R68, R57, RZ ;  /* 0x0000003944397210 */ /* 0x000fe20007ffe0ff */
[----:B------:R-:W-:Y:S02]  /*61ad0*/  ISETP.GE.U32.AND P3, PT, R104, 0x7f000001, PT ;  /* 0x7f0000016800780c */ /* 0x000fe40003f66070 */
[----:B------:R-:W-:Y:S01]  /*61ae0*/  ISETP.GE.U32.AND P1, PT, R105, 0x7f000001, PT ;  /* 0x7f0000016900780c */ /* 0x000fe20003f26070 */
[----:B------:R-:W-:Y:S01]  /*61af0*/  ISETP.GE.U32.AND P2, PT, R106, 0x7f000001, PT ;  /* 0x7f0000016a00780c */ /* 0x000fe20003f46070 */
[----:B------:R-:W-:Y:S01]  /*61b00*/  ISETP.GE.U32.AND P0, PT, R57, 0x7f000001, PT ;  /* 0x7f0000013900780c */ /* 0x000fe20003f06070 */
[----:B------:R-:W-:-:S08]  /*61b10*/  IMAD.HI.U32 R41, R41, 0x7f000001, R2 ;  /* 0x7f00000129297827 */ /* 0x000fd000078e0002 */
        /* <DEDUP_REMOVED lines=8> */
[----:B------:R-:W-:Y:S01]  /*61ba0*/  ISETP.GE.U32.AND P0, PT, R57, 0x7f000001, PT ;  /* 0x7f0000013900780c */ /* 0x000fe20003f06070 */
[----:B------:R-:W-:-:S05]  /*61bb0*/  IMAD.HI.U32 R2, R106, 0x7f000001, R2 ;  /* 0x7f0000016a027827 */ /* 0x000fca00078e0002 */
[----:B------:R-:W-:-:S07]  /*61bc0*/  ISETP.GE.U32.AND P1, PT, R2, 0x7f000001, PT ;  /* 0x7f0000010200780c */ /* 0x000fce0003f26070 */
[----:B------:R-:W-:Y:S01]  /*61bd0*/  @P0 IADD3 R57, PT, PT, R57, -0x7f000001, RZ ;  /* 0x80ffffff39390810 */ /* 0x000fe20007ffe0ff */
[----:B------:R-:W-:-:S03]  /*61be0*/  ISETP.GE.U32.AND P0, PT, R50, 0x7f000001, PT ;  /* 0x7f0000013200780c */ /* 0x000fc60003f06070 */
[----:B------:R-:W-:Y:S02]  /*61bf0*/  IADD3 R106, PT, PT, R68, R57, RZ ;  /* 0x00000039446a7210 */ /* 0x000fe40007ffe0ff */
[----:B------:R-:W-:Y:S01]  /*61c00*/  @P1 IADD3 R2, PT, PT, R2, -0x7f000001, RZ ;  /* 0x80ffffff02021810 */ /* 0x000fe20007ffe0ff */
        /* <DEDUP_REMOVED lines=78> */
[----:B------:R-:W-:-:S04]  /*620f0*/  IMAD R57, R57, 0x6, RZ ;  /* 0x0000000639397824 */ /* 0x000fc800078e02ff */
[----:B------:R-:W-:Y:S01]  /*62100*/  IMAD.HI.U32 R2, R57, 0x7f000001, R2 ;  /* 0x7f00000139027827 */ /* 0x000fe200078e0002 */
[----:B------:R-:W-:Y:S01]  /*62110*/  @P1 IADD3 R112, PT, PT, R112, -0x7f000001, RZ ;  /* 0x80ffffff70701810 */ /* 0x000fe20007ffe0ff */
[----:B------:R-:W-:-:S03]  /*62120*/  ISETP.GE.U32.AND P0, PT, R41, 0x7f000001, PT ;  /* 0x7f0000012900780c */ /* 0x000fc60003f06070 */
[----:B------:R-:W-:-:S10]  /*62130*/  ISETP.GE.U32.AND P1, PT, R2, 0x7f000001, PT ;  /* 0x7f0000010200780c */ /* 0x000fd40003f26070 */
[----:B------:R-:W-:-:S03]  /*62140*/  @P0 IADD3 R41, PT, PT, R41, -0x7f000001, RZ ;  /* 0x80ffffff29290810 */ /* 0x000fc60007ffe0ff */
        /* <DEDUP_REMOVED lines=44> */
[----:B------:R-:W-:Y:S01]  /*62410*/  IMAD.WIDE.U32 R2, R133, R96, RZ ;  /* 0x0000006085027225 */ /* 0x000fe200078e00ff */
[----:B------:R-:W-:-:S03]  /*62420*/  ISETP.GE.U32.AND P1, PT, R171, 0x7f000001, PT ;  /* 0x7f000001ab00780c */ /* 0x000fc60003f26070 */
[----:B------:R-:W-:-:S04]  /*62430*/  IMAD R57, R2, 0x7effffff, RZ ;  /* 0x7effffff02397824 */ /* 0x000fc800078e02ff */
[----:B------:R-:W-:-:S03]  /*62440*/  IMAD.HI.U32 R57, R57, 0x7f000001, R2 ;  /* 0x7f00000139397827 */ /* 0x000fc600078e0002 */
[----:B------:R-:W-:Y:S02]  /*62450*/  @P0 IADD3 R53, PT, PT, R53, -0x7f000001, RZ ;  /* 0x80ffffff35350810 */ /* 0x000fe40007ffe0ff */
        /* <DEDUP_REMOVED lines=11> */
[----:B------:R-:W-:-:S05]  /*62510*/  IADD3 R53, PT, PT, R57, R53, RZ ;  /* 0x0000003539357210 */ /* 0x000fca0007ffe0ff */
[----:B------:R-:W-:Y:S01]  /*62520*/  ISETP.GE.U32.AND P0, PT, R53, 0x7f000001, PT ;  /* 0x7f0000013500780c */ /* 0x000fe20003f06070 */
[----:B------:R-:W-:-:S04]  /*62530*/  IMAD.WIDE.U32 R2, R132, R108, RZ ;  /* 0x0000006c84027225 */ /* 0x000fc800078e00ff */
[----:B------:R-:W-:-:S04]  /*62540*/  IMAD R57, R2, 0x7effffff, RZ ;  /* 0x7effffff02397824 */ /* 0x000fc800078e02ff */
[----:B------:R-:W-:-:S04]  /*62550*/  IMAD.HI.U32 R2, R57, 0x7f000001, R2 ;  /* 0x7f00000139027827 */ /* 0x000fc800078e0002 */
[----:B------:R-:W-:Y:S01]  /*62560*/  @P0 IADD3 R53, PT, PT, R53, -0x7f000001, RZ ;  /* 0x80ffffff35350810 */ /* 0x000fe20007ffe0ff */
[----:B------:R-:W-:Y:S01]  /*62570*/  ISETP.GE.U32.AND P0, PT, R50, 0x7f000001, PT ;  /* 0x7f0000013200780c */ /* 0x000fe20003f06070 */
[----:B------:R-:W-:-:S12]  /*62580*/  ISETP.GE.U32.AND P1, PT, R2, 0x7f000001, PT ;  /* 0x7f0000010200780c */ /* 0x000fd80003f26070 */
[----:B------:R-:W-:Y:S01]  /*62590*/  @P0 IADD3 R50, PT, PT, R50, -0x7f000001, RZ ;  /* 0x80ffffff32320810 */ /* 0x000fe20007ffe0ff */
[----:B------:R-:W-:Y:S01]  /*625a0*/  ISETP.GE.U32.AND P0, PT, R41, 0x7f000001, PT ;  /* 0x7f0000012900780c */ /* 0x000fe20003f06070 */
[----:B------:R-:W-:-:S04]  /*625b0*/  @P1 IADD3 R2, PT, PT, R2, -0x7f000001, RZ ;  /* 0x80ffffff02021810 */ /* 0x000fc80007ffe0ff */
[----:B------:R-:W-:Y:S01]  /*625c0*/  IADD3 R53, PT, PT, R53, R2, RZ ;  /* 0x0000000235357210 */ /* 0x000fe20007ffe0ff */
[----:B------:R-:W-:-:S04]  /*625d0*/  IMAD.WIDE.U32 R2, R129, R105, RZ ;  /* 0x0000006981027225 */ /* 0x000fc800078e00ff */
[----:B------:R-:W-:-:S03]  /*625e0*/  IMAD R57, R2, 0x7effffff, RZ ;  /* 0x7effffff02397824 */ /* 0x000fc600078e02ff */
[----:B------:R-:W-:Y:S01]  /*625f0*/  @P0 IADD3 R41, PT, PT, R41, -0x7f000001, RZ ;  /* 0x80ffffff29290810 */ /* 0x000fe20007ffe0ff */
[----:B------:R-:W-:Y:S01]  /*62600*/  ISETP.GE.U32.AND P0, PT, R51, 0x7f000001, PT ;  /* 0x7f0000013300780c */ /* 0x000fe20003f06070 */
[----:B------:R-:W-:Y:S01]  /*62610*/  IMAD.HI.U32 R57, R57, 0x7f000001, R2 ;  /* 0x7f00000139397827 */ /* 0x000fe200078e0002 */
[----:B------:R-:W-:Y:S01]  /*62620*/  ISETP.GE.U32.AND P1, PT, R53, 0x7f000001, PT ;  /* 0x7f0000013500780c */ /* 0x000fe20003f26070 */
[----:B------:R-:W-:Y:S02]  /*62630*/  ISETP.GE.U32.AND P3, PT, R52, 0x7f000001, PT ;  /* 0x7f0000013400780c */ /* 0x000fe40003f66070 */
[----:B------:R-:W-:Y:S01]  /*62640*/  IMAD.WIDE.U32 R2, R126, R50, RZ ;  /* 0x000000327e027225 */ /* 0x000fe200078e00ff */
[----:B------:R-:W-:-:S03]  /*62650*/  ISETP.GE.U32.AND P2, PT, R57, 0x7f000001, PT ;  /* 0x7f0000013900780c */ /* 0x000fc60003f46070 */
[----:B------:R-:W-:-:S04]  /*62660*/  IMAD R50, R2, 0x7effffff, RZ ;  /* 0x7effffff02327824 */ /* 0x000fc800078e02ff */
[----:B------:R-:W-:Y:S01]  /*62670*/  @P0 IADD3 R51, PT, PT, R51, -0x7f000001, RZ ;  /* 0x80ffffff33330810 */ /* 0x000fe20007ffe0ff */
[----:B------:R-:W-:Y:S01]  /*62680*/  IMAD.HI.U32 R50, R50, 0x7f000001, R2 ;  /* 0x7f00000132327827 */ /* 0x000fe200078e0002 */
[----:B------:R-:W-:Y:S01]  /*62690*/  @P1 IADD3 R53, PT, PT, R53, -0x7f000001, RZ ;  /* 0x80ffffff35351810 */ /* 0x000fe20007ffe0ff */
[----:B------:R-:W-:Y:S02]  /*626a0*/  ISETP.GE.U32.AND P1, PT, R47, 0x7f000001, PT ;  /* 0x7f0000012f00780c */ /* 0x000fe40003f26070 */
[----:B------:R-:W-:Y:S01]  /*626b0*/  IMAD.WIDE.U32 R2, R126, R41, RZ ;  /* 0x000000297e027225 */ /* 0x000fe200078e00ff */
[----:B------:R-:W-:Y:S01]  /*626c0*/  ISETP.GE.U32.AND P0, PT, R51, 0x7f000001, PT ;  /* 0x7f0000013300780c */ /* 0x000fe20003f06070 */
[----:B------:R-:W-:Y:S02]  /*626d0*/  @P2 IADD3 R57, PT, PT, R57, -0x7f000001, RZ ;  /* 0x80ffffff39392810 */ /* 0x000fe40007ffe0ff */
[----:B------:R-:W-:Y:S01]  /*626e0*/  @P3 IADD3 R52, PT, PT, R52, -0x7f000001, RZ ;  /* 0x80ffffff34343810 */ /* 0x000fe20007ffe0ff */
[----:B------:R-:W-:-:S04]  /*626f0*/  IMAD R41, R2, 0x7effffff, RZ ;  /* 0x7effffff02297824 */ /* 0x000fc800078e02ff */
[----:B------:R-:W-:Y:S01]  /*62700*/  IMAD.HI.U32 R41, R41, 0x7f000001, R2 ;  /* 0x7f00000129297827 */ /* 0x000fe200078e0002 */
[----:B------:R-:W-:-:S03]  /*62710*/  IADD3 R2, PT, PT, R53, R57, RZ ;  /* 0x0000003935027210 */ /* 0x000fc60007ffe0ff */
[----:B------:R-:W-:Y:S01]  /*62720*/  IMAD.WIDE.U32 R52, R126, R52, RZ ;  /* 0x000000347e347225 */ /* 0x000fe200078e00ff */
[----:B------:R-:W-:Y:S02]  /*62730*/  @P1 IADD3 R47, PT, PT, R47, -0x7f000001, RZ ;  /* 0x80ffffff2f2f1810 */ /* 0x000fe40007ffe0ff */
[----:B------:R-:W-:Y:S01]  /*62740*/  @P0 IADD3 R51, PT, PT, R51, -0x7f000001, RZ ;  /* 0x80ffffff33330810 */ /* 0x000fe20007ffe0ff */
[----:B------:R-:W-:-:S04]  /*62750*/  IMAD R3, R52, 0x7effffff, RZ ;  /* 0x7effffff34037824 */ /* 0x000fc800078e02ff */
[----:B------:R-:W-:Y:S01]  /*62760*/  IMAD.HI.U32 R52, R3, 0x7f000001, R52 ;  /* 0x7f00000103347827 */ /* 0x000fe200078e0034 */
[----:B------:R-:W-:Y:S02]  /*62770*/  IADD3 R53, PT, PT, R51, R47, RZ ;  /* 0x0000002f33357210 */ /* 0x000fe40007ffe0ff */
[----:B------:R-:W2:Y:S01]  /*62780*/  LD.E R47, desc[UR10][R6.64+0x964] ;  /* 0x0009640a062f7980 */ /* 0x000ea2000c101900 */
[----:B------:R-:W-:Y:S01]  /*62790*/  ISETP.GE.U32.AND P2, PT, R2, 0x7f000001, PT ;  /* 0x7f0000010200780c */ /* 0x000fe20003f46070 */
[----:B------:R-:W-:Y:S01]  /*627a0*/  ISETP.GE.U32.AND P0, PT, R104, 0x7f000001, PT ;  /* 0x7f0000016800780c */ /* 0x000fe20003f06070 */
[----:B------:R-:W-:Y:S01]  /*627b0*/  IADD3 R109, PT, PT, R109, R112, RZ ;  /* 0x000000706d6d7210 */ /* 0x000fe20007ffe0ff */
[----:B------:R-:W-:Y:S01]  /*627c0*/  ISETP.GE.U32.AND P1, PT, R172, 0x7f000001, PT ;  /* 0x7f000001ac00780c */ /* 0x000fe20003f26070 */
[----:B------:R0:W3:Y:S09]  /*627d0*/  LD.E R6, desc[UR10][R6.64+0x96c] ;  /* 0x00096c0a06067980 */ /* 0x0000f2000c101900 */
[----:B------:R-:W-:-:S02]  /*627e0*/  @P2 IADD3 R2, PT, PT, R2, -0x7f000001, RZ ;  /* 0x80ffffff02022810 */ /* 0x000fc40007ffe0ff */
        /* <DEDUP_REMOVED lines=10> */
[----:B------:R-:W-:-:S10]  /*62890*/  ISETP.GE.U32.AND P2, PT, R57, 0x7f000001, PT ;  /* 0x7f0000013900780c */ /* 0x000fd40003f46070 */
[----:B------:R-:W-:-:S03]  /*628a0*/  @P0 IADD3 R109, PT, PT, R109, -0x7f000001, RZ ;  /* 0x80ffffff6d6d0810 */ /* 0x000fc60007ffe0ff */
[----:B------:R-:W-:Y:S01]  /*628b0*/  @P2 IADD3 R57, PT, PT, R57, -0x7f000001, RZ ;  /* 0x80ffffff39392810 */ /* 0x000fe20007ffe0ff */
[----:B------:R-:W-:-:S04]  /*628c0*/  ISETP.GE.U32.AND P0, PT, R107, 0x7f000001, PT ;  /* 0x7f0000016b00780c */ /* 0x000fc80003f06070 */
[----:B------:R-:W-:-:S04]  /*628d0*/  IMAD.WIDE.U32 R2, R57, 0x5fffffa, RZ ;  /* 0x05fffffa39027825 */ /* 0x000fc800078e00ff */
        /* <DEDUP_REMOVED lines=8> */
[----:B0-----:R-:W-:Y:S01]  /*62960*/  IMAD R7, R2, 0x7effffff, RZ ;  /* 0x7effffff02077824 */ /* 0x001fe200078e02ff */
[----:B------:R-:W-:-:S03]  /*62970*/  @P0 IADD3 R34, PT, PT, R34, -0x7f000001, RZ ;  /* 0x80ffffff22220810 */ /* 0x000fc60007ffe0ff */
[----:B------:R-:W-:Y:S01]  /*62980*/  IMAD.HI.U32 R7, R7, 0x7f000001, R2 ;  /* 0x7f00000107077827 */ /* 0x000fe200078e0002 */
[----:B------:R-:W-:Y:S01]  /*62990*/  @P1 IADD3 R172, PT, PT, R172, -0x7f000001, RZ ;  /* 0x80ffffffacac1810 */ /* 0x000fe20007ffe0ff */
[----:B------:R-:W-:-:S03]  /*629a0*/  ISETP.GE.U32.AND P0, PT, R34, 0x7f000001, PT ;  /* 0x7f0000012200780c */ /* 0x000fc60003f06070 */
[----:B------:R-:W-:Y:S01]  /*629b0*/  ISETP.GE.U32.AND P1, PT, R7, 0x7f000001, PT ;  /* 0x7f0000010700780c */ /* 0x000fe20003f26070 */
[----:B------:R-:W-:-:S09]  /*629c0*/  ISETP.GE.U32.AND P3, PT, R46, 0x7f000001, PT ;  /* 0x7f0000012e00780c */ /* 0x000fd20003f66070 */
[----:B------:R-:W-:-:S03]  /*629d0*/  @P0 IADD3 R34, PT, PT, R34, -0x7f000001, RZ ;  /* 0x80ffffff22220810 */ /* 0x000fc60007ffe0ff */
[----:B------:R-:W-:Y:S01]  /*629e0*/  @P1 IADD3 R7, PT, PT, R7, -0x7f000001, RZ ;  /* 0x80ffffff07071810 */ /* 0x000fe20007ffe0ff */
[----:B------:R-:W-:Y:S01]  /*629f0*/  ISETP.GE.U32.AND P1, PT, R36, 0x7f000001, PT ;  /* 0x7f0000012400780c */ /* 0x000fe20003f26070 */
[----:B------:R-:W-:Y:S01]  /*62a00*/  ISETP.GE.U32.AND P2, PT, R34, 0x7f000001, PT ;  /* 0x7f0000012200780c */ /* 0x000fe20003f46070 */
[----:B------:R-:W-:-:S05]  /*62a10*/  @P3 IADD3 R46, PT, PT, R46, -0x7f000001, RZ ;  /* 0x80ffffff2e2e3810 */ /* 0x000fca0007ffe0ff */
[----:B------:R-:W-:-:S06]  /*62a20*/  ISETP.GE.U32.AND P3, PT, R46, 0x7f000001, PT ;  /* 0x7f0000012e00780c */ /* 0x000fcc0003f66070 */
        /* <DEDUP_REMOVED lines=8> */
[----:B------:R-:W-:Y:S02]  /*62ab0*/  @P4 IADD3 R24, PT, PT, R24, -0x7f000001, RZ ;  /* 0x80ffffff18184810 */ /* 0x000fe40007ffe0ff */
[----:B------:R-:W-:Y:S01]  /*62ac0*/  @P1 IADD3 R34, PT, PT, R34, -0x7f000001, RZ ;  /* 0x80ffffff22221810 */ /* 0x000fe20007ffe0ff */
[----:B------:R-:W-:Y:S02]  /*62ad0*/  ISETP.GE.U32.AND P0, PT, R36, 0x7f000001, PT ;  /* 0x7f0000012400780c */ /* 0x000fe40003f06070 */
[----:B------:R-:W-:Y:S02]  /*62ae0*/  ISETP.GE.U32.AND P2, PT, R24, 0x7f000001, PT ;  /* 0x7f0000011800780c */ /* 0x000fe40003f46070 */
[----:B------:R-:W-:Y:S01]  /*62af0*/  ISETP.GE.U32.AND P1, PT, R34, 0x7f000001, PT ;  /* 0x7f0000012200780c */ /* 0x000fe20003f26070 */
[----:B------:R-:W-:-:S05]  /*62b00*/  @P3 IADD3 R46, PT, PT, R46, -0x7f000001, RZ ;  /* 0x80ffffff2e2e3810 */ /* 0x000fca0007ffe0ff */
[----:B------:R-:W-:-:S03]  /*62b10*/  ISETP.GE.U32.AND P4, PT, R46, 0x7f000001, PT ;  /* 0x7f0000012e00780c */ /* 0x000fc60003f86070 */
[----:B------:R-:W-:Y:S02]  /*62b20*/  @P0 IADD3 R36, PT, PT, R36, -0x7f000001, RZ ;  /* 0x80ffffff24240810 */ /* 0x000fe40007ffe0ff */
[----:B------:R-:W-:Y:S02]  /*62b30*/  @P2 IADD3 R24, PT, PT, R24, -0x7f000001, RZ ;  /* 0x80ffffff18182810 */ /* 0x000fe40007ffe0ff */
[----:B------:R-:W-:Y:S01]  /*62b40*/  @P1 IADD3 R34, PT, PT, R34, -0x7f000001, RZ ;  /* 0x80ffffff22221810 */ /* 0x000fe20007ffe0ff */
[----:B------:R-:W-:Y:S02]  /*62b50*/  ISETP.GE.U32.AND P0, PT, R36, 0x7f000001, PT ;  /* 0x7f0000012400780c */ /* 0x000fe40003f06070 */
[----:B------:R-:W-:Y:S01]  /*62b60*/  ISETP.GE.U32.AND P5, PT, R24, 0x7f000001, PT ;  /* 0x7f0000011800780c */ /* 0x000fe20003fa6070 */
[----:B------:R-:W-:Y:S01]  /*62b70*/  ISETP.GE.U32.AND P2, PT, R8, 0x7f000001, PT ;  /* 0x7f0000010800780c */ /* 0x000fe20003f46070 */
[----:B------:R-:W-:Y:S01]  /*62b80*/  ISETP.GE.U32.AND P3, PT, R53, 0x7f000001, PT ;  /* 0x7f0000013500780c */ /* 0x000fe20003f66070 */
[----:B------:R-:W-:-:S02]  /*62b90*/  IADD3 R34, PT, PT, R65, R34, RZ ;  /* 0x0000002241227210 */ /* 0x000fc40007ffe0ff */
[----:B------:R-:W-:-:S03]  /*62ba0*/  @P4 IADD3 R46, PT, PT, R46, -0x7f000001, RZ ;  /* 0x80ffffff2e2e4810 */ /* 0x000fc60007ffe0ff */
[----:B------:R-:W-:Y:S01]  /*62bb0*/  ISETP.GE.U32.AND P4, PT, R34, 0x7f000001, PT ;  /* 0x7f0000012200780c */ /* 0x000fe20003f86070 */
[----:B------:R-:W-:Y:S02]  /*62bc0*/  IADD3 R172, PT, PT, R173, R172, RZ ;  /* 0x000000acadac7210 */ /* 0x000fe40007ffe0ff */
[----:B------:R-:W-:Y:S01]  /*62bd0*/  @P0 IADD3 R36, PT, PT, R36, -0x7f000001, RZ ;  /* 0x80ffffff24240810 */ /* 0x000fe20007ffe0ff */
[----:B------:R-:W-:Y:S01]  /*62be0*/  ISETP.GE.U32.AND P0, PT, R174, 0x7f000001, PT ;  /* 0x7f000001ae00780c */ /* 0x000fe20003f06070 */
        /* <DEDUP_REMOVED lines=8> */
[----:B------:R-:W-:-:S02]  /*62c70*/  IADD3 R53, PT, PT, R53, R8, RZ ;  /* 0x0000000835357210 */ /* 0x000fc40007ffe0ff */
[----:B------:R-:W-:Y:S01]  /*62c80*/  @P4 IADD3 R34, PT, PT, R34, -0x7f000001, RZ ;  /* 0x80ffffff22224810 */ /* 0x000fe20007ffe0ff */
[----:B------:R-:W-:Y:S01]  /*62c90*/  ISETP.GE.U32.AND P4, PT, R24, 0x7f000001, PT ;  /* 0x7f0000011800780c */ /* 0x000fe20003f86070 */
[----:B------:R-:W-:Y:S01]  /*62ca0*/  @P0 IADD3 R174, PT, PT, R174, -0x7f000001, RZ ;  /* 0x80ffffffaeae0810 */ /* 0x000fe20007ffe0ff */
[----:B------:R-:W-:-:S03]  /*62cb0*/  ISETP.GE.U32.AND P0, PT, R53, 0x7f000001, PT ;  /* 0x7f0000013500780c */ /* 0x000fc60003f06070 */
[----:B------:R-:W-:Y:S02]  /*62cc0*/  @P6 IADD3 R46, PT, PT, R46, -0x7f000001, RZ ;  /* 0x80ffffff2e2e6810 */ /* 0x000fe40007ffe0ff */
[----:B------:R-:W-:Y:S02]  /*62cd0*/  @P1 IADD3 R101, PT, PT, R101, -0x7f000001, RZ ;  /* 0x80ffffff65651810 */ /* 0x000fe40007ffe0ff */
[----:B------:R-:W-:Y:S02]  /*62ce0*/  @P2 IADD3 R172, PT, PT, R172, -0x7f000001, RZ ;  /* 0x80ffffffacac2810 */ /* 0x000fe40007ffe0ff */
[----:B------:R-:W-:Y:S02]  /*62cf0*/  @P3 IADD3 R171, PT, PT, R171, -0x7f000001, RZ ;  /* 0x80ffffffabab3810 */ /* 0x000fe40007ffe0ff */
[----:B------:R-:W-:Y:S01]  /*62d00*/  @P5 IADD3 R36, PT, PT, R36, -0x7f000001, RZ ;  /* 0x80ffffff24245810 */ /* 0x000fe20007ffe0ff */
[----:B------:R-:W-:Y:S01]  /*62d10*/  ISETP.GE.U32.AND P6, PT, R100, 0x7f000001, PT ;  /* 0x7f0000016400780c */ /* 0x000fe20003fc6070 */
[----:B------:R-:W-:Y:S01]  /*62d20*/  ISETP.GE.U32.AND P1, PT, R111, 0x7f000001, PT ;  /* 0x7f0000016f00780c */ /* 0x000fe20003f26070 */
[----:B------:R-:W-:-:S02]  /*62d30*/  IADD3 R101, PT, PT, R172, R101, RZ ;  /* 0x00000065ac657210 */ /* 0x000fc40007ffe0ff */
[----:B------:R-:W-:Y:S02]  /*62d40*/  IADD3 R171, PT, PT, R171, R174, RZ ;  /* 0x000000aeabab7210 */ /* 0x000fe40007ffe0ff */
        /* <DEDUP_REMOVED lines=22> */
[----:B------:R-:W-:Y:S01]  /*62eb0*/  ISETP.GE.U32.AND P6, PT, R101, R111, PT ;  /* 0x0000006f6500720c */ /* 0x000fe20003fc6070 */
[----:B------:R-:W-:Y:S01]  /*62ec0*/  ISETP.GE.U32.AND P0, PT, R24, 0x7f000001, PT ;  /* 0x7f0000011800780c */ /* 0x000fe20003f06070 */
[----:B------:R-:W-:-:S05]  /*62ed0*/  ISETP.GE.U32.AND P1, PT, R46, 0x7f000001, PT ;  /* 0x7f0000012e00780c */ /* 0x000fca0003f26070 */
[----:B------:R-:W-:Y:S02]  /*62ee0*/  @P2 IADD3 R100, PT, PT, R100, -0x7f000001, RZ ;  /* 0x80ffffff64642810 */ /* 0x000fe40007ffe0ff */
[----:B------:R-:W-:Y:S01]  /*62ef0*/  IADD3 R111, PT, PT, -R111, R101, RZ ;  /* 0x000000656f6f7210 */ /* 0x000fe20007ffe1ff */
[C---:B------:R-:W-:Y:S02]  /*62f00*/  IMAD.WIDE.U32 R2, R7.reuse, 0x5fffffa, RZ ;  /* 0x05fffffa07027825 */ /* 0x040fe400078e00ff */
[----:B------:R-:W-:Y:S02]  /*62f10*/  ISETP.GE.U32.AND P2, PT, R100, R8, PT ;  /* 0x000000086400720c */ /* 0x000fe40003f46070 */
[----:B------:R-:W-:Y:S01]  /*62f20*/  IMAD R7, R7, 0x6, RZ ;  /* 0x0000000607077824 */ /* 0x000fe200078e02ff */
[----:B------:R-:W-:Y:S02]  /*62f30*/  @!P6 IADD3 R111, PT, PT, R111, 0x7f000001, RZ ;  /* 0x7f0000016f6fe810 */ /* 0x000fe40007ffe0ff */
[----:B------:R-:W-:-:S02]  /*62f40*/  @P0 IADD3 R24, PT, PT, R24, -0x7f000001, RZ ;  /* 0x80ffffff18180810 */ /* 0x000fc40007ffe0ff */
[----:B------:R-:W-:Y:S01]  /*62f50*/  @P1 IADD3 R46, PT, PT, R46, -0x7f000001, RZ ;  /* 0x80ffffff2e2e1810 */ /* 0x000fe20007ffe0ff */
[----:B------:R-:W-:Y:S01]  /*62f60*/  IMAD.HI.U32 R222, R7, 0x7f000001, R2 ;  /* 0x7f00000107de7827 */ /* 0x000fe200078e0002 */
[----:B------:R-:W-:-:S03]  /*62f70*/  IADD3 R8, PT, PT, -R8, R100, RZ ;  /* 0x0000006408087210 */ /* 0x000fc60007ffe1ff */
[----:B------:R-:W-:Y:S01]  /*62f80*/  IMAD.WIDE.U32 R2, R5, R111, RZ ;  /* 0x0000006f05027225 */ /* 0x000fe200078e00ff */
[----:B------:R-:W-:-:S03]  /*62f90*/  ISETP.GE.U32.AND P0, PT, R46, R24, PT ;  /* 0x000000182e00720c */ /* 0x000fc60003f06070 */
[----:B------:R-:W-:Y:S01]  /*62fa0*/  IMAD R53, R2, 0x7effffff, RZ ;  /* 0x7effffff02357824 */ /* 0x000fe200078e02ff */
[----:B------:R-:W-:Y:S02]  /*62fb0*/  @!P2 IADD3 R8, PT, PT, R8, 0x7f000001, RZ ;  /* 0x7f0000010808a810 */ /* 0x000fe40007ffe0ff */
[----:B------:R-:W-:Y:S01]  /*62fc0*/  IADD3 R46, PT, PT, -R24, R46, RZ ;  /* 0x0000002e182e7210 */ /* 0x000fe20007ffe1ff */
[----:B------:R-:W-:-:S04]  /*62fd0*/  IMAD.HI.U32 R53, R53, 0x7f000001, R2 ;  /* 0x7f00000135357827 */ /* 0x000fc800078e0002 */
[----:B------:R-:W-:Y:S02]  /*62fe0*/  IMAD.WIDE.U32 R2, R5, R8, RZ ;  /* 0x0000000805027225 */ /* 0x000fe400078e00ff */
[----:B------:R-:W-:Y:S02]  /*62ff0*/  @!P0 IADD3 R46, PT, PT, R46, 0x7f000001, RZ ;  /* 0x7f0000012e2e8810 */ /* 0x000fe40007ffe0ff */
[----:B------:R-:W-:-:S04]  /*63000*/  IMAD R24, R2, 0x7effffff, RZ ;  /* 0x7effffff02187824 */ /* 0x000fc800078e02ff */
[----:B------:R-:W-:-:S04]  /*63010*/  IMAD.HI.U32 R24, R24, 0x7f000001, R2 ;  /* 0x7f00000118187827 */ /* 0x000fc800078e0002 */
[----:B------:R-:W-:-:S04]  /*63020*/  IMAD.WIDE.U32 R2, R5, R46, RZ ;  /* 0x0000002e05027225 */ /* 0x000fc800078e00ff */
        /* <DEDUP_REMOVED lines=53> */
[----:B------:R-:W-:Y:S01]  /*63380*/  ISETP.GE.U32.AND P1, PT, R111, 0x7f000001, PT ;  /* 0x7f0000016f00780c */ /* 0x000fe20003f26070 */
[----:B------:R-:W-:-:S04]  /*63390*/  IMAD.WIDE.U32 R2, R109, R106, RZ ;  /* 0x0000006a6d027225 */ /* 0x000fc800078e00ff */
[----:B------:R-:W-:-:S04]  /*633a0*/  IMAD R56, R2, 0x7effffff, RZ ;  /* 0x7effffff02387824 */ /* 0x000fc800078e02ff */
[----:B------:R-:W-:-:S03]  /*633b0*/  IMAD.HI.U32 R56, R56, 0x7f000001, R2 ;  /* 0x7f00000138387827 */ /* 0x000fc600078e0002 */
[----:B------:R-:W-:Y:S01]  /*633c0*/  @P0 IADD3 R94, PT, PT, R94, -0x7f000001, RZ ;  /* 0x80ffffff5e5e0810 */ /* 0x000fe20007ffe0ff */
[----:B------:R-:W-:Y:S01]  /*633d0*/  IMAD.WIDE.U32 R2, R6, R46, RZ ;  /* 0x0000002e06027225 */ /* 0x000fe200078e00ff */
[----:B------:R-:W-:Y:S01]  /*633e0*/  @P1 IADD3 R111, PT, PT, R111, -0x7f000001, RZ ;  /* 0x80ffffff6f6f1810 */ /* 0x000fe20007ffe0ff */
[----:B------:R-:W-:Y:S02]  /*633f0*/  ISETP.GE.U32.AND P2, PT, R102, 0x7f000001, PT ;  /* 0x7f0000016600780c */ /* 0x000fe40003f46070 */
[----:B------:R-:W-:Y:S01]  /*63400*/  IMAD R6, R2, 0x7effffff, RZ ;  /* 0x7effffff02067824 */ /* 0x000fe200078e02ff */
[----:B------:R-:W-:-:S03]  /*63410*/  ISETP.GE.U32.AND P1, PT, R94, 0x7f000001, PT ;  /* 0x7f0000015e00780c */ /* 0x000fc60003f26070 */
[----:B------:R-:W-:-:S05]  /*63420*/  IMAD.HI.U32 R6, R6, 0x7f000001, R2 ;  /* 0x7f00000106067827 */ /* 0x000fca00078e0002 */
[----:B------:R-:W-:Y:S02]  /*63430*/  ISETP.GE.U32.AND P0, PT, R6, 0x7f000001, PT ;  /* 0x7f0000010600780c */ /* 0x000fe40003f06070 */
[----:B------:R-:W-:-:S03]  /*63440*/  @P2 IADD3 R102, PT, PT, R102, -0x7f000001, RZ ;  /* 0x80ffffff66662810 */ /* 0x000fc60007ffe0ff */
[----:B------:R-:W-:Y:S01]  /*63450*/  @P1 IADD3 R94, PT, PT, R94, -0x7f000001, RZ ;  /* 0x80ffffff5e5e1810 */ /* 0x000fe20007ffe0ff */
[----:B------:R-:W-:-:S03]  /*63460*/  IMAD.WIDE.U32 R2, R5, 0x5fffffa, RZ ;  /* 0x05fffffa05027825 */ /* 0x000fc600078e00ff */
[----:B------:R-:W-:Y:S01]  /*63470*/  IADD3 R94, PT, PT, R94, R102, RZ ;  /* 0x000000665e5e7210 */ /* 0x000fe20007ffe0ff */
[----:B------:R-:W-:Y:S01]  /*63480*/  IMAD R5, R5, 0x6, RZ ;  /* 0x0000000605057824 */ /* 0x000fe200078e02ff */
[----:B------:R-:W-:Y:S02]  /*63490*/  ISETP.GE.U32.AND P1, PT, R87, 0x7f000001, PT ;  /* 0x7f0000015700780c */ /* 0x000fe40003f26070 */
        /* <DEDUP_REMOVED lines=8> */
[----:B------:R-:W-:Y:S01]  /*63520*/  @P0 IADD3 R94, PT, PT, R94, -0x7f000001, RZ ;  /* 0x80ffffff5e5e0810 */ /* 0x000fe20007ffe0ff */
[----:B------:R-:W-:Y:S02]  /*63530*/  ISETP.GE.U32.AND P0, PT, R93, 0x7f000001, PT ;  /* 0x7f0000015d00780c */ /* 0x000fe40003f06070 */
[----:B------:R-:W-:Y:S01]  /*63540*/  IMAD R209, R2, 0x7effffff, RZ ;  /* 0x7effffff02d17824 */ /* 0x000fe200078e02ff */
[----:B------:R-:W-:-:S03]  /*63550*/  IADD3 R87, PT, PT, R94, R87, RZ ;  /* 0x000000575e577210 */ /* 0x000fc60007ffe0ff */
[----:B------:R-:W-:-:S04]  /*63560*/  IMAD.HI.U32 R209, R209, 0x7f000001, R2 ;  /* 0x7f000001d1d17827 */ /* 0x000fc800078e0002 */
[----:B------:R-:W-:Y:S01]  /*63570*/  IMAD.WIDE.U32 R2, R6, 0x5fffffa, RZ ;  /* 0x05fffffa06027825 */ /* 0x000fe200078e00ff */
[----:B------:R-:W-:-:S03]  /*63580*/  ISETP.GE.U32.AND P1, PT, R87, 0x7f000001, PT ;  /* 0x7f0000015700780c */ /* 0x000fc60003f26070 */
[----:B------:R-:W-:Y:S01]  /*63590*/  IMAD R6, R6, 0x6, RZ ;  /* 0x0000000606067824 */ /* 0x000fe200078e02ff */
[----:B------:R-:W-:-:S03]  /*635a0*/  ISETP.GE.U32.AND P2, PT, R91, 0x7f000001, PT ;  /* 0x7f0000015b00780c */ /* 0x000fc60003f46070 */
[----:B------:R-:W-:Y:S01]  /*635b0*/  IMAD.HI.U32 R6, R6, 0x7f000001, R2 ;  /* 0x7f00000106067827 */ /* 0x000fe200078e0002 */
[----:B------:R-:W-:-:S03]  /*635c0*/  @P0 IADD3 R93, PT, PT, R93, -0x7f000001, RZ ;  /* 0x80ffffff5d5d0810 */ /* 0x000fc60007ffe0ff */
[----:B------:R-:W-:-:S04]  /*635d0*/  IMAD.WIDE.U32 R2, R109, R96, RZ ;  /* 0x000000606d027225 */ /* 0x000fc800078e00ff */
[----:B------:R-:W-:Y:S01]  /*635e0*/  IMAD R111, R2, 0x7effffff, RZ ;  /* 0x7effffff026f7824 */ /* 0x000fe200078e02ff */
[----:B------:R-:W-:Y:S01]  /*635f0*/  ISETP.GE.U32.AND P0, PT, R93, 0x7f000001, PT ;  /* 0x7f0000015d00780c */ /* 0x000fe20003f06070 */
[----:B------:R-:W-:Y:S02]  /*63600*/  @P1 IADD3 R87, PT, PT, R87, -0x7f000001, RZ ;  /* 0x80ffffff57571810 */ /* 0x000fe40007ffe0ff */
[----:B------:R-:W-:Y:S01]  /*63610*/  IMAD.HI.U32 R111, R111, 0x7f000001, R2 ;  /* 0x7f0000016f6f7827 */ /* 0x000fe200078e0002 */
[----:B------:R-:W-:-:S03]  /*63620*/  ISETP.GE.U32.AND P1, PT, R126, 0x7f000001, PT ;  /* 0x7f0000017e00780c */ /* 0x000fc60003f26070 */
[----:B------:R-:W-:Y:S01]  /*63630*/  IMAD.WIDE.U32 R2, R104, R106, RZ ;  /* 0x0000006a68027225 */ /* 0x000fe200078e00ff */
[----:B------:R-:W-:-:S03]  /*63640*/  @P2 IADD3 R91, PT, PT, R91, -0x7f000001, RZ ;  /* 0x80ffffff5b5b2810 */ /* 0x000fc60007ffe0ff */
[----:B------:R-:W-:-:S04]  /*63650*/  IMAD R208, R2, 0x7effffff, RZ ;  /* 0x7effffff02d07824 */ /* 0x000fc800078e02ff */
[----:B------:R-:W-:Y:S01]  /*63660*/  IMAD.HI.U32 R208, R208, 0x7f000001, R2 ;  /* 0x7f000001d0d07827 */ /* 0x000fe200078e0002 */
[----:B------:R-:W-:Y:S02]  /*63670*/  IADD3 R91, PT, PT, R87, R91, RZ ;  /* 0x0000005b575b7210 */ /* 0x000fe40007ffe0ff */
[----:B------:R-:W-:Y:S01]  /*63680*/  @P0 IADD3 R93, PT, PT, R93, -0x7f000001, RZ ;  /* 0x80ffffff5d5d0810 */ /* 0x000fe20007ffe0ff */
[----:B------:R-:W-:Y:S01]  /*63690*/  IMAD.WIDE.U32 R2, R107, R105, RZ ;  /* 0x000000696b027225 */ /* 0x000fe200078e00ff */
[----:B------:R-:W-:Y:S01]  /*636a0*/  ISETP.GE.U32.AND P0, PT, R53, 0x7f000001, PT ;  /* 0x7f0000013500780c */ /* 0x000fe20003f06070 */
[----:B------:R-:W-:Y:S02]  /*636b0*/  @P1 IADD3 R126, PT, PT, R126, -0x7f000001, RZ ;  /* 0x80ffffff7e7e1810 */ /* 0x000fe40007ffe0ff */
[----:B------:R-:W-:Y:S01]  /*636c0*/  IMAD R220, R2, 0x7effffff, RZ ;  /* 0x7effffff02dc7824 */ /* 0x000fe200078e02ff */
[----:B------:R-:W-:-:S03]  /*636d0*/  ISETP.GE.U32.AND P1, PT, R91, 0x7f000001, PT ;  /* 0x7f0000015b00780c */ /* 0x000fc60003f26070 */
        /* <DEDUP_REMOVED lines=21> */
[----:B------:R-:W-:Y:S01]  /*63830*/  IMAD R53, R2, 0x7effffff, RZ ;  /* 0x7effffff02357824 */ /* 0x000fe200078e02ff */
[----:B------:R-:W-:-:S03]  /*63840*/  ISETP.GE.U32.AND P0, PT, R36, 0x7f000001, PT ;  /* 0x7f0000012400780c */ /* 0x000fc60003f06070 */
[----:B------:R-:W-:-:S05]  /*63850*/  IMAD.HI.U32 R53, R53, 0x7f000001, R2 ;  /* 0x7f00000135357827 */ /* 0x000fca00078e0002 */
[----:B------:R-:W-:-:S05]  /*63860*/  ISETP.GE.U32.AND P1, PT, R53, 0x7f000001, PT ;  /* 0x7f0000013500780c */ /* 0x000fca0003f26070 */
[----:B------:R-:W-:-:S05]  /*63870*/  @P0 IADD3 R36, PT, PT, R36, -0x7f000001, RZ ;  /* 0x80ffffff24240810 */ /* 0x000fca0007ffe0ff */
[----:B------:R-:W-:-:S03]  /*63880*/  ISETP.GE.U32.AND P0, PT, R36, 0x7f000001, PT ;  /* 0x7f0000012400780c */ /* 0x000fc60003f06070 */
[----:B------:R-:W-:Y:S01]  /*63890*/  @P1 IADD3 R53, PT, PT, R53, -0x7f000001, RZ ;  /* 0x80ffffff35351810 */ /* 0x000fe20007ffe0ff */
[----:B------:R-:W-:-:S04]  /*638a0*/  ISETP.GE.U32.AND P1, PT, R118, 0x7f000001, PT ;  /* 0x7f0000017600780c */ /* 0x000fc80003f26070 */
[----:B------:R-:W-:-:S04]  /*638b0*/  IMAD.WIDE.U32 R2, R53, 0x5fffffa, RZ ;  /* 0x05fffffa35027825 */ /* 0x000fc800078e00ff */
        /* <DEDUP_REMOVED lines=16> */
[----:B------:R-:W-:Y:S01]  /*639c0*/  ISETP.GE.U32.AND P0, PT, R36, 0x7f000001, PT ;  /* 0x7f0000012400780c */ /* 0x000fe20003f06070 */
[----:B------:R-:W-:-:S12]  /*639d0*/  IMAD.WIDE.U32 R104, R158, R104, RZ ;  /* 0x000000689e687225 */ /* 0x000fd800078e00ff */
[----:B------:R-:W-:-:S05]  /*639e0*/  @P0 IADD3 R36, PT, PT, R36, -0x7f000001, RZ ;  /* 0x80ffffff24240810 */ /* 0x000fca0007ffe0ff */
[----:B------:R-:W-:-:S04]  /*639f0*/  IMAD.WIDE.U32 R2, R36, 0x5fffffa, RZ ;  /* 0x05fffffa24027825 */ /* 0x000fc800078e00ff */
[----:B------:R-:W-:-:S04]  /*63a00*/  IMAD R36, R36, 0x6, RZ ;  /* 0x0000000624247824 */ /* 0x000fc800078e02ff */
[----:B------:R-:W-:-:S04]  /*63a10*/  IMAD.HI.U32 R210, R36, 0x7f000001, R2 ;  /* 0x7f00000124d27827 */ /* 0x000fc800078e0002 */
[----:B------:R-:W-:-:S04]  /*63a20*/  IMAD R36, R104, 0x7effffff, RZ ;  /* 0x7effffff68247824 */ /* 0x000fc800078e02ff */
[----:B------:R-:W-:Y:S02]  /*63a30*/  IMAD.HI.U32 R36, R36, 0x7f000001, R104 ;  /* 0x7f00000124247827 */ /* 0x000fe400078e0068 */
[----:B------:R-:W2:Y:S02]  /*63a40*/  LDL.LU R105, [R1+0x2f0] ;  /* 0x0002f00001697983 */ /* 0x000ea40000300800 */
        /* <DEDUP_REMOVED lines=8> */
[----:B------:R-:W-:Y:S01]  /*63ad0*/  ISETP.GE.U32.AND P1, PT, R47, 0x7f000001, PT ;  /* 0x7f0000012f00780c */ /* 0x000fe20003f26070 */
[----:B------:R-:W-:Y:S01]  /*63ae0*/  IADD3 R93, PT, PT, R93, R126, RZ ;  /* 0x0000007e5d5d7210 */ /* 0x000fe20007ffe0ff */
[----:B------:R-:W3:Y:S01]  /*63af0*/  LDL.LU R107, [R1+0x324] ;  /* 0x00032400016b7983 */ /* 0x000ee20000300800 */
        /* <DEDUP_REMOVED lines=12> */
[----:B------:R-:W-:Y:S01]  /*63bc0*/  @P1 IADD3 R47, PT, PT, R47, -0x7f000001, RZ ;  /* 0x80ffffff2f2f1810 */ /* 0x000fe20007ffe0ff */
[----:B------:R-:W-:-:S03]  /*63bd0*/  IMAD.WIDE.U32 R2, R145, R245, RZ ;  /* 0x000000f591027225 */ /* 0x000fc600078e00ff */
[----:B------:R-:W-:Y:S01]  /*63be0*/  IADD3 R94, PT, PT, R24, R47, RZ ;  /* 0x0000002f185e7210 */ /* 0x000fe20007ffe0ff */
[----:B------:R-:W-:-:S07]  /*63bf0*/  IMAD R24, R2, 0x7effffff, RZ ;  /* 0x7effffff02187824 */ /* 0x000fce00078e02ff */
[----:B------:R-:W-:Y:S01]  /*63c00*/  @P0 IADD3 R91, PT, PT, R91, -0x7f000001, RZ ;  /* 0x80ffffff5b5b0810 */ /* 0x000fe20007ffe0ff */
[----:B------:R-:W-:-:S03]  /*63c10*/  IMAD.HI.U32 R2, R24, 0x7f000001, R2 ;  /* 0x7f00000118027827 */ /* 0x000fc600078e0002 */
[----:B------:R-:W-:Y:S02]  /*63c20*/  IADD3 R91, PT, PT, R141, R91, RZ ;  /* 0x0000005b8d5b7210 */ /* 0x000fe40007ffe0ff */
[----:B------:R-:W-:-:S03]  /*63c30*/  ISETP.GE.U32.AND P1, PT, R2, 0x7f000001, PT ;  /* 0x7f0000010200780c */ /* 0x000fc60003f26070 */
[----:B------:R-:W-:-:S10]  /*63c40*/  ISETP.GE.U32.AND P0, PT, R91, 0x7f000001, PT ;  /* 0x7f0000015b00780c */ /* 0x000fd40003f06070 */
[----:B------:R-:W-:-:S03]  /*63c50*/  @P1 IADD3 R2, PT, PT, R2, -0x7f000001, RZ ;  /* 0x80ffffff02021810 */ /* 0x000fc60007ffe0ff */
        /* <DEDUP_REMOVED lines=10> */
[----:B------:R-:W-:-:S07]  /*63d00*/  IMAD R47, R2, 0x7effffff, RZ ;  /* 0x7effffff022f7824 */ /* 0x000fce00078e02ff */
[----:B------:R-:W-:Y:S01]  /*63d10*/  @P0 IADD3 R24, PT, PT, R24, -0x7f000001, RZ ;  /* 0x80ffffff18180810 */ /* 0x000fe20007ffe0ff */
[----:B------:R-:W-:-:S03]  /*63d20*/  IMAD.HI.U32 R2, R47, 0x7f000001, R2 ;  /* 0x7f0000012f027827 */ /* 0x000fc600078e0002 */
[----:B------:R-:W-:Y:S02]  /*63d30*/  IADD3 R24, PT, PT, R140, R24, RZ ;  /* 0x000000188c187210 */ /* 0x000fe40007ffe0ff */
[----:B------:R-:W-:Y:S01]  /*63d40*/  @P1 IADD3 R100, PT, PT, R100, -0x7f000001, RZ ;  /* 0x80ffffff64641810 */ /* 0x000fe20007ffe0ff */
[----:B------:R-:W-:Y:S02]  /*63d50*/  ISETP.GE.U32.AND P1, PT, R2, 0x7f000001, PT ;  /* 0x7f0000010200780c */ /* 0x000fe40003f26070 */
[----:B------:R-:W-:Y:S01]  /*63d60*/  ISETP.GE.U32.AND P0, PT, R24, 0x7f000001, PT ;  /* 0x7f0000011800780c */ /* 0x000fe20003f06070 */
[----:B------:R-:W-:-:S10]  /*63d70*/  IADD3 R100, PT, PT, R87, R100, RZ ;  /* 0x0000006457647210 */ /* 0x000fd40007ffe0ff */
[----:B------:R-:W-:Y:S02]  /*63d80*/  @P1 IADD3 R2, PT, PT, R2, -0x7f000001, RZ ;  /* 0x80ffffff02021810 */ /* 0x000fe40007ffe0ff */
[----:B------:R-:W-:Y:S01]  /*63d90*/  @P0 IADD3 R24, PT, PT, R24, -0x7f000001, RZ ;  /* 0x80ffffff18180810 */ /* 0x000fe20007ffe0ff */
[----:B------:R-:W-:-:S03]  /*63da0*/  ISETP.GE.U32.AND P0, PT, R118, 0x7f000001, PT ;  /* 0x7f0000017600780c */ /* 0x000fc60003f06070 */
[----:B------:R-:W-:Y:S01]  /*63db0*/  IADD3 R87, PT, PT, R24, R2, RZ ;  /* 0x0000000218577210 */ /* 0x000fe20007ffe0ff */
        /* <DEDUP_REMOVED lines=8> */
[----:B------:R-:W-:Y:S01]  /*63e40*/  IMAD.WIDE.U32 R2, R146, R154, RZ ;  /* 0x0000009a92027225 */ /* 0x000fe200078e00ff */
[----:B------:R-:W-:-:S05]  /*63e50*/  ISETP.GE.U32.AND P1, PT, R101, 0x7f000001, PT ;  /* 0x7f0000016500780c */ /* 0x000fca0003f26070 */
[----:B------:R-:W-:Y:S01]  /*63e60*/  @P0 IADD3 R24, PT, PT, R24, -0x7f000001, RZ ;  /* 0x80ffffff18180810 */ /* 0x000fe20007ffe0ff */
[----:B------:R-:W-:Y:S01]  /*63e70*/  IMAD R47, R2, 0x7effffff, RZ ;  /* 0x7effffff022f7824 */ /* 0x000fe200078e02ff */
[----:B------:R-:W-:Y:S01]  /*63e80*/  ISETP.GE.U32.AND P2, PT, R96, 0x7f000001, PT ;  /* 0x7f0000016000780c */ /* 0x000fe20003f46070 */
[----:B------:R-:W4:Y:S02]  /*63e90*/  LDL.LU R154, [R1+0x30c] ;  /* 0x00030c00019a7983 */ /* 0x000f240000300800 */
[----:B------:R-:W-:Y:S01]  /*63ea0*/  IMAD.HI.U32 R47, R47, 0x7f000001, R2 ;  /* 0x7f0000012f2f7827 */ /* 0x000fe200078e0002 */
[----:B------:R-:W-:-:S04]  /*63eb0*/  IADD3 R24, PT, PT, R139, R24, RZ ;  /* 0x000000188b187210 */ /* 0x000fc80007ffe0ff */
[----:B------:R-:W-:Y:S01]  /*63ec0*/  ISETP.GE.U32.AND P0, PT, R47, 0x7f000001, PT ;  /* 0x7f0000012f00780c */ /* 0x000fe20003f06070 */
[----:B------:R-:W-:Y:S01]  /*63ed0*/  @P1 IADD3 R101, PT, PT, R101, -0x7f000001, RZ ;  /* 0x80ffffff65651810 */ /* 0x000fe20007ffe0ff */
[----:B------:R-:W-:Y:S01]  /*63ee0*/  ISETP.GE.U32.AND P1, PT, R24, 0x7f000001, PT ;  /* 0x7f0000011800780c */ /* 0x000fe20003f26070 */
[----:B------:R-:W-:Y:S02]  /*63ef0*/  IMAD.WIDE.U32 R2, R142, R245, RZ ;  /* 0x000000f58e027225 */ /* 0x000fe400078e00ff */
[----:B------:R-:W-:-:S08]  /*63f00*/  @P2 IADD3 R96, PT, PT, R96, -0x7f000001, RZ ;  /* 0x80ffffff60602810 */ /* 0x000fd00007ffe0ff */
[----:B------:R-:W-:Y:S01]  /*63f10*/  @P0 IADD3 R47, PT, PT, R47, -0x7f000001, RZ ;  /* 0x80ffffff2f2f0810 */ /* 0x000fe20007ffe0ff */
[----:B------:R-:W-:Y:S01]  /*63f20*/  IMAD R102, R2, 0x7effffff, RZ ;  /* 0x7effffff02667824 */ /* 0x000fe200078e02ff */
[----:B------:R-:W-:Y:S02]  /*63f30*/  @P1 IADD3 R24, PT, PT, R24, -0x7f000001, RZ ;  /* 0x80ffffff18181810 */ /* 0x000fe40007ffe0ff */
[----:B------:R-:W-:Y:S01]  /*63f40*/  IADD3 R101, PT, PT, R118, R101, RZ ;  /* 0x0000006576657210 */ /* 0x000fe20007ffe0ff */
[----:B------:R-:W-:Y:S01]  /*63f50*/  MOV R162, R194 ;  /* 0x000000c200a27202 */ /* 0x000fe20000000f00 */
[----:B------:R-:W-:Y:S01]  /*63f60*/  IADD3 R47, PT, PT, R137, R47, RZ ;  /* 0x0000002f892f7210 */ /* 0x000fe20007ffe0ff */
[----:B------:R-:W-:Y:S01]  /*63f70*/  IMAD.HI.U32 R102, R102, 0x7f000001, R2 ;  /* 0x7f00000166667827 */ /* 0x000fe200078e0002 */
[----:B------:R-:W-:Y:S01]  /*63f80*/  MOV R163, R178 ;  /* 0x000000b200a37202 */ /* 0x000fe20000000f00 */
[----:B------:R-:W-:Y:S01]  /*63f90*/  MOV R250, R179 ;  /* 0x000000b300fa7202 */ /* 0x000fe20000000f00 */
[----:B------:R-:W3:Y:S01]  /*63fa0*/  LDL.LU R245, [R1+0x2c8] ;  /* 0x0002c80001f57983 */ /* 0x000ee20000300800 */
[----:B------:R-:W-:Y:S01]  /*63fb0*/  ISETP.GE.U32.AND P0, PT, R47, 0x7f000001, PT ;  /* 0x7f0000012f00780c */ /* 0x000fe20003f06070 */
[----:B------:R-:W-:Y:S01]  /*63fc0*/  IADD3 R96, PT, PT, R24, R96, RZ ;  /* 0x0000006018607210 */ /* 0x000fe20007ffe0ff */
[----:B------:R-:W-:-:S11]  /*63fd0*/  ISETP.GE.U32.AND P1, PT, R102, 0x7f000001, PT ;  /* 0x7f0000016600780c */ /* 0x000fd60003f26070 */
[----:B------:R-:W-:Y:S02]  /*63fe0*/  @P0 IADD3 R47, PT, PT, R47, -0x7f000001, RZ ;  /* 0x80ffffff2f2f0810 */ /* 0x000fe40007ffe0ff */
[----:B------:R-:W-:-:S04]  /*63ff0*/  @P1 IADD3 R102, PT, PT, R102, -0x7f000001, RZ ;  /* 0x80ffffff66661810 */ /* 0x000fc80007ffe0ff */
[----:B------:R-:W-:Y:S01]  /*64000*/  IADD3 R102, PT, PT, R47, R102, RZ ;  /* 0x000000662f667210 */ /* 0x000fe20007ffe0ff */
[----:B--2---:R-:W-:-:S04]  /*64010*/  IMAD.WIDE.U32 R2, R149, R105, RZ ;  /* 0x0000006995027225 */ /* 0x004fc800078e00ff */
[----:B------:R-:W-:-:S04]  /*64020*/  IMAD R24, R2, 0x7effffff, RZ ;  /* 0x7effffff02187824 */ /* 0x000fc800078e02ff */
[----:B------:R-:W-:-:S05]  /*64030*/  IMAD.HI.U32 R24, R24, 0x7f000001, R2 ;  /* 0x7f00000118187827 */ /* 0x000fca00078e0002 */
[----:B------:R-:W-:Y:S01]  /*64040*/  ISETP.GE.U32.AND P0, PT, R24, 0x7f000001, PT ;  /* 0x7f0000011800780c */ /* 0x000fe20003f06070 */
[----:B------:R-:W-:-:S04]  /*64050*/  IMAD.WIDE.U32 R2, R145, R247, RZ ;  /* 0x000000f791027225 */ /* 0x000fc800078e00ff */
[----:B------:R-:W-:-:S08]  /*64060*/  IMAD R47, R2, 0x7effffff, RZ ;  /* 0x7effffff022f7824 */ /* 0x000fd000078e02ff */
[----:B------:R-:W-:Y:S01]  /*64070*/  @P0 IADD3 R24, PT, PT, R24, -0x7f000001, RZ ;  /* 0x80ffffff18180810 */ /* 0x000fe20007ffe0ff */
[----:B------:R-:W-:-:S03]  /*64080*/  IMAD.HI.U32 R47, R47, 0x7f000001, R2 ;  /* 0x7f0000012f2f7827 */ /* 0x000fc600078e0002 */
[----:B------:R-:W-:Y:S02]  /*64090*/  IADD3 R24, PT, PT, R141, R24, RZ ;  /* 0x000000188d187210 */ /* 0x000fe40007ffe0ff */
[----:B------:R-:W-:-:S03]  /*640a0*/  ISETP.GE.U32.AND P1, PT, R47, 0x7f000001, PT ;  /* 0x7f0000012f00780c */ /* 0x000fc60003f26070 */
[----:B------:R-:W-:Y:S01]  /*640b0*/  ISETP.GE.U32.AND P0, PT, R24, 0x7f000001, PT ;  /* 0x7f0000011800780c */ /* 0x000fe20003f06070 */
[----:B------:R-:W-:-:S09]  /*640c0*/  IMAD.WIDE.U32 R2, R148, R105, RZ ;  /* 0x0000006994027225 */ /* 0x000fd200078e00ff */
[----:B------:R-:W-:-:S03]  /*640d0*/  @P1 IADD3 R47, PT, PT, R47, -0x7f000001, RZ ;  /* 0x80ffffff2f2f1810 */ /* 0x000fc60007ffe0ff */
[----:B------:R-:W-:Y:S01]  /*640e0*/  @P0 IADD3 R24, PT, PT, R24, -0x7f000001, RZ ;  /* 0x80ffffff18180810 */ /* 0x000fe20007ffe0ff */
[----:B------:R-:W-:-:S03]  /*640f0*/  ISETP.GE.U32.AND P0, PT, R93, 0x7f000001, PT ;  /* 0x7f0000015d00780c */ /* 0x000fc60003f06070 */
[----:B------:R-:W-:Y:S01]  /*64100*/  IADD3 R47, PT, PT, R24, R47, RZ ;  /* 0x0000002f182f7210 */ /* 0x000fe20007ffe0ff */
[----:B------:R-:W-:-:S04]  /*64110*/  IMAD R24, R2, 0x7effffff, RZ ;  /* 0x7effffff02187824 */ /* 0x000fc800078e02ff */
[----:B------:R-:W-:-:S05]  /*64120*/  IMAD.HI.U32 R24, R24, 0x7f000001, R2 ;  /* 0x7f00000118187827 */ /* 0x000fca00078e0002 */
[----:B------:R-:W-:Y:S01]  /*64130*/  @P0 IADD3 R93, PT, PT, R93, -0x7f000001, RZ ;  /* 0x80ffffff5d5d0810 */ /* 0x000fe20007ffe0ff */
[----:B------:R-:W-:Y:S01]  /*64140*/  ISETP.GE.U32.AND P0, PT, R24, 0x7f000001, PT ;  /* 0x7f0000011800780c */ /* 0x000fe20003f06070 */
[----:B------:R-:W-:-:S12]  /*64150*/  ISETP.GE.U32.AND P1, PT, R34, 0x7f000001, PT ;  /* 0x7f0000012200780c */ /* 0x000fd80003f26070 */
[----:B------:R-:W-:-:S04]  /*64160*/  @P0 IADD3 R24, PT, PT, R24, -0x7f000001, RZ ;  /* 0x80ffffff18180810 */ /* 0x000fc80007ffe0ff */
[----:B------:R-:W-:-:S05]  /*64170*/  IADD3 R24, PT, PT, R140, R24, RZ ;  /* 0x000000188c187210 */ /* 0x000fca0007ffe0ff */
[----:B------:R-:W-:Y:S01]  /*64180*/  ISETP.GE.U32.AND P0, PT, R24, 0x7f000001, PT ;  /* 0x7f0000011800780c */ /* 0x000fe20003f06070 */
[----:B------:R-:W-:Y:S01]  /*64190*/  @P1 IADD3 R34, PT, PT, R34, -0x7f000001, RZ ;  /* 0x80ffffff22221810 */ /* 0x000fe20007ffe0ff */
[----:B------:R-:W-:-:S03]  /*641a0*/  IMAD.WIDE.U32 R2, R144, R247, RZ ;  /* 0x000000f790027225 */ /* 0x000fc600078e00ff */
[----:B------:R-:W-:Y:S01]  /*641b0*/  IADD3 R104, PT, PT, R93, R34, RZ ;  /* 0x000000225d687210 */ /* 0x000fe20007ffe0ff */
[----:B------:R-:W-:-:S07]  /*641c0*/  IMAD R34, R2, 0x7effffff, RZ ;  /* 0x7effffff02227824 */ /* 0x000fce00078e02ff */
[----:B------:R-:W-:Y:S01]  /*641d0*/  @P0 IADD3 R24, PT, PT, R24, -0x7f000001, RZ ;  /* 0x80ffffff18180810 */ /* 0x000fe20007ffe0ff */
[----:B------:R-:W-:Y:S01]  /*641e0*/  ISETP.GE.U32.AND P0, PT, R94, 0x7f000001, PT ;  /* 0x7f0000015e00780c */ /* 0x000fe20003f06070 */
[----:B------:R-:W-:-:S05]  /*641f0*/  IMAD.HI.U32 R2, R34, 0x7f000001, R2 ;  /* 0x7f00000122027827 */ /* 0x000fca00078e0002 */
[----:B------:R-:W-:-:S07]  /*64200*/  ISETP.GE.U32.AND P1, PT, R2, 0x7f000001, PT ;  /* 0x7f0000010200780c */ /* 0x000fce0003f26070 */
[----:B------:R-:W-:Y:S01]  /*64210*/  @P0 IADD3 R94, PT, PT, R94, -0x7f000001, RZ ;  /* 0x80ffffff5e5e0810 */ /* 0x000fe20007ffe0ff */
[----:B------:R-:W-:-:S05]  /*64220*/  ISETP.GE.U32.AND P0, PT, R102, 0x7f000001, PT ;  /* 0x7f0000016600780c */ /* 0x000fca0003f06070 */
[----:B------:R-:W-:Y:S01]  /*64230*/  @P1 IADD3 R2, PT, PT, R2, -0x7f000001, RZ ;  /* 0x80ffffff02021810 */ /* 0x000fe20007ffe0ff */
[----:B------:R-:W-:-:S03]  /*64240*/  ISETP.GE.U32.AND P1, PT, R7, 0x7f000001, PT ;  /* 0x7f0000010700780c */ /* 0x000fc60003f26070 */
[----:B------:R-:W-:Y:S01]  /*64250*/  IADD3 R24, PT, PT, R24, R2, RZ ;  /* 0x0000000218187210 */ /* 0x000fe20007ffe0ff */
[----:B------:R-:W-:-:S03]  /*64260*/  IMAD.WIDE.U32 R2, R147, R105, RZ ;  /* 0x0000006993027225 */ /* 0x000fc600078e00ff */
[----:B------:R-:W-:Y:S01]  /*64270*/  @P0 IADD3 R102, PT, PT, R102, -0x7f000001, RZ ;  /* 0x80ffffff66660810 */ /* 0x000fe20007ffe0ff */
[----:B------:R-:W-:-:S03]  /*64280*/  IMAD R34, R2, 0x7effffff, RZ ;  /* 0x7effffff02227824 */ /* 0x000fc600078e02ff */
[----:B------:R-:W-:Y:S02]  /*64290*/  IADD3 R93, PT, PT, R67, R102, RZ ;  /* 0x00000066435d7210 */ /* 0x000fe40007ffe0ff */
[----:B------:R-:W-:Y:S01]  /*642a0*/  @P1 IADD3 R7, PT, PT, R7, -0x7f000001, RZ ;  /* 0x80ffffff07071810 */ /* 0x000fe20007ffe0ff */
[----:B------:R-:W-:Y:S02]  /*642b0*/  IMAD.HI.U32 R34, R34, 0x7f000001, R2 ;  /* 0x7f00000122227827 */ /* 0x000fe400078e0002 */
[----:B------:R-:W-:Y:S02]  /*642c0*/  ISETP.GE.U32.AND P2, PT, R93, 0x7f000001, PT ;  /* 0x7f0000015d00780c */ /* 0x000fe40003f46070 */
[----:B------:R-:W-:Y:S01]  /*642d0*/  IMAD.WIDE.U32 R2, R143, R247, RZ ;  /* 0x000000f78f027225 */ /* 0x000fe200078e00ff */
[----:B------:R-:W-:-:S03]  /*642e0*/  IADD3 R94, PT, PT, R94, R7, RZ ;  /* 0x000000075e5e7210 */ /* 0x000fc60007ffe0ff */
[----:B------:R-:W-:Y:S01]  /*642f0*/  IMAD R7, R2, 0x7effffff, RZ ;  /* 0x7effffff02077824 */ /* 0x000fe200078e02ff */
[----:B------:R-:W-:-:S03]  /*64300*/  ISETP.GE.U32.AND P0, PT, R101, 0x7f000001, PT ;  /* 0x7f0000016500780c */ /* 0x000fc60003f06070 */
[----:B------:R-:W-:-:S04]  /*64310*/  IMAD.HI.U32 R7, R7, 0x7f000001, R2 ;  /* 0x7f00000107077827 */ /* 0x000fc800078e0002 */
[----:B------:R-:W-:Y:S01]  /*64320*/  IMAD.WIDE.U32 R2, R146, R105, RZ ;  /* 0x0000006992027225 */ /* 0x000fe200078e00ff */
[----:B------:R-:W-:-:S03]  /*64330*/  @P2 IADD3 R93, PT, PT, R93, -0x7f000001, RZ ;  /* 0x80ffffff5d5d2810 */ /* 0x000fc60007ffe0ff */
[----:B------:R-:W-:-:S04]  /*64340*/  IMAD R102, R2, 0x7effffff, RZ ;  /* 0x7effffff02667824 */ /* 0x000fc800078e02ff */
[----:B------:R-:W-:Y:S01]  /*64350*/  IMAD.HI.U32 R102, R102, 0x7f000001, R2 ;  /* 0x7f00000166667827 */ /* 0x000fe200078e0002 */
[----:B------:R-:W-:Y:S01]  /*64360*/  IADD3 R2, PT, PT, R67, R93, RZ ;  /* 0x0000005d43027210 */ /* 0x000fe20007ffe0ff */
[----:B------:R-:W-:Y:S01]  /*64370*/  ISETP.GE.U32.AND P2, PT, R34, 0x7f000001, PT ;  /* 0x7f0000012200780c */ /* 0x000fe20003f46070 */
[----:B------:R-:W-:Y:S01]  /*64380*/  @P0 IADD3 R101, PT, PT, R101, -0x7f000001, RZ ;  /* 0x80ffffff65650810 */ /* 0x000fe20007ffe0ff */
[----:B------:R-:W2:Y:S02]  /*64390*/  LDL R93, [R1+0x110] ;  /* 0x00011000015d7983 */ /* 0x000ea40000100800 */
[----:B------:R-:W-:Y:S01]  /*643a0*/  ISETP.GE.U32.AND P0, PT, R2, 0x7f000001, PT ;  /* 0x7f0000010200780c */ /* 0x000fe20003f06070 */
[----:B------:R-:W-:-:S08]  /*643b0*/  ISETP.GE.U32.AND P1, PT, R8, 0x7f000001, PT ;  /* 0x7f0000010800780c */ /* 0x000fd00003f26070 */
[----:B------:R-:W-:-:S04]  /*643c0*/  @P2 IADD3 R34, PT, PT, R34, -0x7f000001, RZ ;  /* 0x80ffffff22222810 */ /* 0x000fc80007ffe0ff */
[----:B------:R-:W-:Y:S02]  /*643d0*/  @P0 IADD3 R2, PT, PT, R2, -0x7f000001, RZ ;  /* 0x80ffffff02020810 */ /* 0x000fe40007ffe0ff */
[----:B------:R-:W-:Y:S02]  /*643e0*/  IADD3 R105, PT, PT, R139, R34, RZ ;  /* 0x000000228b697210 */ /* 0x000fe40007ffe0ff */
[----:B------:R-:W-:Y:S02]  /*643f0*/  IADD3 R34, PT, PT, R67, R2, RZ ;  /* 0x0000000243227210 */ /* 0x000fe40007ffe0ff */
[----:B------:R-:W-:Y:S01]  /*64400*/  @P1 IADD3 R8, PT, PT, R8, -0x7f000001, RZ ;  /* 0x80ffffff08081810 */ /* 0x000fe20007ffe0ff */
[----:B------:R-:W-:Y:S02]  /*64410*/  ISETP.GE.U32.AND P2, PT, R7, 0x7f000001, PT ;  /* 0x7f0000010700780c */ /* 0x000fe40003f46070 */
[----:B------:R-:W-:Y:S01]  /*64420*/  ISETP.GE.U32.AND P0, PT, R34, 0x7f000001, PT ;  /* 0x7f0000012200780c */ /* 0x000fe20003f06070 */
[----:B------:R-:W-:Y:S01]  /*64430*/  ISETP.GE.U32.AND P1, PT, R105, 0x7f000001, PT ;  /* 0x7f0000016900780c */ /* 0x000fe20003f26070 */
[----:B------:R-:W-:Y:S01]  /*64440*/  IMAD.WIDE.U32 R2, R142, R247, RZ ;  /* 0x000000f78e027225 */ /* 0x000fe200078e00ff */
[----:B------:R-:W-:Y:S01]  /*64450*/  IADD3 R8, PT, PT, R101, R8, RZ ;  /* 0x0000000865087210 */ /* 0x000fe20007ffe0ff */
[----:B------:R-:W-:Y:S01]  /*64460*/  ISETP.GE.U32.AND P3, PT, R102, 0x7f000001, PT ;  /* 0x7f0000016600780c */ /* 0x000fe20003f66070 */
[----:B------:R-:W3:Y:S01]  /*64470*/  LDL.LU R247, [R1+0x2f8] ;  /* 0x0002f80001f77983 */ /* 0x000ee20000300800 */
[----:B------:R-:W-:-:S05]  /*64480*/  IMAD R101, R2, 0x7effffff, RZ ;  /* 0x7effffff02657824 */ /* 0x000fca00078e02ff */
[----:B------:R-:W-:Y:S02]  /*64490*/  @P2 IADD3 R7, PT, PT, R7, -0x7f000001, RZ ;  /* 0x80ffffff07072810 */ /* 0x000fe40007ffe0ff */
[----:B------:R-:W-:Y:S02]  /*644a0*/  @P0 IADD3 R34, PT, PT, R34, -0x7f000001, RZ ;  /* 0x80ffffff22220810 */ /* 0x000fe40007ffe0ff */
[----:B------:R-:W-:Y:S01]  /*644b0*/  @P1 IADD3 R105, PT, PT, R105, -0x7f000001, RZ ;  /* 0x80ffffff69691810 */ /* 0x000fe20007ffe0ff */
[----:B------:R-:W-:-:S04]  /*644c0*/  IMAD.HI.U32 R101, R101, 0x7f000001, R2 ;  /* 0x7f00000165657827 */ /* 0x000fc800078e0002 */
[----:B------:R-:W-:Y:S01]  /*644d0*/  IMAD.WIDE.U32 R2, R135, R34, RZ ;  /* 0x0000002287027225 */ /* 0x000fe200078e00ff */
[----:B------:R-:W-:-:S03]  /*644e0*/  IADD3 R7, PT, PT, R105, R7, RZ ;  /* 0x0000000769077210 */ /* 0x000fc60007ffe0ff */
        /* <DEDUP_REMOVED lines=8> */
[----:B------:R-:W-:-:S03]  /*64570*/  IADD3 R91, PT, PT, R65, R91, RZ ;  /* 0x0000005b415b7210 */ /* 0x000fc60007ffe0ff */
[----:B------:R-:W-:Y:S02]  /*64580*/  IMAD.HI.U32 R106, R105, 0x7f000001, R2 ;  /* 0x7f000001696a7827 */ /* 0x000fe400078e0002 */
[----:B------:R-:W3:Y:S01]  /*64590*/  LDL R105, [R1+0x114] ;  /* 0x0001140001697983 */ /* 0x000ee20000100800 */
[----:B------:R-:W-:Y:S01]  /*645a0*/  ISETP.GE.U32.AND P0, PT, R91, 0x7f000001, PT ;  /* 0x7f0000015b00780c */ /* 0x000fe20003f06070 */
[----:B------:R-:W-:-:S12]  /*645b0*/  ISETP.GE.U32.AND P1, PT, R46, 0x7f000001, PT ;  /* 0x7f0000012e00780c */ /* 0x000fd80003f26070 */
[----:B------:R-:W-:Y:S01]  /*645c0*/  @P0 IADD3 R91, PT, PT, R91, -0x7f000001, RZ ;  /* 0x80ffffff5b5b0810 */ /* 0x000fe20007ffe0ff */
[----:B------:R-:W-:-:S03]  /*645d0*/  ISETP.GE.U32.AND P0, PT, R104, 0x7f000001, PT ;  /* 0x7f0000016800780c */ /* 0x000fc60003f06070 */
[----:B------:R-:W-:-:S05]  /*645e0*/  IADD3 R91, PT, PT, R65, R91, RZ ;  /* 0x0000005b415b7210 */ /* 0x000fca0007ffe0ff */
[----:B------:R-:W-:Y:S01]  /*645f0*/  ISETP.GE.U32.AND P2, PT, R91, 0x7f000001, PT ;  /* 0x7f0000015b00780c */ /* 0x000fe20003f46070 */
[----:B------:R-:W-:-:S04]  /*64600*/  @P1 IADD3 R46, PT, PT, R46, -0x7f000001, RZ ;  /* 0x80ffffff2e2e1810 */ /* 0x000fc80007ffe0ff */
[----:B------:R-:W-:Y:S01]  /*64610*/  @P0 IADD3 R104, PT, PT, R104, -0x7f000001, RZ ;  /* 0x80ffffff68680810 */ /* 0x000fe20007ffe0ff */
[----:B------:R-:W-:Y:S01]  /*64620*/  ISETP.GE.U32.AND P0, PT, R96, 0x7f000001, PT ;  /* 0x7f0000016000780c */ /* 0x000fe20003f06070 */
[----:B------:R-:W-:Y:S02]  /*64630*/  @P3 IADD3 R102, PT, PT, R102, -0x7f000001, RZ ;  /* 0x80ffffff66663810 */ /* 0x000fe40007ffe0ff */
[----:B------:R-:W-:-:S04]  /*64640*/  IADD3 R104, PT, PT, R104, R46, RZ ;  /* 0x0000002e68687210 */ /* 0x000fc80007ffe0ff */
[----:B------:R-:W-:Y:S02]  /*64650*/  @P2 IADD3 R91, PT, PT, R91, -0x7f000001, RZ ;  /* 0x80ffffff5b5b2810 */ /* 0x000fe40007ffe0ff */
[----:B------:R-:W-:Y:S02]  /*64660*/  IADD3 R46, PT, PT, R137, R102, RZ ;  /* 0x00000066892e7210 */ /* 0x000fe40007ffe0ff */
[----:B------:R-:W-:Y:S02]  /*64670*/  IADD3 R102, PT, PT, R65, R91, RZ ;  /* 0x0000005b41667210 */ /* 0x000fe40007ffe0ff */
[----:B------:R-:W-:-:S03]  /*64680*/  @P0 IADD3 R96, PT, PT, R96, -0x7f000001, RZ ;  /* 0x80ffffff60600810 */ /* 0x000fc60007ffe0ff */
[----:B------:R-:W-:Y:S01]  /*64690*/  ISETP.GE.U32.AND P1, PT, R102, 0x7f000001, PT ;  /* 0x7f0000016600780c */ /* 0x000fe20003f26070 */
[----:B------:R-:W-:-:S05]  /*646a0*/  IADD3 R96, PT, PT, R68, R96, RZ ;  /* 0x0000006044607210 */ /* 0x000fca0007ffe0ff */
[----:B------:R-:W-:-:S07]  /*646b0*/  ISETP.GE.U32.AND P0, PT, R96, 0x7f000001, PT ;  /* 0x7f0000016000780c */ /* 0x000fce0003f06070 */
[----:B------:R-:W-:-:S05]  /*646c0*/  @P1 IADD3 R102, PT, PT, R102, -0x7f000001, RZ ;  /* 0x80ffffff66661810 */ /* 0x000fca0007ffe0ff */
[----:B------:R-:W-:Y:S01]  /*646d0*/  IMAD.WIDE.U32 R2, R133, R102, RZ ;  /* 0x0000006685027225 */ /* 0x000fe200078e00ff */
[----:B------:R-:W-:-:S03]  /*646e0*/  @P0 IADD3 R96, PT, PT, R96, -0x7f000001, RZ ;  /* 0x80ffffff60600810 */ /* 0x000fc60007ffe0ff */
[----:B------:R-:W-:-:S04]  /*646f0*/  IMAD R91, R2, 0x7effffff, RZ ;  /* 0x7effffff025b7824 */ /* 0x000fc800078e02ff */
[----:B------:R-:W-:Y:S01]  /*64700*/  IMAD.HI.U32 R2, R91, 0x7f000001, R2 ;  /* 0x7f0000015b027827 */ /* 0x000fe200078e0002 */
[----:B------:R-:W-:-:S05]  /*64710*/  IADD3 R91, PT, PT, R68, R96, RZ ;  /* 0x00000060445b7210 */ /* 0x000fca0007ffe0ff */
[----:B------:R-:W-:Y:S01]  /*64720*/  ISETP.GE.U32.AND P0, PT, R91, 0x7f000001, PT ;  /* 0x7f0000015b00780c */ /* 0x000fe20003f06070 */
[----:B------:R-:W-:Y:S01]  /*64730*/  ISETP.GE.U32.AND P1, PT, R2, 0x7f000001, PT ;  /* 0x7f0000010200780c */ /* 0x000fe20003f26070 */
[----:B------:R-:W-:-:S11]  /*64740*/  ISETP.GE.U32.AND P2, PT, R46, 0x7f000001, PT ;  /* 0x7f0000012e00780c */ /* 0x000fd60003f46070 */
[----:B------:R-:W-:Y:S02]  /*64750*/  @P0 IADD3 R91, PT, PT, R91, -0x7f000001, RZ ;  /* 0x80ffffff5b5b0810 */ /* 0x000fe40007ffe0ff */
[----:B------:R-:W-:Y:S02]  /*64760*/  @P1 IADD3 R2, PT, PT, R2, -0x7f000001, RZ ;  /* 0x80ffffff02021810 */ /* 0x000fe40007ffe0ff */
[----:B------:R-:W-:Y:S02]  /*64770*/  @P2 IADD3 R46, PT, PT, R46, -0x7f000001, RZ ;  /* 0x80ffffff2e2e2810 */ /* 0x000fe40007ffe0ff */
[----:B------:R-:W-:Y:S01]  /*64780*/  IADD3 R91, PT, PT, R68, R91, RZ ;  /* 0x0000005b445b7210 */ /* 0x000fe20007ffe0ff */
[----:B------:R-:W-:Y:S01]  /*64790*/  ISETP.GE.U32.AND P1, PT, R2, 0x7f000001, PT ;  /* 0x7f0000010200780c */ /* 0x000fe20003f26070 */
[----:B------:R-:W-:-:S03]  /*647a0*/  ISETP.GE.U32.AND P2, PT, R106, 0x7f000001, PT ;  /* 0x7f0000016a00780c */ /* 0x000fc60003f46070 */
[----:B------:R-:W-:-:S09]  /*647b0*/  ISETP.GE.U32.AND P0, PT, R91, 0x7f000001, PT ;  /* 0x7f0000015b00780c */ /* 0x000fd20003f06070 */
        /* <DEDUP_REMOVED lines=26> */
[----:B------:R-:W-:Y:S02]  /*64960*/  ISETP.GE.U32.AND P0, PT, R94, 0x7f000001, PT ;  /* 0x7f0000015e00780c */ /* 0x000fe40003f06070 */
[----:B------:R-:W-:Y:S02]  /*64970*/  IADD3 R127, PT, PT, R106, R2, RZ ;  /* 0x000000026a7f7210 */ /* 0x000fe40007ffe0ff */
[----:B------:R-:W-:-:S02]  /*64980*/  IADD3 R106, PT, PT, R66, R87, RZ ;  /* 0x00000057426a7210 */ /* 0x000fc40007ffe0ff */
[----:B------:R-:W-:Y:S01]  /*64990*/  @P3 IADD3 R101, PT, PT, R101, -0x7f000001, RZ ;  /* 0x80ffffff65653810 */ /* 0x000fe20007ffe0ff */
[----:B------:R-:W-:Y:S02]  /*649a0*/  IMAD.WIDE.U32 R2, R133, R91, RZ ;  /* 0x0000005b85027225 */ /* 0x000fe400078e00ff */
[----:B------:R-:W-:Y:S01]  /*649b0*/  ISETP.GE.U32.AND P2, PT, R106, 0x7f000001, PT ;  /* 0x7f0000016a00780c */ /* 0x000fe20003f46070 */
[----:B------:R-:W-:Y:S01]  /*649c0*/  IADD3 R46, PT, PT, R46, R101, RZ ;  /* 0x000000652e2e7210 */ /* 0x000fe20007ffe0ff */
[----:B------:R-:W-:Y:S01]  /*649d0*/  IMAD R101, R2, 0x7effffff, RZ ;  /* 0x7effffff02657824 */ /* 0x000fe200078e02ff */
[----:B------:R-:W-:Y:S02]  /*649e0*/  @P1 IADD3 R5, PT, PT, R5, -0x7f000001, RZ ;  /* 0x80ffffff05051810 */ /* 0x000fe40007ffe0ff */
[----:B------:R-:W-:Y:S01]  /*649f0*/  @P0 IADD3 R94, PT, PT, R94, -0x7f000001, RZ ;  /* 0x80ffffff5e5e0810 */ /* 0x000fe20007ffe0ff */
[----:B------:R-:W-:-:S03]  /*64a00*/  IMAD.HI.U32 R101, R101, 0x7f000001, R2 ;  /* 0x7f00000165657827 */ /* 0x000fc600078e0002 */
[----:B------:R-:W-:Y:S02]  /*64a10*/  IADD3 R5, PT, PT, R94, R5, RZ ;  /* 0x000000055e057210 */ /* 0x000fe40007ffe0ff */
[----:B------:R-:W-:Y:S02]  /*64a20*/  ISETP.GE.U32.AND P1, PT, R101, 0x7f000001, PT ;  /* 0x7f0000016500780c */ /* 0x000fe40003f26070 */
[----:B------:R-:W-:Y:S01]  /*64a30*/  @P2 IADD3 R106, PT, PT, R106, -0x7f000001, RZ ;  /* 0x80ffffff6a6a2810 */ /* 0x000fe20007ffe0ff */
[----:B------:R-:W-:-:S04]  /*64a40*/  ISETP.GE.U32.AND P0, PT, R5, 0x7f000001, PT ;  /* 0x7f0000010500780c */ /* 0x000fc80003f06070 */
[----:B------:R-:W-:-:S04]  /*64a50*/  IMAD.WIDE.U32 R2, R135, R106, RZ ;  /* 0x0000006a87027225 */ /* 0x000fc800078e00ff */
[----:B------:R-:W-:Y:S02]  /*64a60*/  IMAD R87, R2, 0x7effffff, RZ ;  /* 0x7effffff02577824 */ /* 0x000fe400078e02ff */
[----:B------:R-:W-:Y:S02]  /*64a70*/  @P1 IADD3 R101, PT, PT, R101, -0x7f000001, RZ ;  /* 0x80ffffff65651810 */ /* 0x000fe40007ffe0ff */
[----:B------:R-:W-:Y:S01]  /*64a80*/  IMAD.HI.U32 R2, R87, 0x7f000001, R2 ;  /* 0x7f00000157027827 */ /* 0x000fe200078e0002 */
[----:B------:R-:W-:Y:S02]  /*64a90*/  @P0 IADD3 R5, PT, PT, R5, -0x7f000001, RZ ;  /* 0x80ffffff05050810 */ /* 0x000fe40007ffe0ff */
[----:B------:R-:W-:Y:S02]  /*64aa0*/  ISETP.GE.U32.AND P1, PT, R101, 0x7f000001, PT ;  /* 0x7f0000016500780c */ /* 0x000fe40003f26070 */
[----:B------:R-:W-:Y:S01]  /*64ab0*/  ISETP.GE.U32.AND P2, PT, R2, 0x7f000001, PT ;  /* 0x7f0000010200780c */ /* 0x000fe20003f46070 */
[----:B--2---:R-:W-:-:S02]  /*64ac0*/  IADD3 R5, PT, PT, R5, R93, RZ ;  /* 0x0000005d05057210 */ /* 0x004fc40007ffe0ff */
[----:B------:R-:W2:Y:S01]  /*64ad0*/  LDL R93, [R1+0x118] ;  /* 0x00011800015d7983 */ /* 0x000ea20000100800 */
[----:B------:R-:W-:-:S07]  /*64ae0*/  ISETP.GE.U32.AND P0, PT, R100, 0x7f000001, PT ;  /* 0x7f0000016400780c */ /* 0x000fce0003f06070 */
[----:B------:R-:W-:Y:S02]  /*64af0*/  @P1 IADD3 R101, PT, PT, R101, -0x7f000001, RZ ;  /* 0x80ffffff65651810 */ /* 0x000fe40007ffe0ff */
[----:B------:R-:W-:-:S04]  /*64b00*/  @P2 IADD3 R2, PT, PT, R2, -0x7f000001, RZ ;  /* 0x80ffffff02022810 */ /* 0x000fc80007ffe0ff */
[----:B------:R-:W-:Y:S01]  /*64b10*/  IADD3 R101, PT, PT, R101, R2, RZ ;  /* 0x0000000265657210 */ /* 0x000fe20007ffe0ff */
[----:B------:R-:W-:Y:S01]  /*64b20*/  IMAD.WIDE.U32 R2, R133, R34, RZ ;  /* 0x0000002285027225 */ /* 0x000fe200078e00ff */
[----:B------:R-:W-:Y:S01]  /*64b30*/  @P0 IADD3 R100, PT, PT, R100, -0x7f000001, RZ ;  /* 0x80ffffff64640810 */ /* 0x000fe20007ffe0ff */
[----:B------:R-:W-:Y:S02]  /*64b40*/  ISETP.GE.U32.AND P0, PT, R5, 0x7f000001, PT ;  /* 0x7f0000010500780c */ /* 0x000fe40003f06070 */
[----:B------:R-:W-:-:S04]  /*64b50*/  IMAD R87, R2, 0x7effffff, RZ ;  /* 0x7effffff02577824 */ /* 0x000fc800078e02ff */
[----:B------:R-:W-:-:S04]  /*64b60*/  IMAD.HI.U32 R87, R87, 0x7f000001, R2 ;  /* 0x7f00000157577827 */ /* 0x000fc800078e0002 */
[----:B------:R-:W-:Y:S01]  /*64b70*/  IMAD.WIDE.U32 R2, R135, R91, RZ ;  /* 0x0000005b87027225 */ /* 0x000fe200078e00ff */
[----:B------:R0:W-:Y:S03]  /*64b80*/  STL [R1+0x110], R5 ;  /* 0x0001100501007387 */ /* 0x0001e60000100800 */
[----:B------:R-:W-:Y:S01]  /*64b90*/  IMAD R94, R2, 0x7effffff, RZ ;  /* 0x7effffff025e7824 */ /* 0x000fe200078e02ff */
[----:B------:R-:W-:-:S03]  /*64ba0*/  ISETP.GE.U32.AND P1, PT, R6, 0x7f000001, PT ;  /* 0x7f0000010600780c */ /* 0x000fc60003f26070 */
[----:B------:R-:W-:Y:S01]  /*64bb0*/  IMAD.HI.U32 R94, R94, 0x7f000001, R2 ;  /* 0x7f0000015e5e7827 */ /* 0x000fe200078e0002 */
[----:B0-----:R-:W-:-:S03]  /*64bc0*/  @P0 IADD3 R5, PT, PT, R5, -0x7f000001, RZ ;  /* 0x80ffffff05050810 */ /* 0x001fc60007ffe0ff */
[----:B------:R-:W-:Y:S02]  /*64bd0*/  IMAD.WIDE.U32 R2, R132, R102, RZ ;  /* 0x0000006684027225 */ /* 0x000fe400078e00ff */
[----:B------:R0:W-:Y:S01]  /*64be0*/  STL [R1+0x110], R5 ;  /* 0x0001100501007387 */ /* 0x0001e20000100800 */
[----:B------:R-:W-:-:S03]  /*64bf0*/  ISETP.GE.U32.AND P0, PT, R101, 0x7f000001, PT ;  /* 0x7f0000016500780c */ /* 0x000fc60003f06070 */
[----:B------:R-:W-:Y:S01]  /*64c00*/  @P1 IADD3 R6, PT, PT, R6, -0x7f000001, RZ ;  /* 0x80ffffff06061810 */ /* 0x000fe20007ffe0ff */
[----:B0-----:R-:W-:-:S04]  /*64c10*/  IMAD R5, R2, 0x7effffff, RZ ;  /* 0x7effffff02057824 */ /* 0x001fc800078e02ff */
[----:B------:R-:W-:-:S05]  /*64c20*/  IMAD.HI.U32 R2, R5, 0x7f000001, R2 ;  /* 0x7f00000105027827 */ /* 0x000fca00078e0002 */
[----:B------:R-:W-:Y:S01]  /*64c30*/  ISETP.GE.U32.AND P1, PT, R2, 0x7f000001, PT ;  /* 0x7f0000010200780c */ /* 0x000fe20003f26070 */
[----:B------:R-:W-:Y:S01]  /*64c40*/  @P0 IADD3 R101, PT, PT, R101, -0x7f000001, RZ ;  /* 0x80ffffff65650810 */ /* 0x000fe20007ffe0ff */
[----:B------:R-:W-:-:S11]  /*64c50*/  ISETP.GE.U32.AND P0, PT, R104, 0x7f000001, PT ;  /* 0x7f0000016800780c */ /* 0x000fd60003f06070 */
[----:B------:R-:W-:-:S04]  /*64c60*/  @P1 IADD3 R2, PT, PT, R2, -0x7f000001, RZ ;  /* 0x80ffffff02021810 */ /* 0x000fc80007ffe0ff */
[----:B------:R-:W-:Y:S01]  /*64c70*/  IADD3 R101, PT, PT, R101, R2, RZ ;  /* 0x0000000265657210 */ /* 0x000fe20007ffe0ff */
[----:B------:R-:W-:Y:S01]  /*64c80*/  IMAD.WIDE.U32 R2, R132, R106, RZ ;  /* 0x0000006a84027225 */ /* 0x000fe200078e00ff */
[----:B------:R-:W-:-:S03]  /*64c90*/  @P0 IADD3 R104, PT, PT, R104, -0x7f000001, RZ ;  /* 0x80ffffff68680810 */ /* 0x000fc60007ffe0ff */
[----:B------:R-:W-:-:S04]  /*64ca0*/  IMAD R96, R2, 0x7effffff, RZ ;  /* 0x7effffff02607824 */ /* 0x000fc800078e02ff */
[----:B------:R-:W-:Y:S01]  /*64cb0*/  IMAD.HI.U32 R96, R96, 0x7f000001, R2 ;  /* 0x7f00000160607827 */ /* 0x000fe200078e0002 */
[----:B---3--:R-:W-:-:S03]  /*64cc0*/  IADD3 R105, PT, PT, R104, R105, RZ ;  /* 0x0000006968697210 */ /* 0x008fc60007ffe0ff */
[----:B------:R-:W-:-:S04]  /*64cd0*/  IMAD.WIDE.U32 R2, R135, R102, RZ ;  /* 0x0000006687027225 */ /* 0x000fc800078e00ff */
        /* <DEDUP_REMOVED lines=8> */
[----:B------:R-:W-:-:S04]  /*64d60*/  IMAD R102, R2, 0x7effffff, RZ ;  /* 0x7effffff02667824 */ /* 0x000fc800078e02ff */
[----:B------:R-:W-:Y:S01]  /*64d70*/  IMAD.HI.U32 R102, R102, 0x7f000001, R2 ;  /* 0x7f00000166667827 */ /* 0x000fe200078e0002 */
[----:B------:R0:W-:Y:S03]  /*64d80*/  STL [R1+0x114], R105 ;  /* 0x0001146901007387 */ /* 0x0001e60000100800 */
[----:B------:R-:W-:-:S04]  /*64d90*/  IMAD.WIDE.U32 R2, R129, R106, RZ ;  /* 0x0000006a81027225 */ /* 0x000fc800078e00ff */
[----:B------:R-:W-:Y:S01]  /*64da0*/  IMAD R5, R2, 0x7effffff, RZ ;  /* 0x7effffff02057824 */ /* 0x000fe200078e02ff */
[----:B0-----:R-:W-:Y:S01]  /*64db0*/  @P0 IADD3 R105, PT, PT, R105, -0x7f000001, RZ ;  /* 0x80ffffff69690810 */ /* 0x001fe20007ffe0ff */
[----:B------:R-:W-:Y:S02]  /*64dc0*/  ISETP.GE.U32.AND P0, PT, R102, 0x7f000001, PT ;  /* 0x7f0000016600780c */ /* 0x000fe40003f06070 */
[----:B------:R-:W-:-:S05]  /*64dd0*/  IMAD.HI.U32 R5, R5, 0x7f000001, R2 ;  /* 0x7f00000105057827 */ /* 0x000fca00078e0002 */
[----:B------:R-:W-:Y:S01]  /*64de0*/  ISETP.GE.U32.AND P2, PT, R5, 0x7f000001, PT ;  /* 0x7f0000010500780c */ /* 0x000fe20003f46070 */
[----:B------:R-:W-:-:S05]  /*64df0*/  ISETP.GE.U32.AND P1, PT, R104, 0x7f000001, PT ;  /* 0x7f0000016800780c */ /* 0x000fca0003f26070 */
[----:B------:R-:W-:-:S05]  /*64e00*/  @P0 IADD3 R102, PT, PT, R102, -0x7f000001, RZ ;  /* 0x80ffffff66660810 */ /* 0x000fca0007ffe0ff */
[----:B------:R-:W-:Y:S02]  /*64e10*/  ISETP.GE.U32.AND P0, PT, R102, 0x7f000001, PT ;  /* 0x7f0000016600780c */ /* 0x000fe40003f06070 */
[----:B------:R-:W-:-:S05]  /*64e20*/  @P2 IADD3 R5, PT, PT, R5, -0x7f000001, RZ ;  /* 0x80ffffff05052810 */ /* 0x000fca0007ffe0ff */
[----:B------:R-:W-:Y:S01]  /*64e30*/  IMAD.WIDE.U32 R2, R5, 0x5fffffa, RZ ;  /* 0x05fffffa05027825 */ /* 0x000fe200078e00ff */
[----:B------:R-:W-:-:S03]  /*64e40*/  @P1 IADD3 R104, PT, PT, R104, -0x7f000001, RZ ;  /* 0x80ffffff68681810 */ /* 0x000fc60007ffe0ff */
[----:B------:R-:W-:Y:S02]  /*64e50*/  IMAD R5, R5, 0x6, RZ ;  /* 0x0000000605057824 */ /* 0x000fe400078e02ff */
[----:B------:R-:W-:Y:S02]  /*64e60*/  @P0 IADD3 R102, PT, PT, R102, -0x7f000001, RZ ;  /* 0x80ffffff66660810 */ /* 0x000fe40007ffe0ff */
        /* <DEDUP_REMOVED lines=13> */
[C---:B------:R-:W-:Y:S01]  /*64f40*/  ISETP.GE.U32.AND P1, PT, R91.reuse, 0x7f000001, PT ;  /* 0x7f0000015b00780c */ /* 0x040fe20003f26070 */
[----:B------:R-:W-:Y:S01]  /*64f50*/  ISETP.GE.U32.AND P0, PT, R46, 0x7f000001, PT ;  /* 0x7f0000012e00780c */ /* 0x000fe20003f06070 */
[----:B------:R0:W-:Y:S11]  /*64f60*/  STL [R1+0x114], R105 ;  /* 0x0001146901007387 */ /* 0x0001f60000100800 */
[----:B------:R-:W-:-:S02]  /*64f70*/  @P1 IADD3 R91, PT, PT, R91, -0x7f000001, RZ ;  /* 0x80ffffff5b5b1810 */ /* 0x000fc40007ffe0ff */
[----:B------:R-:W-:-:S03]  /*64f80*/  @P0 IADD3 R46, PT, PT, R46, -0x7f000001, RZ ;  /* 0x80ffffff2e2e0810 */ /* 0x000fc60007ffe0ff */
[----:B------:R-:W-:-:S04]  /*64f90*/  IMAD.WIDE.U32 R2, R91, 0x5fffffa, RZ ;  /* 0x05fffffa5b027825 */ /* 0x000fc800078e00ff */
[----:B------:R-:W-:-:S04]  /*64fa0*/  IMAD R91, R91, 0x6, RZ ;  /* 0x000000065b5b7824 */ /* 0x000fc800078e02ff */
[----:B0-----:R-:W-:Y:S01]  /*64fb0*/  IMAD.HI.U32 R105, R91, 0x7f000001, R2 ;  /* 0x7f0000015b697827 */ /* 0x001fe200078e0002 */
[----:B------:R-:W-:-:S05]  /*64fc0*/  IADD3 R91, PT, PT, R67, R46, RZ ;  /* 0x0000002e435b7210 */ /* 0x000fca0007ffe0ff */
[----:B------:R-:W-:-:S13]  /*64fd0*/  ISETP.GE.U32.AND P0, PT, R91, 0x7f000001, PT ;  /* 0x7f0000015b00780c */ /* 0x000fda0003f06070 */
[----:B------:R-:W-:Y:S01]  /*64fe0*/  @P0 IADD3 R91, PT, PT, R91, -0x7f000001, RZ ;  /* 0x80ffffff5b5b0810 */ /* 0x000fe20007ffe0ff */
[----:B------:R-:W-:-:S03]  /*64ff0*/  ISETP.GE.U32.AND P0, PT, R6, 0x7f000001, PT ;  /* 0x7f0000010600780c */ /* 0x000fc60003f06070 */
[----:B------:R-:W-:-:S10]  /*65000*/  IADD3 R91, PT, PT, R67, R91, RZ ;  /* 0x0000005b435b7210 */ /* 0x000fd40007ffe0ff */
[----:B------:R-:W-:Y:S01]  /*65010*/  @P0 IADD3 R6, PT, PT, R6, -0x7f000001, RZ ;  /* 0x80ffffff06060810 */ /* 0x000fe20007ffe0ff */
[----:B------:R-:W-:Y:S01]  /*65020*/  ISETP.GE.U32.AND P0, PT, R47, 0x7f000001, PT ;  /* 0x7f0000012f00780c */ /* 0x000fe20003f06070 */
[----:B------:R-:W-:Y:S01]  /*65030*/  IMAD.WIDE.U32 R2, R129, R34, RZ ;  /* 0x0000002281027225 */ /* 0x000fe200078e00ff */
[----:B------:R-:W-:Y:S01]  /*65040*/  ISETP.GE.U32.AND P1, PT, R91, 0x7f000001, PT ;  /* 0x7f0000015b00780c */ /* 0x000fe20003f26070 */
[----:B------:R-:W3:Y:S02]  /*65050*/  LDL R34, [R1+0x11c] ;  /* 0x00011c0001227983 */ /* 0x000ee40000100800 */
[----:B------:R-:W-:-:S08]  /*65060*/  IMAD R46, R2, 0x7effffff, RZ ;  /* 0x7effffff022e7824 */ /* 0x000fd000078e02ff */
[----:B------:R-:W-:Y:S01]  /*65070*/  @P0 IADD3 R47, PT, PT, R47, -0x7f000001, RZ ;  /* 0x80ffffff2f2f0810 */ /* 0x000fe20007ffe0ff */
[----:B------:R-:W-:-:S03]  /*65080*/  IMAD.HI.U32 R46, R46, 0x7f000001, R2 ;  /* 0x7f0000012e2e7827 */ /* 0x000fc600078e0002 */
[----:B------:R-:W-:Y:S02]  /*65090*/  IADD3 R47, PT, PT, R65, R47, RZ ;  /* 0x0000002f412f7210 */ /* 0x000fe40007ffe0ff */
[----:B------:R-:W-:Y:S01]  /*650a0*/  ISETP.GE.U32.AND P2, PT, R46, 0x7f000001, PT ;  /* 0x7f0000012e00780c */ /* 0x000fe20003f46070 */
[----:B------:R-:W-:Y:S02]  /*650b0*/  @P1 IADD3 R91, PT, PT, R91, -0x7f000001, RZ ;  /* 0x80ffffff5b5b1810 */ /* 0x000fe40007ffe0ff */
[----:B------:R-:W-:Y:S02]  /*650c0*/  ISETP.GE.U32.AND P0, PT, R47, 0x7f000001, PT ;  /* 0x7f0000012f00780c */ /* 0x000fe40003f06070 */
[----:B------:R-:W-:Y:S01]  /*650d0*/  IADD3 R91, PT, PT, R67, R91, RZ ;  /* 0x0000005b435b7210 */ /* 0x000fe20007ffe0ff */
[----:B------:R-:W-:-:S04]  /*650e0*/  ISETP.GE.U32.AND P3, PT, R104, 0x7f000001, PT ;  /* 0x7f0000016800780c */ /* 0x000fc80003f66070 */
[----:B------:R-:W-:-:S03]  /*650f0*/  ISETP.GE.U32.AND P1, PT, R91, 0x7f000001, PT ;  /* 0x7f0000015b00780c */ /* 0x000fc60003f26070 */
[----:B------:R-:W-:Y:S01]  /*65100*/  @P2 IADD3 R46, PT, PT, R46, -0x7f000001, RZ ;  /* 0x80ffffff2e2e2810 */ /* 0x000fe20007ffe0ff */
[----:B------:R-:W-:Y:S02]  /*65110*/  ISETP.GE.U32.AND P2, PT, R102, 0x7f000001, PT ;  /* 0x7f0000016600780c */ /* 0x000fe40003f46070 */
[----:B------:R-:W-:Y:S02]  /*65120*/  @P0 IADD3 R47, PT, PT, R47, -0x7f000001, RZ ;  /* 0x80ffffff2f2f0810 */ /* 0x000fe40007ffe0ff */
[C---:B------:R-:W-:Y:S02]  /*65130*/  IMAD.WIDE.U32 R2, R46.reuse, 0x5fffffa, RZ ;  /* 0x05fffffa2e027825 */ /* 0x040fe400078e00ff */
[----:B------:R-:W-:Y:S02]  /*65140*/  IADD3 R126, PT, PT, R65, R47, RZ ;  /* 0x0000002f417e7210 */ /* 0x000fe40007ffe0ff */
[----:B------:R-:W-:Y:S01]  /*65150*/  IMAD R46, R46, 0x6, RZ ;  /* 0x000000062e2e7824 */ /* 0x000fe200078e02ff */
[----:B------:R-:W-:-:S02]  /*65160*/  @P1 IADD3 R91, PT, PT, R91, -0x7f000001, RZ ;  /* 0x80ffffff5b5b1810 */ /* 0x000fc40007ffe0ff */
[----:B------:R-:W-:Y:S01]  /*65170*/  ISETP.GE.U32.AND P0, PT, R126, 0x7f000001, PT ;  /* 0x7f0000017e00780c */ /* 0x000fe20003f06070 */
[----:B------:R-:W-:Y:S02]  /*65180*/  @P3 IADD3 R104, PT, PT, R104, -0x7f000001, RZ ;  /* 0x80ffffff68683810 */ /* 0x000fe40007ffe0ff */
[----:B------:R-:W-:Y:S01]  /*65190*/  @P2 IADD3 R102, PT, PT, R102, -0x7f000001, RZ ;  /* 0x80ffffff66662810 */ /* 0x000fe20007ffe0ff */
[----:B------:R-:W-:Y:S01]  /*651a0*/  IMAD.HI.U32 R46, R46, 0x7f000001, R2 ;  /* 0x7f0000012e2e7827 */ /* 0x000fe200078e0002 */
[----:B--2---:R-:W-:-:S03]  /*651b0*/  IADD3 R6, PT, PT, R6, R93, RZ ;  /* 0x0000005d06067210 */ /* 0x004fc60007ffe0ff */
[----:B------:R-:W-:Y:S01]  /*651c0*/  IMAD.WIDE.U32 R2, R135, R91, RZ ;  /* 0x0000005b87027225 */ /* 0x000fe200078e00ff */
[----:B------:R-:W-:-:S03]  /*651d0*/  IADD3 R93, PT, PT, R102, R104, RZ ;  /* 0x00000068665d7210 */ /* 0x000fc60007ffe0ff */
[----:B------:R-:W-:Y:S01]  /*651e0*/  IMAD R102, R2, 0x7effffff, RZ ;  /* 0x7effffff02667824 */ /* 0x000fe200078e02ff */
[----:B------:R-:W-:Y:S01]  /*651f0*/  @P0 IADD3 R126, PT, PT, R126, -0x7f000001, RZ ;  /* 0x80ffffff7e7e0810 */ /* 0x000fe20007ffe0ff */
        /* <DEDUP_REMOVED lines=9> */
[----:B------:R-:W-:-:S04]  /*65290*/  IMAD.WIDE.U32 R2, R102, 0x5fffffa, RZ ;  /* 0x05fffffa66027825 */ /* 0x000fc800078e00ff */
[----:B------:R-:W-:-:S05]  /*652a0*/  IMAD R47, R102, 0x6, RZ ;  /* 0x00000006662f7824 */ /* 0x000fca00078e02ff */
[----:B------:R-:W-:Y:S01]  /*652b0*/  @P1 IADD3 R126, PT, PT, R126, -0x7f000001, RZ ;  /* 0x80ffffff7e7e1810 */ /* 0x000fe20007ffe0ff */
[----:B------:R-:W-:Y:S01]  /*652c0*/  IMAD.HI.U32 R47, R47, 0x7f000001, R2 ;  /* 0x7f0000012f2f7827 */ /* 0x000fe200078e0002 */
[----:B------:R-:W-:-:S03]  /*652d0*/  @P0 IADD3 R7, PT, PT, R7, -0x7f000001, RZ ;  /* 0x80ffffff07070810 */ /* 0x000fc60007ffe0ff */
[----:B------:R-:W-:Y:S01]  /*652e0*/  IMAD.WIDE.U32 R2, R133, R126, RZ ;  /* 0x0000007e85027225 */ /* 0x000fe200078e00ff */
[----:B------:R-:W-:-:S03]  /*652f0*/  IADD3 R7, PT, PT, R68, R7, RZ ;  /* 0x0000000744077210 */ /* 0x000fc60007ffe0ff */
[----:B------:R-:W-:-:S04]  /*65300*/  IMAD R102, R2, 0x7effffff, RZ ;  /* 0x7effffff02667824 */ /* 0x000fc800078e02ff */
[----:B------:R-:W-:Y:S01]  /*65310*/  IMAD.HI.U32 R2, R102, 0x7f000001, R2 ;  /* 0x7f00000166027827 */ /* 0x000fe200078e0002 */
[----:B------:R-:W-:-:S04]  /*65320*/  ISETP.GE.U32.AND P0, PT, R7, 0x7f000001, PT ;  /* 0x7f0000010700780c */ /* 0x000fc80003f06070 */
[----:B------:R-:W-:Y:S01]  /*65330*/  ISETP.GE.U32.AND P1, PT, R2, 0x7f000001, PT ;  /* 0x7f0000010200780c */ /* 0x000fe20003f26070 */
[----:B------:R-:W-:Y:S01]  /*65340*/  ISETP.GE.U32.AND P3, PT, R105, 0x7f000001, PT ;  /* 0x7f0000016900780c */ /* 0x000fe20003f66070 */
[----:B------:R-:W-:-:S07]  /*65350*/  ISETP.GE.U32.AND P2, PT, R93, 0x7f000001, PT ;  /* 0x7f0000015d00780c */ /* 0x000fce0003f46070 */
[----:B------:R-:W-:Y:S01]  /*65360*/  @P0 IADD3 R7, PT, PT, R7, -0x7f000001, RZ ;  /* 0x80ffffff07070810 */ /* 0x000fe20007ffe0ff */
[----:B------:R-:W-:-:S03]  /*65370*/  ISETP.GE.U32.AND P0, PT, R24, 0x7f000001, PT ;  /* 0x7f0000011800780c */ /* 0x000fc60003f06070 */
[----:B------:R-:W-:Y:S02]  /*65380*/  @P1 IADD3 R2, PT, PT, R2, -0x7f000001, RZ ;  /* 0x80ffffff02021810 */ /* 0x000fe40007ffe0ff */
[----:B------:R-:W-:Y:S02]  /*65390*/  IADD3 R102, PT, PT, R68, R7, RZ ;  /* 0x0000000744667210 */ /* 0x000fe40007ffe0ff */
        /* <DEDUP_REMOVED lines=36> */
[----:B------:R-:W-:Y:S01]  /*655e0*/  @P0 IADD3 R101, PT, PT, R101, -0x7f000001, RZ ;  /* 0x80ffffff65650810 */ /* 0x000fe20007ffe0ff */
[----:B------:R-:W-:-:S03]  /*655f0*/  ISETP.GE.U32.AND P1, PT, R46, 0x7f000001, PT ;  /* 0x7f0000012e00780c */ /* 0x000fc60003f26070 */
[----:B------:R-:W-:Y:S01]  /*65600*/  ISETP.GE.U32.AND P0, PT, R7, 0x7f000001, PT ;  /* 0x7f0000010700780c */ /* 0x000fe20003f06070 */
[----:B------:R-:W-:-:S09]  /*65610*/  IMAD.WIDE.U32 R2, R135, R126, RZ ;  /* 0x0000007e87027225 */ /* 0x000fd200078e00ff */
[----:B------:R-:W-:-:S03]  /*65620*/  @P1 IADD3 R46, PT, PT, R46, -0x7f000001, RZ ;  /* 0x80ffffff2e2e1810 */ /* 0x000fc60007ffe0ff */
[----:B------:R-:W-:Y:S02]  /*65630*/  @P0 IADD3 R7, PT, PT, R7, -0x7f000001, RZ ;  /* 0x80ffffff07070810 */ /* 0x000fe40007ffe0ff */
[----:B------:R-:W-:-:S03]  /*65640*/  IADD3 R101, PT, PT, R101, R46, RZ ;  /* 0x0000002e65657210 */ /* 0x000fc60007ffe0ff */
[----:B------:R-:W-:Y:S01]  /*65650*/  ISETP.GE.U32.AND P0, PT, R7, 0x7f000001, PT ;  /* 0x7f0000010700780c */ /* 0x000fe20003f06070 */
[----:B------:R-:W-:-:S04]  /*65660*/  IMAD R46, R2, 0x7effffff, RZ ;  /* 0x7effffff022e7824 */ /* 0x000fc800078e02ff */
[----:B------:R-:W-:-:S05]  /*65670*/  IMAD.HI.U32 R46, R46, 0x7f000001, R2 ;  /* 0x7f0000012e2e7827 */ /* 0x000fca00078e0002 */
[----:B------:R-:W-:Y:S01]  /*65680*/  ISETP.GE.U32.AND P1, PT, R46, 0x7f000001, PT ;  /* 0x7f0000012e00780c */ /* 0x000fe20003f26070 */
[----:B------:R-:W-:Y:S02]  /*65690*/  IMAD.WIDE.U32 R2, R132, R91, RZ ;  /* 0x0000005b84027225 */ /* 0x000fe400078e00ff */
[----:B------:R-:W-:Y:S01]  /*656a0*/  @P0 IADD3 R7, PT, PT, R7, -0x7f000001, RZ ;  /* 0x80ffffff07070810 */ /* 0x000fe20007ffe0ff */
[----:B------:R-:W-:Y:S01]  /*656b0*/  ISETP.GE.U32.AND P0, PT, R8, 0x7f000001, PT ;  /* 0x7f0000010800780c */ /* 0x000fe20003f06070 */
[----:B------:R-:W-:-:S04]  /*656c0*/  IMAD R47, R2, 0x7effffff, RZ ;  /* 0x7effffff022f7824 */ /* 0x000fc800078e02ff */
[----:B------:R-:W-:Y:S01]  /*656d0*/  IMAD.HI.U32 R47, R47, 0x7f000001, R2 ;  /* 0x7f0000012f2f7827 */ /* 0x000fe200078e0002 */
[----:B------:R0:W-:Y:S03]  /*656e0*/  STL [R1+0x118], R6 ;  /* 0x0001180601007387 */ /* 0x0001e60000100800 */
[----:B------:R-:W-:Y:S01]  /*656f0*/  @P1 IADD3 R46, PT, PT, R46, -0x7f000001, RZ ;  /* 0x80ffffff2e2e1810 */ /* 0x000fe20007ffe0ff */
[----:B------:R-:W-:Y:S01]  /*65700*/  ISETP.GE.U32.AND P1, PT, R6, 0x7f000001, PT ;  /* 0x7f0000010600780c */ /* 0x000fe20003f26070 */
[----:B------:R-:W2:Y:S02]  /*65710*/  LDL.64 R2, [R1+0x100] ;  /* 0x0001000001027983 */ /* 0x000ea40000100a00 */
[----:B------:R-:W-:Y:S01]  /*65720*/  @P0 IADD3 R8, PT, PT, R8, -0x7f000001, RZ ;  /* 0x80ffffff08080810 */ /* 0x000fe20007ffe0ff */
[----:B------:R-:W-:Y:S01]  /*65730*/  ISETP.GE.U32.AND P0, PT, R47, 0x7f000001, PT ;  /* 0x7f0000012f00780c */ /* 0x000fe20003f06070 */
[----:B------:R-:W-:-:S08]  /*65740*/  IADD3 R46, PT, PT, R7, R46, RZ ;  /* 0x0000002e072e7210 */ /* 0x000fd00007ffe0ff */
[----:B0-----:R-:W-:-:S04]  /*65750*/  @P1 IADD3 R6, PT, PT, R6, -0x7f000001, RZ ;  /* 0x80ffffff06061810 */ /* 0x001fc80007ffe0ff */
[----:B------:R-:W-:Y:S01]  /*65760*/  @P0 IADD3 R47, PT, PT, R47, -0x7f000001, RZ ;  /* 0x80ffffff2f2f0810 */ /* 0x000fe20007ffe0ff */
[----:B------:R0:W-:Y:S04]  /*65770*/  STL [R1+0x118], R6 ;  /* 0x0001180601007387 */ /* 0x0001e80000100800 */
[----:B0-----:R-:W-:-:S04]  /*65780*/  IMAD.WIDE.U32 R6, R47, 0x5fffffa, RZ ;  /* 0x05fffffa2f067825 */ /* 0x001fc800078e00ff */
[----:B------:R-:W-:-:S04]  /*65790*/  IMAD R47, R47, 0x6, RZ ;  /* 0x000000062f2f7824 */ /* 0x000fc800078e02ff */
[----:B------:R-:W-:Y:S01]  /*657a0*/  IMAD.HI.U32 R6, R47, 0x7f000001, R6 ;  /* 0x7f0000012f067827 */ /* 0x000fe200078e0006 */
[----:B------:R-:W-:-:S04]  /*657b0*/  ISETP.GE.U32.AND P0, PT, R46, 0x7f000001, PT ;  /* 0x7f0000012e00780c */ /* 0x000fc80003f06070 */
[----:B------:R-:W-:-:S09]  /*657c0*/  ISETP.GE.U32.AND P1, PT, R6, 0x7f000001, PT ;  /* 0x7f0000010600780c */ /* 0x000fd20003f26070 */
[----:B------:R-:W-:-:S04]  /*657d0*/  @P0 IADD3 R46, PT, PT, R46, -0x7f000001, RZ ;  /* 0x80ffffff2e2e0810 */ /* 0x000fc80007ffe0ff */
[----:B------:R-:W-:Y:S02]  /*657e0*/  @P1 IADD3 R6, PT, PT, R6, -0x7f000001, RZ ;  /* 0x80ffffff06061810 */ /* 0x000fe40007ffe0ff */
[----:B---3--:R-:W-:Y:S02]  /*657f0*/  IADD3 R8, PT, PT, R8, R34, RZ ;  /* 0x0000002208087210 */ /* 0x008fe40007ffe0ff */
[----:B------:R-:W-:Y:S01]  /*65800*/  IADD3 R46, PT, PT, R46, R6, RZ ;  /* 0x000000062e2e7210 */ /* 0x000fe20007ffe0ff */
[----:B------:R-:W-:-:S04]  /*65810*/  IMAD.WIDE.U32 R6, R129, R158, RZ ;  /* 0x0000009e81067225 */ /* 0x000fc800078e00ff */
        /* <DEDUP_REMOVED lines=23> */
[----:B------:R-:W-:Y:S01]  /*65990*/  @P0 IADD3 R46, PT, PT, R46, -0x7f000001, RZ ;  /* 0x80ffffff2e2e0810 */ /* 0x000fe20007ffe0ff */
[----:B------:R-:W-:-:S03]  /*659a0*/  ISETP.GE.U32.AND P0, PT, R24, 0x7f000001, PT ;  /* 0x7f0000011800780c */ /* 0x000fc60003f06070 */
[----:B------:R-:W-:Y:S01]  /*659b0*/  @P1 IADD3 R5, PT, PT, R5, -0x7f000001, RZ ;  /* 0x80ffffff05051810 */ /* 0x000fe20007ffe0ff */
[----:B------:R-:W-:-:S03]  /*659c0*/  ISETP.GE.U32.AND P1, PT, R34, 0x7f000001, PT ;  /* 0x7f0000012200780c */ /* 0x000fc60003f26070 */
[----:B------:R-:W-:Y:S01]  /*659d0*/  IADD3 R46, PT, PT, R46, R5, RZ ;  /* 0x000000052e2e7210 */ /* 0x000fe20007ffe0ff */
        /* <DEDUP_REMOVED lines=32> */
[C---:B------:R-:W-:Y:S01]  /*65be0*/  ISETP.GE.U32.AND P2, PT, R5.reuse, 0x7f000001, PT ;  /* 0x7f0000010500780c */ /* 0x040fe20003f46070 */
[----:B------:R-:W-:Y:S02]  /*65bf0*/  ISETP.GE.U32.AND P1, PT, R4, 0x7f000001, PT ;  /* 0x7f0000010400780c */ /* 0x000fe40003f26070 */
[----:B------:R-:W-:Y:S01]  /*65c00*/  ISETP.GE.U32.AND P3, PT, R6, 0x7f000001, PT ;  /* 0x7f0000010600780c */ /* 0x000fe20003f66070 */
[----:B------:R0:W-:Y:S09]  /*65c10*/  STL [R1+0x11c], R8 ;  /* 0x00011c0801007387 */ /* 0x0001f20000100800 */
[----:B------:R-:W-:-:S02]  /*65c20*/  @P2 IADD3 R5, PT, PT, R5, -0x7f000001, RZ ;  /* 0x80ffffff05052810 */ /* 0x000fc40007ffe0ff */
[----:B0-----:R-:W-:Y:S02]  /*65c30*/  @P0 IADD3 R8, PT, PT, R8, -0x7f000001, RZ ;  /* 0x80ffffff08080810 */ /* 0x001fe40007ffe0ff */
[----:B------:R-:W-:Y:S02]  /*65c40*/  @P1 IADD3 R4, PT, PT, R4, -0x7f000001, RZ ;  /* 0x80ffffff04041810 */ /* 0x000fe40007ffe0ff */
[----:B------:R-:W-:Y:S01]  /*65c50*/  @P3 IADD3 R6, PT, PT, R6, -0x7f000001, RZ ;  /* 0x80ffffff06063810 */ /* 0x000fe20007ffe0ff */
[----:B------:R-:W-:Y:S01]  /*65c60*/  ISETP.GE.U32.AND P1, PT, R175, 0x7f000001, PT ;  /* 0x7f000001af00780c */ /* 0x000fe20003f26070 */
[----:B------:R0:W-:Y:S01]  /*65c70*/  STL [R1+0x11c], R8 ;  /* 0x00011c0801007387 */ /* 0x0001e20000100800 */
[----:B------:R-:W-:-:S03]  /*65c80*/  ISETP.GE.U32.AND P0, PT, R4, 0x7f000001, PT ;  /* 0x7f0000010400780c */ /* 0x000fc60003f06070 */
[----:B--2---:R-:W2:Y:S01]  /*65c90*/  LD.E R118, desc[UR10][R2.64+0x970] ;  /* 0x0009700a02767980 */ /* 0x004ea2000c101900 */
[----:B0-----:R-:W-:Y:S01]  /*65ca0*/  IADD3 R8, PT, PT, R5, R6, RZ ;  /* 0x0000000605087210 */ /* 0x001fe20007ffe0ff */
[----:B------:R-:W-:-:S04]  /*65cb0*/  IMAD.WIDE.U32 R6, R133, R91, RZ ;  /* 0x0000005b85067225 */ /* 0x000fc800078e00ff */
[----:B------:R-:W-:-:S04]  /*65cc0*/  IMAD R5, R6, 0x7effffff, RZ ;  /* 0x7effffff06057824 */ /* 0x000fc800078e02ff */
[----:B------:R-:W-:Y:S01]  /*65cd0*/  IMAD.HI.U32 R6, R5, 0x7f000001, R6 ;  /* 0x7f00000105067827 */ /* 0x000fe200078e0006 */
[----:B------:R-:W-:Y:S02]  /*65ce0*/  @P1 IADD3 R175, PT, PT, R175, -0x7f000001, RZ ;  /* 0x80ffffffafaf1810 */ /* 0x000fe40007ffe0ff */
[----:B------:R-:W-:Y:S02]  /*65cf0*/  @P0 IADD3 R4, PT, PT, R4, -0x7f000001, RZ ;  /* 0x80ffffff04040810 */ /* 0x000fe40007ffe0ff */
[----:B------:R-:W-:Y:S02]  /*65d00*/  ISETP.GE.U32.AND P0, PT, R6, 0x7f000001, PT ;  /* 0x7f0000010600780c */ /* 0x000fe40003f06070 */
[----:B------:R-:W-:Y:S01]  /*65d10*/  IADD3 R175, PT, PT, R4, R175, RZ ;  /* 0x000000af04af7210 */ /* 0x000fe20007ffe0ff */
[----:B------:R-:W-:-:S04]  /*65d20*/  IMAD.WIDE.U32 R4, R135, R102, RZ ;  /* 0x0000006687047225 */ /* 0x000fc800078e00ff */
        /* <DEDUP_REMOVED lines=9> */
[----:B------:R-:W-:Y:S01]  /*65dc0*/  ISETP.GE.U32.AND P0, PT, R6, 0x7f000001, PT ;  /* 0x7f0000010600780c */ /* 0x000fe20003f06070 */
[----:B------:R-:W-:-:S04]  /*65dd0*/  IMAD R7, R4, 0x7effffff, RZ ;  /* 0x7effffff04077824 */ /* 0x000fc800078e02ff */
[----:B------:R-:W-:-:S05]  /*65de0*/  IMAD.HI.U32 R4, R7, 0x7f000001, R4 ;  /* 0x7f00000107047827 */ /* 0x000fca00078e0004 */
[----:B------:R-:W-:-:S03]  /*65df0*/  ISETP.GE.U32.AND P1, PT, R4, 0x7f000001, PT ;  /* 0x7f0000010400780c */ /* 0x000fc60003f26070 */
[----:B------:R-:W-:Y:S01]  /*65e00*/  @P0 IADD3 R6, PT, PT, R6, -0x7f000001, RZ ;  /* 0x80ffffff06060810 */ /* 0x000fe20007ffe0ff */
[----:B------:R-:W-:-:S09]  /*65e10*/  ISETP.GE.U32.AND P0, PT, R24, 0x7f000001, PT ;  /* 0x7f0000011800780c */ /* 0x000fd20003f06070 */
[----:B------:R-:W-:-:S04]  /*65e20*/  @P1 IADD3 R4, PT, PT, R4, -0x7f000001, RZ ;  /* 0x80ffffff04041810 */ /* 0x000fc80007ffe0ff */
[----:B------:R-:W-:Y:S02]  /*65e30*/  @P0 IADD3 R24, PT, PT, R24, -0x7f000001, RZ ;  /* 0x80ffffff18180810 */ /* 0x000fe40007ffe0ff */
[----:B------:R-:W-:Y:S01]  /*65e40*/  IADD3 R6, PT, PT, R6, R4, RZ ;  /* 0x0000000406067210 */ /* 0x000fe20007ffe0ff */
[----:B------:R-:W-:Y:S01]  /*65e50*/  ISETP.GE.U32.AND P0, PT, R46, 0x7f000001, PT ;  /* 0x7f0000012e00780c */ /* 0x000fe20003f06070 */
[----:B------:R-:W-:-:S04]  /*65e60*/  IMAD.WIDE.U32 R4, R129, R126, RZ ;  /* 0x0000007e81047225 */ /* 0x000fc800078e00ff */
[----:B------:R-:W-:-:S04]  /*65e70*/  IMAD R7, R4, 0x7effffff, RZ ;  /* 0x7effffff04077824 */ /* 0x000fc800078e02ff */
[----:B------:R-:W-:-:S04]  /*65e80*/  IMAD.HI.U32 R7, R7, 0x7f000001, R4 ;  /* 0x7f00000107077827 */ /* 0x000fc800078e0004 */
[----:B------:R-:W-:Y:S01]  /*65e90*/  @P0 IADD3 R46, PT, PT, R46, -0x7f000001, RZ ;  /* 0x80ffffff2e2e0810 */ /* 0x000fe20007ffe0ff */
[----:B------:R-:W-:Y:S01]  /*65ea0*/  ISETP.GE.U32.AND P1, PT, R7, 0x7f000001, PT ;  /* 0x7f0000010700780c */ /* 0x000fe20003f26070 */
[----:B------:R-:W-:-:S12]  /*65eb0*/  ISETP.GE.U32.AND P0, PT, R6, 0x7f000001, PT ;  /* 0x7f0000010600780c */ /* 0x000fd80003f06070 */
[----:B------:R-:W-:Y:S02]  /*65ec0*/  @P1 IADD3 R7, PT, PT, R7, -0x7f000001, RZ ;  /* 0x80ffffff07071810 */ /* 0x000fe40007ffe0ff */
        /* <DEDUP_REMOVED lines=12> */
[----:B------:R-:W-:-:S03]  /*65f90*/  IADD3 R93, PT, PT, R93, R105, RZ ;  /* 0x000000695d5d7210 */ /* 0x000fc60007ffe0ff */
[----:B------:R-:W-:Y:S01]  /*65fa0*/  ISETP.GE.U32.AND P1, PT, R86, 0x7f000001, PT ;  /* 0x7f0000015600780c */ /* 0x000fe20003f26070 */
[----:B------:R-:W-:Y:S01]  /*65fb0*/  @P2 IADD3 R8, PT, PT, R8, -0x7f000001, RZ ;  /* 0x80ffffff08082810 */ /* 0x000fe20007ffe0ff */
[----:B------:R-:W-:-:S07]  /*65fc0*/  ISETP.GE.U32.AND P2, PT, R93, 0x7f000001, PT ;  /* 0x7f0000015d00780c */ /* 0x000fce0003f46070 */
[----:B------:R-:W-:-:S04]  /*65fd0*/  @P0 IADD3 R45, PT, PT, R45, -0x7f000001, RZ ;  /* 0x80ffffff2d2d0810 */ /* 0x000fc80007ffe0ff */
[----:B------:R-:W-:Y:S01]  /*65fe0*/  @P1 IADD3 R86, PT, PT, R86, -0x7f000001, RZ ;  /* 0x80ffffff56561810 */ /* 0x000fe20007ffe0ff */
[----:B------:R-:W-:Y:S01]  /*65ff0*/  ISETP.GE.U32.AND P0, PT, R45, 0x7f000001, PT ;  /* 0x7f0000012d00780c */ /* 0x000fe20003f06070 */
[----:B------:R-:W-:-:S03]  /*66000*/  @P2 IADD3 R93, PT, PT, R93, -0x7f000001, RZ ;  /* 0x80ffffff5d5d2810 */ /* 0x000fc60007ffe0ff */
[----:B------:R-:W-:Y:S01]  /*66010*/  ISETP.GE.U32.AND P1, PT, R86, 0x7f000001, PT ;  /* 0x7f0000015600780c */ /* 0x000fe20003f26070 */
[----:B------:R-:W-:Y:S01]  /*66020*/  ISETP.GE.U32.AND P2, PT, R127, 0x7f000001, PT ;  /* 0x7f0000017f00780c */ /* 0x000fe20003f46070 */
[----:B------:R-:W-:-:S07]  /*66030*/  ISETP.GE.U32.AND P3, PT, R98, 0x7f000001, PT ;  /* 0x7f0000016200780c */ /* 0x000fce0003f66070 */
[----:B------:R-:W-:-:S04]  /*66040*/  @P0 IADD3 R45, PT, PT, R45, -0x7f000001, RZ ;  /* 0x80ffffff2d2d0810 */ /* 0x000fc80007ffe0ff */
[----:B------:R-:W-:Y:S02]  /*66050*/  @P1 IADD3 R86, PT, PT, R86, -0x7f000001, RZ ;  /* 0x80ffffff56561810 */ /* 0x000fe40007ffe0ff */
[----:B------:R-:W-:Y:S01]  /*66060*/  @P2 IADD3 R127, PT, PT, R127, -0x7f000001, RZ ;  /* 0x80ffffff7f7f2810 */ /* 0x000fe20007ffe0ff */
[----:B------:R-:W-:Y:S01]  /*66070*/  ISETP.GE.U32.AND P2, PT, R175, 0x7f000001, PT ;  /* 0x7f000001af00780c */ /* 0x000fe20003f46070 */
[----:B------:R-:W-:Y:S01]  /*66080*/  ISETP.GE.U32.AND P0, PT, R45, 0x7f000001, PT ;  /* 0x7f0000012d00780c */ /* 0x000fe20003f06070 */
[----:B------:R-:W-:Y:S01]  /*66090*/  ISETP.GE.U32.AND P1, PT, R86, 0x7f000001, PT ;  /* 0x7f0000015600780c */ /* 0x000fe20003f26070 */
[----:B------:R-:W-:-:S10]  /*660a0*/  @P3 IADD3 R98, PT, PT, R98, -0x7f000001, RZ ;  /* 0x80ffffff62623810 */ /* 0x000fd40007ffe0ff */
        /* <DEDUP_REMOVED lines=8> */
[----:B------:R-:W-:Y:S01]  /*66130*/  ISETP.GE.U32.AND P0, PT, R45, 0x7f000001, PT ;  /* 0x7f0000012d00780c */ /* 0x000fe20003f06070 */
[----:B------:R-:W-:-:S04]  /*66140*/  IMAD.WIDE.U32 R4, R107, R24, RZ ;  /* 0x000000186b047225 */ /* 0x000fc800078e00ff */
[----:B------:R-:W-:Y:S02]  /*66150*/  IMAD R34, R4, 0x7effffff, RZ ;  /* 0x7effffff04227824 */ /* 0x000fe400078e02ff */
[----:B------:R-:W-:Y:S02]  /*66160*/  IMAD.WIDE.U32 R46, R107, R46, RZ ;  /* 0x0000002e6b2e7225 */ /* 0x000fe400078e00ff */
[----:B------:R-:W-:Y:S02]  /*66170*/  @P1 IADD3 R86, PT, PT, R86, -0x7f000001, RZ ;  /* 0x80ffffff56561810 */ /* 0x000fe40007ffe0ff */
[----:B------:R-:W-:Y:S01]  /*66180*/  IMAD.HI.U32 R34, R34, 0x7f000001, R4 ;  /* 0x7f00000122227827 */ /* 0x000fe200078e0004 */
[----:B------:R-:W-:-:S03]  /*66190*/  ISETP.GE.U32.AND P1, PT, R49, 0x7f000001, PT ;  /* 0x7f0000013100780c */ /* 0x000fc60003f26070 */
[----:B------:R-:W-:Y:S01]  /*661a0*/  IMAD R4, R46, 0x7effffff, RZ ;  /* 0x7effffff2e047824 */ /* 0x000fe200078e02ff */
[----:B------:R-:W-:Y:S02]  /*661b0*/  @P0 IADD3 R45, PT, PT, R45, -0x7f000001, RZ ;  /* 0x80ffffff2d2d0810 */ /* 0x000fe40007ffe0ff */
[----:B------:R-:W-:Y:S02]  /*661c0*/  @P3 IADD3 R92, PT, PT, R92, -0x7f000001, RZ ;  /* 0x80ffffff5c5c3810 */ /* 0x000fe40007ffe0ff */
[----:B------:R-:W-:Y:S01]  /*661d0*/  @P2 IADD3 R98, PT, PT, R98, -0x7f000001, RZ ;  /* 0x80ffffff62622810 */ /* 0x000fe20007ffe0ff */
[----:B------:R-:W-:Y:S01]  /*661e0*/  IMAD.HI.U32 R46, R4, 0x7f000001, R46 ;  /* 0x7f000001042e7827 */ /* 0x000fe200078e002e */
[----:B------:R-:W-:-:S03]  /*661f0*/  ISETP.GE.U32.AND P4, PT, R101, 0x7f000001, PT ;  /* 0x7f0000016500780c */ /* 0x000fc60003f86070 */
[----:B------:R-:W-:Y:S01]  /*66200*/  IMAD.WIDE.U32 R4, R107, R8, RZ ;  /* 0x000000086b047225 */ /* 0x000fe200078e00ff */
[----:B------:R-:W-:Y:S02]  /*66210*/  IADD3 R86, PT, PT, R45, R86, RZ ;  /* 0x000000562d567210 */ /* 0x000fe40007ffe0ff */
[----:B------:R-:W-:Y:S01]  /*66220*/  IADD3 R92, PT, PT, R98, R92, RZ ;  /* 0x0000005c625c7210 */ /* 0x000fe20007ffe0ff */
[----:B------:R-:W-:Y:S01]  /*66230*/  IMAD R47, R4, 0x7effffff, RZ ;  /* 0x7effffff042f7824 */ /* 0x000fe200078e02ff */
[----:B------:R-:W-:Y:S01]  /*66240*/  @P1 IADD3 R49, PT, PT, R49, -0x7f000001, RZ ;  /* 0x80ffffff31311810 */ /* 0x000fe20007ffe0ff */
[----:B------:R-:W-:Y:S02]  /*66250*/  ISETP.GE.U32.AND P0, PT, R86, 0x7f000001, PT ;  /* 0x7f0000015600780c */ /* 0x000fe40003f06070 */
[----:B------:R-:W-:Y:S01]  /*66260*/  ISETP.GE.U32.AND P1, PT, R92, 0x7f000001, PT ;  /* 0x7f0000015c00780c */ /* 0x000fe20003f26070 */
[----:B------:R-:W-:-:S04]  /*66270*/  IMAD.HI.U32 R47, R47, 0x7f000001, R4 ;  /* 0x7f0000012f2f7827 */ /* 0x000fc800078e0004 */
[----:B------:R-:W-:Y:S01]  /*66280*/  IMAD.WIDE.U32 R4, R107, R6, RZ ;  /* 0x000000066b047225 */ /* 0x000fe200078e00ff */
[----:B------:R-:W-:Y:S01]  /*66290*/  @P4 IADD3 R101, PT, PT, R101, -0x7f000001, RZ ;  /* 0x80ffffff65654810 */ /* 0x000fe20007ffe0ff */
[----:B------:R-:W-:Y:S02]  /*662a0*/  ISETP.GE.U32.AND P4, PT, R83, 0x7f000001, PT ;  /* 0x7f0000015300780c */ /* 0x000fe40003f86070 */
[----:B------:R-:W-:Y:S02]  /*662b0*/  IMAD R24, R4, 0x7effffff, RZ ;  /* 0x7effffff04187824 */ /* 0x000fe400078e02ff */
[----:B------:R-:W-:-:S04]  /*662c0*/  IMAD.WIDE.U32 R172, R93, R91, RZ ;  /* 0x0000005b5dac7225 */ /* 0x000fc800078e00ff */
[----:B------:R-:W-:Y:S01]  /*662d0*/  IMAD.HI.U32 R24, R24, 0x7f000001, R4 ;  /* 0x7f00000118187827 */ /* 0x000fe200078e0004 */
[----:B------:R-:W-:-:S03]  /*662e0*/  @P0 IADD3 R86, PT, PT, R86, -0x7f000001, RZ ;  /* 0x80ffffff56560810 */ /* 0x000fc60007ffe0ff */
[----:B------:R-:W-:Y:S02]  /*662f0*/  IMAD R4, R172, 0x7effffff, RZ ;  /* 0x7effffffac047824 */ /* 0x000fe400078e02ff */
[----:B------:R-:W-:Y:S01]  /*66300*/  IMAD.WIDE.U32 R104, R127, R126, RZ ;  /* 0x0000007e7f687225 */ /* 0x000fe200078e00ff */
[----:B------:R-:W-:-:S03]  /*66310*/  @P1 IADD3 R92, PT, PT, R92, -0x7f000001, RZ ;  /* 0x80ffffff5c5c1810 */ /* 0x000fc60007ffe0ff */
[----:B------:R-:W-:-:S04]  /*66320*/  IMAD.HI.U32 R172, R4, 0x7f000001, R172 ;  /* 0x7f00000104ac7827 */ /* 0x000fc800078e00ac */
[----:B------:R-:W-:Y:S02]  /*66330*/  IMAD R4, R104, 0x7effffff, RZ ;  /* 0x7effffff68047824 */ /* 0x000fe400078e02ff */
[----:B------:R-:W-:Y:S01]  /*66340*/  IMAD.WIDE.U32 R174, R101, R102, RZ ;  /* 0x0000006665ae7225 */ /* 0x000fe200078e00ff */
[----:B------:R-:W-:Y:S01]  /*66350*/  ISETP.GE.U32.AND P0, PT, R92, R86, PT ;  /* 0x000000565c00720c */ /* 0x000fe20003f06070 */
[----:B------:R-:W-:Y:S02]  /*66360*/  @P4 IADD3 R83, PT, PT, R83, -0x7f000001, RZ ;  /* 0x80ffffff53534810 */ /* 0x000fe40007ffe0ff */
[----:B------:R-:W-:-:S04]  /*66370*/  IMAD.HI.U32 R104, R4, 0x7f000001, R104 ;  /* 0x7f00000104687827 */ /* 0x000fc800078e0068 */
[----:B------:R-:W-:Y:S02]  /*66380*/  IMAD R4, R174, 0x7effffff, RZ ;  /* 0x7effffffae047824 */ /* 0x000fe400078e02ff */
[----:B------:R-:W-:Y:S02]  /*66390*/  IMAD R8, R83, 0x6, RZ ;  /* 0x0000000653087824 */ /* 0x000fe400078e02ff */
[----:B------:R-:W-:-:S04]  /*663a0*/  IMAD.HI.U32 R174, R4, 0x7f000001, R174 ;  /* 0x7f00000104ae7827 */ /* 0x000fc800078e00ae */
[----:B------:R-:W-:Y:S01]  /*663b0*/  IMAD.WIDE.U32 R4, R83, 0x5fffffa, RZ ;  /* 0x05fffffa53047825 */ /* 0x000fe200078e00ff */
[----:B------:R-:W-:Y:S01]  /*663c0*/  IADD3 R83, PT, PT, -R86, R92, RZ ;  /* 0x0000005c56537210 */ /* 0x000fe20007ffe1ff */
[----:B------:R-:W-:Y:S01]  /*663d0*/  ISETP.GE.U32.AND P1, PT, R87, 0x7f000001, PT ;  /* 0x7f0000015700780c */ /* 0x000fe20003f26070 */
[----:B------:R-:W-:Y:S01]  /*663e0*/  ISETP.GE.U32.AND P2, PT, R48, 0x7f000001, PT ;  /* 0x7f0000013000780c */ /* 0x000fe20003f46070 */
[----:B------:R-:W-:Y:S01]  /*663f0*/  ISETP.GE.U32.AND P3, PT, R94, 0x7f000001, PT ;  /* 0x7f0000015e00780c */ /* 0x000fe20003f66070 */
[----:B------:R-:W-:Y:S01]  /*66400*/  IMAD R6, R49, 0x6, RZ ;  /* 0x0000000631067824 */ /* 0x000fe200078e02ff */
[----:B------:R-:W-:Y:S01]  /*66410*/  @!P0 IADD3 R83, PT, PT, R83, 0x7f000001, RZ ;  /* 0x7f00000153538810 */ /* 0x000fe20007ffe0ff */
[----:B------:R-:W-:Y:S01]  /*66420*/  ISETP.GE.U32.AND P0, PT, R42, 0x7f000001, PT ;  /* 0x7f0000012a00780c */ /* 0x000fe20003f06070 */
[----:B------:R-:W-:Y:S01]  /*66430*/  IMAD.HI.U32 R8, R8, 0x7f000001, R4 ;  /* 0x7f00000108087827 */ /* 0x000fe200078e0004 */
[----:B------:R-:W3:Y:S11]  /*66440*/  LD.E R92, desc[UR10][R2.64+0x97c] ;  /* 0x00097c0a025c7980 */ /* 0x000ef6000c101900 */
[----:B------:R-:W-:-:S05]  /*66450*/  @P0 IADD3 R42, PT, PT, R42, -0x7f000001, RZ ;  /* 0x80ffffff2a2a0810 */ /* 0x000fca0007ffe0ff */
[----:B------:R-:W-:Y:S01]  /*66460*/  ISETP.GE.U32.AND P0, PT, R42, 0x7f000001, PT ;  /* 0x7f0000012a00780c */ /* 0x000fe20003f06070 */
[----:B------:R-:W-:Y:S01]  /*66470*/  @P1 IADD3 R87, PT, PT, R87, -0x7f000001, RZ ;  /* 0x80ffffff57571810 */ /* 0x000fe20007ffe0ff */
[----:B------:R-:W-:Y:S01]  /*66480*/  ISETP.GE.U32.AND P1, PT, R39, 0x7f000001, PT ;  /* 0x7f0000012700780c */ /* 0x000fe20003f26070 */
[----:B------:R-:W-:-:S03]  /*66490*/  @P2 IADD3 R48, PT, PT, R48, -0x7f000001, RZ ;  /* 0x80ffffff30302810 */ /* 0x000fc60007ffe0ff */
[----:B------:R-:W-:-:S07]  /*664a0*/  ISETP.GE.U32.AND P2, PT, R87, 0x7f000001, PT ;  /* 0x7f0000015700780c */ /* 0x000fce0003f46070 */
[----:B------:R-:W-:-:S05]  /*664b0*/  @P0 IADD3 R42, PT, PT, R42, -0x7f000001, RZ ;  /* 0x80ffffff2a2a0810 */ /* 0x000fca0007ffe0ff */
[----:B------:R-:W-:Y:S01]  /*664c0*/  ISETP.GE.U32.AND P0, PT, R42, 0x7f000001, PT ;  /* 0x7f0000012a00780c */ /* 0x000fe20003f06070 */
[----:B------:R-:W-:Y:S02]  /*664d0*/  @P1 IADD3 R39, PT, PT, R39, -0x7f000001, RZ ;  /* 0x80ffffff27271810 */ /* 0x000fe40007ffe0ff */
[----:B------:R-:W-:Y:S02]  /*664e0*/  @P3 IADD3 R94, PT, PT, R94, -0x7f000001, RZ ;  /* 0x80ffffff5e5e3810 */ /* 0x000fe40007ffe0ff */
[----:B------:R-:W-:Y:S01]  /*664f0*/  @P2 IADD3 R87, PT, PT, R87, -0x7f000001, RZ ;  /* 0x80ffffff57572810 */ /* 0x000fe20007ffe0ff */
[----:B------:R-:W-:-:S03]  /*66500*/  ISETP.GE.U32.AND P1, PT, R39, 0x7f000001, PT ;  /* 0x7f0000012700780c */ /* 0x000fc60003f26070 */
[----:B------:R-:W-:-:S04]  /*66510*/  IADD3 R87, PT, PT, R87, R94, RZ ;  /* 0x0000005e57577210 */ /* 0x000fc80007ffe0ff */
[----:B------:R-:W-:Y:S01]  /*66520*/  @P0 IADD3 R42, PT, PT, R42, -0x7f000001, RZ ;  /* 0x80ffffff2a2a0810 */ /* 0x000fe20007ffe0ff */
[----:B------:R-:W-:Y:S01]  /*66530*/  ISETP.GE.U32.AND P3, PT, R96, 0x7f000001, PT ;  /* 0x7f0000016000780c */ /* 0x000fe20003f66070 */
[----:B------:R-:W-:-:S03]  /*66540*/  ISETP.GE.U32.AND P2, PT, R87, 0x7f000001, PT ;  /* 0x7f0000015700780c */ /* 0x000fc60003f46070 */
[----:B------:R-:W-:Y:S01]  /*66550*/  ISETP.GE.U32.AND P0, PT, R42, 0x7f000001, PT ;  /* 0x7f0000012a00780c */ /* 0x000fe20003f06070 */
[----:B------:R-:W-:Y:S01]  /*66560*/  @P1 IADD3 R39, PT, PT, R39, -0x7f000001, RZ ;  /* 0x80ffffff27271810 */ /* 0x000fe20007ffe0ff */
[----:B------:R-:W-:-:S04]  /*66570*/  IMAD.WIDE.U32 R4, R49, 0x5fffffa, RZ ;  /* 0x05fffffa31047825 */ /* 0x000fc800078e00ff */
[----:B------:R-:W-:Y:S01]  /*66580*/  ISETP.GE.U32.AND P1, PT, R39, 0x7f000001, PT ;  /* 0x7f0000012700780c */ /* 0x000fe20003f26070 */
[----:B------:R-:W-:Y:S02]  /*66590*/  IMAD.HI.U32 R6, R6, 0x7f000001, R4 ;  /* 0x7f00000106067827 */ /* 0x000fe400078e0004 */
[----:B------:R-:W-:Y:S02]  /*665a0*/  @P3 IADD3 R96, PT, PT, R96, -0x7f000001, RZ ;  /* 0x80ffffff60603810 */ /* 0x000fe40007ffe0ff */
[----:B------:R-:W-:Y:S01]  /*665b0*/  @P2 IADD3 R87, PT, PT, R87, -0x7f000001, RZ ;  /* 0x80ffffff57572810 */ /* 0x000fe20007ffe0ff */
[----:B------:R-:W-:Y:S01]  /*665c0*/  IMAD.WIDE.U32 R4, R48, 0x5fffffa, RZ ;  /* 0x05fffffa30047825 */ /* 0x000fe200078e00ff */
[----:B------:R-:W-:-:S03]  /*665d0*/  @P0 IADD3 R42, PT, PT, R42, -0x7f000001, RZ ;  /* 0x80ffffff2a2a0810 */ /* 0x000fc60007ffe0ff */
[----:B------:R-:W-:Y:S01]  /*665e0*/  IMAD R7, R48, 0x6, RZ ;  /* 0x0000000630077824 */ /* 0x000fe200078e02ff */
[----:B------:R-:W-:Y:S01]  /*665f0*/  IADD3 R96, PT, PT, R87, R96, RZ ;  /* 0x0000006057607210 */ /* 0x000fe20007ffe0ff */
[----:B------:R-:W-:Y:S02]  /*66600*/  ISETP.GE.U32.AND P0, PT, R42, 0x7f000001, PT ;  /* 0x7f0000012a00780c */ /* 0x000fe40003f06070 */
[----:B------:R-:W-:Y:S01]  /*66610*/  IMAD.HI.U32 R7, R7, 0x7f000001, R4 ;  /* 0x7f00000107077827 */ /* 0x000fe200078e0004 */
[----:B------:R-:W-:-:S03]  /*66620*/  @P1 IADD3 R39, PT, PT, R39, -0x7f000001, RZ ;  /* 0x80ffffff27271810 */ /* 0x000fc60007ffe0ff */
[----:B--2---:R-:W-:Y:S01]  /*66630*/  IMAD.WIDE.U32 R4, R118, R83, RZ ;  /* 0x0000005376047225 */ /* 0x004fe200078e00ff */
[----:B------:R-:W-:-:S03]  /*66640*/  ISETP.GE.U32.AND P2, PT, R96, 0x7f000001, PT ;  /* 0x7f0000016000780c */ /* 0x000fc60003f46070 */
[----:B------:R-:W-:Y:S01]  /*66650*/  IMAD R45, R4, 0x7effffff, RZ ;  /* 0x7effffff042d7824 */ /* 0x000fe200078e02ff */
[----:B------:R-:W-:-:S03]  /*66660*/  ISETP.GE.U32.AND P1, PT, R39, 0x7f000001, PT ;  /* 0x7f0000012700780c */ /* 0x000fc60003f26070 */
[----:B------:R-:W-:Y:S01]  /*66670*/  IMAD.HI.U32 R45, R45, 0x7f000001, R4 ;  /* 0x7f0000012d2d7827 */ /* 0x000fe200078e0004 */
[----:B------:R-:W-:-:S03]  /*66680*/  @P0 IADD3 R42, PT, PT, R42, -0x7f000001, RZ ;  /* 0x80ffffff2a2a0810 */ /* 0x000fc60007ffe0ff */
[----:B------:R-:W-:-:S04]  /*66690*/  IMAD.WIDE.U32 R4, R127, R102, RZ ;  /* 0x000000667f047225 */ /* 0x000fc800078e00ff */
[----:B------:R-:W-:Y:S01]  /*666a0*/  IMAD R105, R4, 0x7effffff, RZ ;  /* 0x7effffff04697824 */ /* 0x000fe200078e02ff */
[----:B------:R-:W-:Y:S02]  /*666b0*/  @P2 IADD3 R96, PT, PT, R96, -0x7f000001, RZ ;  /* 0x80ffffff60602810 */ /* 0x000fe40007ffe0ff */
[----:B------:R-:W-:Y:S01]  /*666c0*/  IADD3 R42, PT, PT, R68, R42, RZ ;  /* 0x0000002a442a7210 */ /* 0x000fe20007ffe0ff */
[----:B------:R-:W-:Y:S01]  /*666d0*/  ISETP.GE.U32.AND P2, PT, R43, 0x7f000001, PT ;  /* 0x7f0000012b00780c */ /* 0x000fe20003f46070 */
[----:B------:R-:W-:Y:S01]  /*666e0*/  IMAD.HI.U32 R105, R105, 0x7f000001, R4 ;  /* 0x7f00000169697827 */ /* 0x000fe200078e0004 */
[----:B------:R-:W-:-:S03]  /*666f0*/  @P1 IADD3 R39, PT, PT, R39, -0x7f000001, RZ ;  /* 0x80ffffff27271810 */ /* 0x000fc60007ffe0ff */
[----:B------:R-:W-:Y:S01]  /*66700*/  IMAD.WIDE.U32 R4, R93, R158, RZ ;  /* 0x0000009e5d047225 */ /* 0x000fe200078e00ff */
[----:B------:R-:W-:-:S03]  /*66710*/  ISETP.GE.U32.AND P0, PT, R42, 0x7f000001, PT ;  /* 0x7f0000012a00780c */ /* 0x000fc60003f06070 */
[----:B------:R-:W-:Y:S02]  /*66720*/  IMAD R197, R4, 0x7effffff, RZ ;  /* 0x7effffff04c57824 */ /* 0x000fe400078e02ff */
[----:B------:R-:W-:Y:S01]  /*66730*/  IMAD.WIDE.U32 R106, R127, R91, RZ ;  /* 0x0000005b7f6a7225 */ /* 0x000fe200078e00ff */
[----:B------:R-:W-:Y:S01]  /*66740*/  ISETP.GE.U32.AND P1, PT, R39, 0x7f000001, PT ;  /* 0x7f0000012700780c */ /* 0x000fe20003f26070 */
[----:B------:R-:W-:Y:S02]  /*66750*/  ISETP.GE.U32.AND P3, PT, R100, 0x7f000001, PT ;  /* 0x7f0000016400780c */ /* 0x000fe40003f66070 */
[----:B------:R-:W-:-:S04]  /*66760*/  IMAD.HI.U32 R197, R197, 0x7f000001, R4 ;  /* 0x7f000001c5c57827 */ /* 0x000fc800078e0004 */
[----:B------:R-:W-:Y:S01]  /*66770*/  IMAD R4, R106, 0x7effffff, RZ ;  /* 0x7effffff6a047824 */ /* 0x000fe200078e02ff */
[----:B------:R-:W-:-:S03]  /*66780*/  @P2 IADD3 R43, PT, PT, R43, -0x7f000001, RZ ;  /* 0x80ffffff2b2b2810 */ /* 0x000fc60007ffe0ff */
[----:B------:R-:W-:Y:S01]  /*66790*/  IMAD.HI.U32 R106, R4, 0x7f000001, R106 ;  /* 0x7f000001046a7827 */ /* 0x000fe200078e006a */
[----:B------:R-:W-:-:S03]  /*667a0*/  @P0 IADD3 R42, PT, PT, R42, -0x7f000001, RZ ;  /* 0x80ffffff2a2a0810 */ /* 0x000fc60007ffe0ff */
        /* <DEDUP_REMOVED lines=8> */
[----:B------:R-:W-:Y:S01]  /*66830*/  IADD3 R100, PT, PT, R96, R100, RZ ;  /* 0x0000006460647210 */ /* 0x000fe20007ffe0ff */
[----:B------:R-:W2:Y:S01]  /*66840*/  LD.E R42, desc[UR10][R2.64+0x974] ;  /* 0x0009740a022a7980 */ /* 0x000ea2000c101900 */
[----:B------:R-:W-:Y:S01]  /*66850*/  IMAD R202, R4, 0x7effffff, RZ ;  /* 0x7effffff04ca7824 */ /* 0x000fe200078e02ff */
[----:B------:R-:W-:Y:S02]  /*66860*/  @P0 IADD3 R43, PT, PT, R43, -0x7f000001, RZ ;  /* 0x80ffffff2b2b0810 */ /* 0x000fe40007ffe0ff */
[----:B------:R-:W-:Y:S01]  /*66870*/  ISETP.GE.U32.AND P0, PT, R100, 0x7f000001, PT ;  /* 0x7f0000016400780c */ /* 0x000fe20003f06070 */
        /* <DEDUP_REMOVED lines=8> */
[----:B------:R-:W-:Y:S01]  /*66900*/  IMAD.WIDE.U32 R4, R100, R126, RZ ;  /* 0x0000007e64047225 */ /* 0x000fe200078e00ff */
[----:B------:R-:W-:Y:S01]  /*66910*/  ISETP.GE.U32.AND P0, PT, R37, 0x7f000001, PT ;  /* 0x7f0000012500780c */ /* 0x000fe20003f06070 */
[----:B------:R-:W-:Y:S01]  /*66920*/  ISETP.GE.U32.AND P1, PT, R176, 0x7f000001, PT ;  /* 0x7f000001b000780c */ /* 0x000fe20003f26070 */
[----:B------:R-:W-:Y:S01]  /*66930*/  ISETP.GE.U32.AND P3, PT, R97, 0x7f000001, PT ;  /* 0x7f0000016100780c */ /* 0x000fe20003f66070 */
[----:B------:R-:W-:Y:S01]  /*66940*/  IMAD R199, R4, 0x7effffff, RZ ;  /* 0x7effffff04c77824 */ /* 0x000fe200078e02ff */
[----:B------:R-:W-:Y:S01]  /*66950*/  ISETP.GE.U32.AND P2, PT, R167, 0x7f000001, PT ;  /* 0x7f000001a700780c */ /* 0x000fe20003f46070 */
[----:B------:R-:W-:Y:S01]  /*66960*/  ISETP.GE.U32.AND P4, PT, R29, 0x7f000001, PT ;  /* 0x7f0000011d00780c */ /* 0x000fe20003f86070 */
[----:B------:R-:W2:Y:S01]  /*66970*/  LDL.LU R126, [R1+0x3dc] ;  /* 0x0003dc00017e7983 */ /* 0x000ea20000300800 */
[----:B------:R-:W-:-:S04]  /*66980*/  IMAD.HI.U32 R199, R199, 0x7f000001, R4 ;  /* 0x7f000001c7c77827 */ /* 0x000fc800078e0004 */
[----:B------:R-:W-:-:S04]  /*66990*/  IMAD.WIDE.U32 R4, R127, R158, RZ ;  /* 0x0000009e7f047225 */ /* 0x000fc800078e00ff */
[----:B------:R-:W-:Y:S02]  /*669a0*/  IMAD R107, R4, 0x7effffff, RZ ;  /* 0x7effffff046b7824 */ /* 0x000fe400078e02ff */
[----:B------:R-:W-:-:S04]  /*669b0*/  IMAD.WIDE.U32 R158, R100, R158, RZ ;  /* 0x0000009e649e7225 */ /* 0x000fc800078e00ff */
[----:B------:R-:W-:-:S04]  /*669c0*/  IMAD.HI.U32 R107, R107, 0x7f000001, R4 ;  /* 0x7f0000016b6b7827 */ /* 0x000fc800078e0004 */
[----:B------:R-:W-:-:S04]  /*669d0*/  IMAD R4, R158, 0x7effffff, RZ ;  /* 0x7effffff9e047824 */ /* 0x000fc800078e02ff */
[----:B------:R-:W-:Y:S02]  /*669e0*/  IMAD.HI.U32 R158, R4, 0x7f000001, R158 ;  /* 0x7f000001049e7827 */ /* 0x000fe400078e009e */
[----:B------:R0:W3:Y:S01]  /*669f0*/  LD.E R4, desc[UR10][R2.64+0x978] ;  /* 0x0009780a02047980 */ /* 0x0000e2000c101900 */
[----:B------:R-:W-:Y:S02]  /*66a00*/  @P0 IADD3 R37, PT, PT, R37, -0x7f000001, RZ ;  /* 0x80ffffff25250810 */ /* 0x000fe40007ffe0ff */
[----:B------:R-:W-:-:S03]  /*66a10*/  @P1 IADD3 R176, PT, PT, R176, -0x7f000001, RZ ;  /* 0x80ffffffb0b01810 */ /* 0x000fc60007ffe0ff */
[----:B------:R-:W-:Y:S01]  /*66a20*/  ISETP.GE.U32.AND P0, PT, R37, 0x7f000001, PT ;  /* 0x7f0000012500780c */ /* 0x000fe20003f06070 */
[----:B------:R-:W-:Y:S01]  /*66a30*/  IADD3 R43, PT, PT, R43, R176, RZ ;  /* 0x000000b02b2b7210 */ /* 0x000fe20007ffe0ff */
[----:B------:R-:W-:-:S11]  /*66a40*/  ISETP.GE.U32.AND P1, PT, R21, 0x7f000001, PT ;  /* 0x7f0000011500780c */ /* 0x000fd60003f26070 */
[----:B------:R-:W-:Y:S01]  /*66a50*/  @P0 IADD3 R37, PT, PT, R37, -0x7f000001, RZ ;  /* 0x80ffffff25250810 */ /* 0x000fe20007ffe0ff */
[----:B------:R-:W-:Y:S01]  /*66a60*/  ISETP.GE.U32.AND P0, PT, R43, 0x7f000001, PT ;  /* 0x7f0000012b00780c */ /* 0x000fe20003f06070 */
[----:B------:R-:W-:-:S05]  /*66a70*/  @P1 IADD3 R21, PT, PT, R21, -0x7f000001, RZ ;  /* 0x80ffffff15151810 */ /* 0x000fca0007ffe0ff */
[----:B------:R-:W-:-:S07]  /*66a80*/  ISETP.GE.U32.AND P1, PT, R21, 0x7f000001, PT ;  /* 0x7f0000011500780c */ /* 0x000fce0003f26070 */
[----:B------:R-:W-:Y:S01]  /*66a90*/  @P0 IADD3 R43, PT, PT, R43, -0x7f000001, RZ ;  /* 0x80ffffff2b2b0810 */ /* 0x000fe20007ffe0ff */
[----:B------:R-:W-:-:S05]  /*66aa0*/  ISETP.GE.U32.AND P0, PT, R25, 0x7f000001, PT ;  /* 0x7f0000011900780c */ /* 0x000fca0003f06070 */
[----:B------:R-:W-:Y:S01]  /*66ab0*/  @P1 IADD3 R21, PT, PT, R21, -0x7f000001, RZ ;  /* 0x80ffffff15151810 */ /* 0x000fe20007ffe0ff */
[----:B------:R-:W-:-:S07]  /*66ac0*/  ISETP.GE.U32.AND P1, PT, R166, 0x7f000001, PT ;  /* 0x7f000001a600780c */ /* 0x000fce0003f26070 */
[----:B------:R-:W-:-:S05]  /*66ad0*/  @P0 IADD3 R25, PT, PT, R25, -0x7f000001, RZ ;  /* 0x80ffffff19190810 */ /* 0x000fca0007ffe0ff */
[----:B------:R-:W-:Y:S01]  /*66ae0*/  ISETP.GE.U32.AND P0, PT, R25, 0x7f000001, PT ;  /* 0x7f0000011900780c */ /* 0x000fe20003f06070 */
[----:B------:R-:W-:Y:S01]  /*66af0*/  @P3 IADD3 R97, PT, PT, R97, -0x7f000001, RZ ;  /* 0x80ffffff61613810 */ /* 0x000fe20007ffe0ff */
[----:B------:R-:W-:Y:S01]  /*66b00*/  ISETP.GE.U32.AND P3, PT, R17, 0x7f000001, PT ;  /* 0x7f0000011100780c */ /* 0x000fe20003f66070 */
[----:B------:R-:W-:Y:S01]  /*66b10*/  @P1 IADD3 R166, PT, PT, R166, -0x7f000001, RZ ;  /* 0x80ffffffa6a61810 */ /* 0x000fe20007ffe0ff */
[----:B------:R-:W-:Y:S01]  /*66b20*/  ISETP.GE.U32.AND P1, PT, R32, 0x7f000001, PT ;  /* 0x7f0000012000780c */ /* 0x000fe20003f26070 */
[----:B------:R-:W-:-:S08]  /*66b30*/  @P2 IADD3 R167, PT, PT, R167, -0x7f000001, RZ ;  /* 0x80ffffffa7a72810 */ /* 0x000fd00007ffe0ff */
[----:B------:R-:W-:-:S05]  /*66b40*/  @P0 IADD3 R25, PT, PT, R25, -0x7f000001, RZ ;  /* 0x80ffffff19190810 */ /* 0x000fca0007ffe0ff */
[----:B------:R-:W-:Y:S01]  /*66b50*/  ISETP.GE.U32.AND P2, PT, R25, 0x7f000001, PT ;  /* 0x7f0000011900780c */ /* 0x000fe20003f46070 */
[----:B------:R-:W-:Y:S02]  /*66b60*/  @P3 IADD3 R17, PT, PT, R17, -0x7f000001, RZ ;  /* 0x80ffffff11113810 */ /* 0x000fe40007ffe0ff */
[----:B------:R-:W-:-:S03]  /*66b70*/  @P1 IADD3 R32, PT, PT, R32, -0x7f000001, RZ ;  /* 0x80ffffff20201810 */ /* 0x000fc60007ffe0ff */
[----:B------:R-:W-:Y:S02]  /*66b80*/  ISETP.GE.U32.AND P3, PT, R17, 0x7f000001, PT ;  /* 0x7f0000011100780c */ /* 0x000fe40003f66070 */
[----:B------:R-:W-:-:S05]  /*66b90*/  ISETP.GE.U32.AND P0, PT, R32, 0x7f000001, PT ;  /* 0x7f0000012000780c */ /* 0x000fca0003f06070 */
[----:B------:R-:W-:-:S05]  /*66ba0*/  @P2 IADD3 R25, PT, PT, R25, -0x7f000001, RZ ;  /* 0x80ffffff19192810 */ /* 0x000fca0007ffe0ff */
[----:B------:R-:W-:Y:S01]  /*66bb0*/  ISETP.GE.U32.AND P1, PT, R25, 0x7f000001, PT ;  /* 0x7f0000011900780c */ /* 0x000fe20003f26070 */
[----:B------:R-:W-:Y:S02]  /*66bc0*/  @P3 IADD3 R17, PT, PT, R17, -0x7f000001, RZ ;  /* 0x80ffffff11113810 */ /* 0x000fe40007ffe0ff */
[----:B------:R-:W-:-:S03]  /*66bd0*/  @P0 IADD3 R32, PT, PT, R32, -0x7f000001, RZ ;  /* 0x80ffffff20200810 */ /* 0x000fc60007ffe0ff */
[----:B------:R-:W-:Y:S01]  /*66be0*/  ISETP.GE.U32.AND P3, PT, R17, 0x7f000001, PT ;  /* 0x7f0000011100780c */ /* 0x000fe20003f66070 */
[----:B------:R-:W-:Y:S01]  /*66bf0*/  @P4 IADD3 R29, PT, PT, R29, -0x7f000001, RZ ;  /* 0x80ffffff1d1d4810 */ /* 0x000fe20007ffe0ff */
[----:B------:R-:W-:-:S05]  /*66c00*/  ISETP.GE.U32.AND P0, PT, R32, 0x7f000001, PT ;  /* 0x7f0000012000780c */ /* 0x000fca0003f06070 */
[----:B------:R-:W-:Y:S01]  /*66c10*/  @P1 IADD3 R25, PT, PT, R25, -0x7f000001, RZ ;  /* 0x80ffffff19191810 */ /* 0x000fe20007ffe0ff */
[----:B------:R-:W-:-:S04]  /*66c20*/  ISETP.GE.U32.AND P2, PT, R29, 0x7f000001, PT ;  /* 0x7f0000011d00780c */ /* 0x000fc80003f46070 */
[----:B------:R-:W-:Y:S01]  /*66c30*/  ISETP.GE.U32.AND P1, PT, R25, 0x7f000001, PT ;  /* 0x7f0000011900780c */ /* 0x000fe20003f26070 */
[----:B------:R-:W-:Y:S02]  /*66c40*/  @P3 IADD3 R17, PT, PT, R17, -0x7f000001, RZ ;  /* 0x80ffffff11113810 */ /* 0x000fe40007ffe0ff */
[----:B------:R-:W-:-:S03]  /*66c50*/  @P0 IADD3 R32, PT, PT, R32, -0x7f000001, RZ ;  /* 0x80ffffff20200810 */ /* 0x000fc60007ffe0ff */
[----:B------:R-:W-:Y:S01]  /*66c60*/  ISETP.GE.U32.AND P4, PT, R17, 0x7f000001, PT ;  /* 0x7f0000011100780c */ /* 0x000fe20003f86070 */
[----:B------:R-:W-:Y:S01]  /*66c70*/  IADD3 R37, PT, PT, R37, R97, RZ ;  /* 0x0000006125257210 */ /* 0x000fe20007ffe0ff */
[----:B------:R-:W-:Y:S01]  /*66c80*/  ISETP.GE.U32.AND P0, PT, R32, 0x7f000001, PT ;  /* 0x7f0000012000780c */ /* 0x000fe20003f06070 */
[----:B------:R-:W-:-:S04]  /*66c90*/  @P2 IADD3 R29, PT, PT, R29, -0x7f000001, RZ ;  /* 0x80ffffff1d1d2810 */ /* 0x000fc80007ffe0ff */
[----:B------:R-:W-:Y:S01]  /*66ca0*/  @P1 IADD3 R25, PT, PT, R25, -0x7f000001, RZ ;  /* 0x80ffffff19191810 */ /* 0x000fe20007ffe0ff */
[----:B------:R-:W-:Y:S01]  /*66cb0*/  ISETP.GE.U32.AND P5, PT, R29, 0x7f000001, PT ;  /* 0x7f0000011d00780c */ /* 0x000fe20003fa6070 */
[----:B------:R-:W-:Y:S01]  /*66cc0*/  ISETP.GE.U32.AND P2, PT, R9, 0x7f000001, PT ;  /* 0x7f0000010900780c */ /* 0x000fe20003f46070 */
[----:B------:R-:W-:Y:S01]  /*66cd0*/  ISETP.GE.U32.AND P3, PT, R37, 0x7f000001, PT ;  /* 0x7f0000012500780c */ /* 0x000fe20003f66070 */
[----:B------:R-:W-:Y:S02]  /*66ce0*/  IADD3 R5, PT, PT, R65, R25, RZ ;  /* 0x0000001941057210 */ /* 0x000fe40007ffe0ff */
[----:B------:R-:W-:Y:S01]  /*66cf0*/  @P4 IADD3 R17, PT, PT, R17, -0x7f000001, RZ ;  /* 0x80ffffff11114810 */ /* 0x000fe20007ffe0ff */
[----:B0-----:R-:W-:Y:S02]  /*66d00*/  IMAD.WIDE.U32 R2, R101, R91, RZ ;  /* 0x0000005b65027225 */ /* 0x001fe400078e00ff */
[----:B------:R-:W-:Y:S01]  /*66d10*/  ISETP.GE.U32.AND P4, PT, R5, 0x7f000001, PT ;  /* 0x7f0000010500780c */ /* 0x000fe20003f86070 */
[----:B------:R-:W-:-:S02]  /*66d20*/  @P0 IADD3 R32, PT, PT, R32, -0x7f000001, RZ ;  /* 0x80ffffff20200810 */ /* 0x000fc40007ffe0ff */
[----:B------:R-:W-:Y:S02]  /*66d30*/  IADD3 R167, PT, PT, R21, R167, RZ ;  /* 0x000000a715a77210 */ /* 0x000fe40007ffe0ff */
[----:B------:R-:W-:Y:S01]  /*66d40*/  IADD3 R166, PT, PT, R43, R166, RZ ;  /* 0x000000a62ba67210 */ /* 0x000fe20007ffe0ff */
        /* <DEDUP_REMOVED lines=9> */
[----:B------:R-:W-:Y:S01]  /*66de0*/  ISETP.GE.U32.AND P3, PT, R167, 0x7f000001, PT ;  /* 0x7f000001a700780c */ /* 0x000fe20003f66070 */
[----:B------:R-:W-:Y:S01]  /*66df0*/  ISETP.GE.U32.AND P5, PT, R32, 0x7f000001, PT ;  /* 0x7f0000012000780c */ /* 0x000fe20003fa6070 */
[----:B------:R-:W-:Y:S01]  /*66e00*/  IMAD.WIDE.U32 R2, R100, R102, RZ ;  /* 0x0000006664027225 */ /* 0x000fe200078e00ff */
[----:B------:R-:W-:-:S02]  /*66e10*/  IADD3 R9, PT, PT, R37, R9, RZ ;  /* 0x0000000925097210 */ /* 0x000fc40007ffe0ff */
[----:B------:R-:W-:Y:S01]  /*66e20*/  @P4 IADD3 R5, PT, PT, R5, -0x7f000001, RZ ;  /* 0x80ffffff05054810 */ /* 0x000fe20007ffe0ff */
[----:B------:R-:W-:Y:S01]  /*66e30*/  ISETP.GE.U32.AND P4, PT, R29, 0x7f000001, PT ;  /* 0x7f0000011d00780c */ /* 0x000fe20003f86070 */
[----:B------:R-:W-:Y:S01]  /*66e40*/  IMAD R175, R2, 0x7effffff, RZ ;  /* 0x7effffff02af7824 */ /* 0x000fe200078e02ff */
[----:B------:R-:W-:Y:S01]  /*66e50*/  @P0 IADD3 R169, PT, PT, R169, -0x7f000001, RZ ;  /* 0x80ffffffa9a90810 */ /* 0x000fe20007ffe0ff */
[----:B------:R-:W-:Y:S02]  /*66e60*/  ISETP.GE.U32.AND P0, PT, R9, 0x7f000001, PT ;  /* 0x7f0000010900780c */ /* 0x000fe40003f06070 */
[----:B------:R-:W-:Y:S01]  /*66e70*/  IMAD.HI.U32 R175, R175, 0x7f000001, R2 ;  /* 0x7f000001afaf7827 */ /* 0x000fe200078e0002 */
[----:B------:R-:W-:-:S03]  /*66e80*/  @P6 IADD3 R17, PT, PT, R17, -0x7f000001, RZ ;  /* 0x80ffffff11116810 */ /* 0x000fc60007ffe0ff */
[----:B------:R-:W-:Y:S01]  /*66e90*/  IMAD.WIDE.U32 R2, R100, R91, RZ ;  /* 0x0000005b64027225 */ /* 0x000fe200078e00ff */
[----:B------:R-:W-:Y:S02]  /*66ea0*/  @P1 IADD3 R90, PT, PT, R90, -0x7f000001, RZ ;  /* 0x80ffffff5a5a1810 */ /* 0x000fe40007ffe0ff */
[----:B------:R-:W-:Y:S02]  /*66eb0*/  @P2 IADD3 R166, PT, PT, R166, -0x7f000001, RZ ;  /* 0x80ffffffa6a62810 */ /* 0x000fe40007ffe0ff */
[----:B------:R-:W-:Y:S02]  /*66ec0*/  @P3 IADD3 R167, PT, PT, R167, -0x7f000001, RZ ;  /* 0x80ffffffa7a73810 */ /* 0x000fe40007ffe0ff */
[----:B------:R-:W-:Y:S01]  /*66ed0*/  @P5 IADD3 R32, PT, PT, R32, -0x7f000001, RZ ;  /* 0x80ffffff20205810 */ /* 0x000fe20007ffe0ff */
[----:B------:R-:W-:Y:S01]  /*66ee0*/  IMAD R177, R2, 0x7effffff, RZ ;  /* 0x7effffff02b17824 */ /* 0x000fe200078e02ff */
[----:B------:R-:W-:Y:S01]  /*66ef0*/  ISETP.GE.U32.AND P6, PT, R95, 0x7f000001, PT ;  /* 0x7f0000015f00780c */ /* 0x000fe20003fc6070 */
[----:B------:R-:W-:-:S02]  /*66f00*/  IADD3 R90, PT, PT, R166, R90, RZ ;  /* 0x0000005aa65a7210 */ /* 0x000fc40007ffe0ff */
[----:B------:R-:W-:Y:S01]  /*66f10*/  IADD3 R167, PT, PT, R167, R169, RZ ;  /* 0x000000a9a7a77210 */ /* 0x000fe20007ffe0ff */
[----:B------:R-:W-:Y:S01]  /*66f20*/  IMAD.HI.U32 R177, R177, 0x7f000001, R2 ;  /* 0x7f000001b1b17827 */ /* 0x000fe200078e0002 */
[----:B------:R-:W-:Y:S01]  /*66f30*/  ISETP.GE.U32.AND P1, PT, R86, 0x7f000001, PT ;  /* 0x7f0000015600780c */ /* 0x000fe20003f26070 */
[----:B------:R-:W-:Y:S02]  /*66f40*/  @P4 IADD3 R29, PT, PT, R29, -0x7f000001, RZ ;  /* 0x80ffffff1d1d4810 */ /* 0x000fe40007ffe0ff */
[----:B------:R-:W-:Y:S01]  /*66f50*/  IADD3 R32, PT, PT, R67, R32, RZ ;  /* 0x0000002043207210 */ /* 0x000fe20007ffe0ff */
[----:B------:R-:W-:Y:S01]  /*66f60*/  IMAD.WIDE.U32 R2, R160, R127, RZ ;  /* 0x0000007fa0027225 */ /* 0x000fe200078e00ff */
[----:B------:R-:W-:Y:S01]  /*66f70*/  @P0 IADD3 R9, PT, PT, R9, -0x7f000001, RZ ;  /* 0x80ffffff09090810 */ /* 0x000fe20007ffe0ff */
[----:B------:R-:W-:Y:S01]  /*66f80*/  ISETP.GE.U32.AND P2, PT, R90, 0x7f000001, PT ;  /* 0x7f0000015a00780c */ /* 0x000fe20003f46070 */
[----:B------:R-:W-:Y:S01]  /*66f90*/  ISETP.GE.U32.AND P0, PT, R29, 0x7f000001, PT ;  /* 0x7f0000011d00780c */ /* 0x000fe20003f06070 */
[----:B------:R-:W-:Y:S01]  /*66fa0*/  IMAD R49, R2, 0x7effffff, RZ ;  /* 0x7effffff02317824 */ /* 0x000fe200078e02ff */
[----:B------:R-:W-:Y:S01]  /*66fb0*/  ISETP.GE.U32.AND P5, PT, R32, 0x7f000001, PT ;  /* 0x7f0000012000780c */ /* 0x000fe20003fa6070 */
[----:B------:R-:W-:Y:S01]  /*66fc0*/  ISETP.GE.U32.AND P4, PT, R168, 0x7f000001, PT ;  /* 0x7f000001a800780c */ /* 0x000fe20003f86070 */
[----:B------:R-:W-:Y:S01]  /*66fd0*/  ISETP.GE.U32.AND P3, PT, R167, 0x7f000001, PT ;  /* 0x7f000001a700780c */ /* 0x000fe20003f66070 */
[----:B------:R-:W-:Y:S01]  /*66fe0*/  IMAD.HI.U32 R49, R49, 0x7f000001, R2 ;  /* 0x7f00000131317827 */ /* 0x000fe200078e0002 */
[----:B------:R-:W-:-:S02]  /*66ff0*/  IADD3 R5, PT, PT, R5, R17, RZ ;  /* 0x0000001105057210 */ /* 0x000fc40007ffe0ff */
[----:B------:R-:W-:Y:S01]  /*67000*/  @P6 IADD3 R95, PT, PT, R95, -0x7f000001, RZ ;  /* 0x80ffffff5f5f6810 */ /* 0x000fe20007ffe0ff */
[----:B------:R-:W-:Y:S01]  /*67010*/  IMAD.WIDE.U32 R2, R160, R93, RZ ;  /* 0x0000005da0027225 */ /* 0x000fe200078e00ff */
[----:B------:R-:W-:Y:S01]  /*67020*/  @P1 IADD3 R86, PT, PT, R86, -0x7f000001, RZ ;  /* 0x80ffffff56561810 */ /* 0x000fe20007ffe0ff */
[----:B------:R-:W-:Y:S01]  /*67030*/  ISETP.GE.U32.AND P1, PT, R5, 0x7f000001, PT ;  /* 0x7f0000010500780c */ /* 0x000fe20003f26070 */
[----:B------:R-:W-:Y:S01]  /*67040*/  IADD3 R95, PT, PT, R9, R95, RZ ;  /* 0x0000005f095f7210 */ /* 0x000fe20007ffe0ff */
[----:B------:R-:W-:Y:S01]  /*67050*/  IMAD R21, R2, 0x7effffff, RZ ;  /* 0x7effffff02157824 */ /* 0x000fe200078e02ff */
[----:B------:R-:W-:Y:S02]  /*67060*/  @P2 IADD3 R90, PT, PT, R90, -0x7f000001, RZ ;  /* 0x80ffffff5a5a2810 */ /* 0x000fe40007ffe0ff */
[----:B------:R-:W-:Y:S02]  /*67070*/  @P0 IADD3 R29, PT, PT, R29, -0x7f000001, RZ ;  /* 0x80ffffff1d1d0810 */ /* 0x000fe40007ffe0ff */
[----:B------:R-:W-:Y:S01]  /*67080*/  @P5 IADD3 R32, PT, PT, R32, -0x7f000001, RZ ;  /* 0x80ffffff20205810 */ /* 0x000fe20007ffe0ff */
[----:B------:R-:W-:Y:S01]  /*67090*/  IMAD.HI.U32 R21, R21, 0x7f000001, R2 ;  /* 0x7f00000115157827 */ /* 0x000fe200078e0002 */
[----:B------:R-:W-:-:S02]  /*670a0*/  @P4 IADD3 R168, PT, PT, R168, -0x7f000001, RZ ;  /* 0x80ffffffa8a84810 */ /* 0x000fc40007ffe0ff */
[----:B------:R-:W-:Y:S01]  /*670b0*/  @P3 IADD3 R167, PT, PT, R167, -0x7f000001, RZ ;  /* 0x80ffffffa7a73810 */ /* 0x000fe20007ffe0ff */
[----:B------:R-:W-:Y:S01]  /*670c0*/  ISETP.GE.U32.AND P2, PT, R95, 0x7f000001, PT ;  /* 0x7f0000015f00780c */ /* 0x000fe20003f46070 */
[----:B------:R-:W-:Y:S01]  /*670d0*/  IMAD.WIDE.U32 R2, R160, R101, RZ ;  /* 0x00000065a0027225 */ /* 0x000fe200078e00ff */
[----:B------:R-:W-:Y:S01]  /*670e0*/  IADD3 R17, PT, PT, R32, R29, RZ ;  /* 0x0000001d20117210 */ /* 0x000fe20007ffe0ff */
[----:B------:R-:W-:Y:S01]  /*670f0*/  ISETP.GE.U32.AND P6, PT, R90, R86, PT ;  /* 0x000000565a00720c */ /* 0x000fe20003fc6070 */
[----:B------:R-:W-:Y:S01]  /*67100*/  IADD3 R167, PT, PT, R167, R168, RZ ;  /* 0x000000a8a7a77210 */ /* 0x000fe20007ffe0ff */
[----:B------:R-:W-:Y:S01]  /*67110*/  IMAD R48, R2, 0x7effffff, RZ ;  /* 0x7effffff02307824 */ /* 0x000fe200078e02ff */
[----:B------:R-:W-:Y:S01]  /*67120*/  @P1 IADD3 R5, PT, PT, R5, -0x7f000001, RZ ;  /* 0x80ffffff05051810 */ /* 0x000fe20007ffe0ff */
[----:B------:R-:W-:Y:S01]  /*67130*/  ISETP.GE.U32.AND P0, PT, R17, 0x7f000001, PT ;  /* 0x7f0000011100780c */ /* 0x000fe20003f06070 */
[----:B------:R-:W-:Y:S01]  /*67140*/  IADD3 R9, PT, PT, -R86, R90, RZ ;  /* 0x0000005a56097210 */ /* 0x000fe20007ffe1ff */
[----:B------:R-:W-:Y:S01]  /*67150*/  IMAD.HI.U32 R48, R48, 0x7f000001, R2 ;  /* 0x7f00000130307827 */ /* 0x000fe200078e0002 */
[----:B------:R-:W-:Y:S01]  /*67160*/  ISETP.GE.U32.AND P1, PT, R167, 0x7f000001, PT ;  /* 0x7f000001a700780c */ /* 0x000fe20003f26070 */
[----:B------:R-:W3:Y:S02]  /*67170*/  LDL.LU R101, [R1+0x310] ;  /* 0x0003100001657983 */ /* 0x000ee40000300800 */
[----:B------:R-:W-:Y:S01]  /*67180*/  IMAD.WIDE.U32 R2, R160, R100, RZ ;  /* 0x00000064a0027225 */ /* 0x000fe200078e00ff */
[----:B------:R-:W-:-:S03]  /*67190*/  @P2 IADD3 R95, PT, PT, R95, -0x7f000001, RZ ;  /* 0x80ffffff5f5f2810 */ /* 0x000fc60007ffe0ff */
[----:B------:R-:W-:Y:S02]  /*671a0*/  IMAD R39, R2, 0x7effffff, RZ ;  /* 0x7effffff02277824 */ /* 0x000fe400078e02ff */
[----:B------:R-:W-:Y:S02]  /*671b0*/  ISETP.GE.U32.AND P2, PT, R95, R5, PT ;  /* 0x000000055f00720c */ /* 0x000fe40003f46070 */
[----:B------:R-:W-:-:S04]  /*671c0*/  IMAD.HI.U32 R39, R39, 0x7f000001, R2 ;  /* 0x7f00000127277827 */ /* 0x000fc800078e0002 */
[----:B----4-:R-:W-:Y:S01]  /*671d0*/  IMAD.WIDE.U32 R2, R149, R154, RZ ;  /* 0x0000009a95027225 */ /* 0x010fe200078e00ff */
[----:B------:R-:W-:Y:S02]  /*671e0*/  @!P6 IADD3 R9, PT, PT, R9, 0x7f000001, RZ ;  /* 0x7f0000010909e810 */ /* 0x000fe40007ffe0ff */
[----:B------:R-:W-:Y:S02]  /*671f0*/  @P0 IADD3 R17, PT, PT, R17, -0x7f000001, RZ ;  /* 0x80ffffff11110810 */ /* 0x000fe40007ffe0ff */
[----:B------:R-:W-:Y:S01]  /*67200*/  @P1 IADD3 R167, PT, PT, R167, -0x7f000001, RZ ;  /* 0x80ffffffa7a71810 */ /* 0x000fe20007ffe0ff */
[----:B------:R-:W-:Y:S01]  /*67210*/  IMAD R91, R2, 0x7effffff, RZ ;  /* 0x7effffff025b7824 */ /* 0x000fe200078e02ff */
[----:B------:R-:W-:-:S03]  /*67220*/  IADD3 R5, PT, PT, -R5, R95, RZ ;  /* 0x0000005f05057210 */ /* 0x000fc60007ffe1ff */
[----:B------:R-:W-:Y:S01]  /*67230*/  IMAD.HI.U32 R91, R91, 0x7f000001, R2 ;  /* 0x7f0000015b5b7827 */ /* 0x000fe200078e0002 */
[----:B------:R-:W-:-:S03]  /*67240*/  ISETP.GE.U32.AND P0, PT, R167, R17, PT ;  /* 0x00000011a700720c */ /* 0x000fc60003f06070 */
        /* <DEDUP_REMOVED lines=9> */
[----:B------:R-:W-:Y:S02]  /*672e0*/  IMAD.WIDE.U32 R2, R118, R17, RZ ;  /* 0x0000001176027225 */ /* 0x000fe400078e00ff */
[----:B------:R-:W4:Y:S02]  /*672f0*/  LDL.LU R118, [R1+0x3c8] ;  /* 0x0003c80001767983 */ /* 0x000f240000300800 */
        /* <DEDUP_REMOVED lines=55> */
[----:B------:R-:W-:-:S03]  /*67670*/  ISETP.GE.U32.AND P1, PT, R83, 0x7f000001, PT ;  /* 0x7f0000015300780c */ /* 0x000fc60003f26070 */
[----:B------:R-:W-:-:S04]  /*67680*/  IMAD R92, R2, 0x7effffff, RZ ;  /* 0x7effffff025c7824 */ /* 0x000fc800078e02ff */
[----:B------:R-:W-:Y:S01]  /*67690*/  IMAD.HI.U32 R92, R92, 0x7f000001, R2 ;  /* 0x7f0000015c5c7827 */ /* 0x000fe200078e0002 */
[----:B------:R-:W-:-:S04]  /*676a0*/  @P0 IADD3 R29, PT, PT, R29, -0x7f000001, RZ ;  /* 0x80ffffff1d1d0810 */ /* 0x000fc80007ffe0ff */
[----:B------:R-:W-:Y:S01]  /*676b0*/  ISETP.GE.U32.AND P0, PT, R92, 0x7f000001, PT ;  /* 0x7f0000015c00780c */ /* 0x000fe20003f06070 */
[----:B------:R-:W-:Y:S01]  /*676c0*/  IMAD.WIDE.U32 R2, R29, 0x5fffffa, RZ ;  /* 0x05fffffa1d027825 */ /* 0x000fe200078e00ff */
[----:B------:R-:W-:-:S03]  /*676d0*/  @P1 IADD3 R83, PT, PT, R83, -0x7f000001, RZ ;  /* 0x80ffffff53531810 */ /* 0x000fc60007ffe0ff */
[----:B------:R-:W-:-:S04]  /*676e0*/  IMAD R9, R29, 0x6, RZ ;  /* 0x000000061d097824 */ /* 0x000fc800078e02ff */
[----:B------:R-:W-:-:S04]  /*676f0*/  IMAD.HI.U32 R9, R9, 0x7f000001, R2 ;  /* 0x7f00000109097827 */ /* 0x000fc800078e0002 */
[----:B------:R-:W-:Y:S01]  /*67700*/  IMAD.WIDE.U32 R2, R83, 0x5fffffa, RZ ;  /* 0x05fffffa53027825 */ /* 0x000fe200078e00ff */
[----:B------:R-:W-:-:S03]  /*67710*/  @P0 IADD3 R92, PT, PT, R92, -0x7f000001, RZ ;  /* 0x80ffffff5c5c0810 */ /* 0x000fc60007ffe0ff */
[----:B------:R-:W-:Y:S01]  /*67720*/  IMAD R17, R83, 0x6, RZ ;  /* 0x0000000653117824 */ /* 0x000fe200078e02ff */
[----:B------:R-:W-:-:S03]  /*67730*/  ISETP.GE.U32.AND P0, PT, R91, 0x7f000001, PT ;  /* 0x7f0000015b00780c */ /* 0x000fc60003f06070 */
[----:B------:R-:W-:-:S04]  /*67740*/  IMAD.HI.U32 R17, R17, 0x7f000001, R2 ;  /* 0x7f00000111117827 */ /* 0x000fc800078e0002 */
        /* <DEDUP_REMOVED lines=9> */
[----:B------:R-:W-:Y:S01]  /*677e0*/  ISETP.GE.U32.AND P2, PT, R95, 0x7f000001, PT ;  /* 0x7f0000015f00780c */ /* 0x000fe20003f46070 */
[----:B------:R-:W-:Y:S01]  /*677f0*/  ISETP.GE.U32.AND P1, PT, R91, 0x7f000001, PT ;  /* 0x7f0000015b00780c */ /* 0x000fe20003f26070 */
[----:B------:R-:W-:-:S04]  /*67800*/  IMAD.WIDE.U32 R2, R144, R249, RZ ;  /* 0x000000f990027225 */ /* 0x000fc800078e00ff */
[----:B------:R-:W-:-:S06]  /*67810*/  IMAD R83, R2, 0x7effffff, RZ ;  /* 0x7effffff02537824 */ /* 0x000fcc00078e02ff */
[----:B------:R-:W-:Y:S01]  /*67820*/  @P0 IADD3 R92, PT, PT, R92, -0x7f000001, RZ ;  /* 0x80ffffff5c5c0810 */ /* 0x000fe20007ffe0ff */
[----:B------:R-:W-:Y:S01]  /*67830*/  IMAD.HI.U32 R83, R83, 0x7f000001, R2 ;  /* 0x7f00000153537827 */ /* 0x000fe200078e0002 */
[----:B------:R-:W-:Y:S02]  /*67840*/  @P2 IADD3 R95, PT, PT, R95, -0x7f000001, RZ ;  /* 0x80ffffff5f5f2810 */ /* 0x000fe40007ffe0ff */
[----:B------:R-:W-:Y:S02]  /*67850*/  @P1 IADD3 R91, PT, PT, R91, -0x7f000001, RZ ;  /* 0x80ffffff5b5b1810 */ /* 0x000fe40007ffe0ff */
[----:B------:R-:W-:Y:S01]  /*67860*/  IADD3 R92, PT, PT, R140, R92, RZ ;  /* 0x0000005c8c5c7210 */ /* 0x000fe20007ffe0ff */
[----:B------:R-:W-:Y:S01]  /*67870*/  IMAD.WIDE.U32 R2, R147, R154, RZ ;  /* 0x0000009a93027225 */ /* 0x000fe200078e00ff */
[----:B------:R-:W-:Y:S01]  /*67880*/  ISETP.GE.U32.AND P1, PT, R83, 0x7f000001, PT ;  /* 0x7f0000015300780c */ /* 0x000fe20003f26070 */
[----:B------:R-:W-:Y:S02]  /*67890*/  IADD3 R95, PT, PT, R91, R95, RZ ;  /* 0x0000005f5b5f7210 */ /* 0x000fe40007ffe0ff */
[----:B------:R-:W-:Y:S01]  /*678a0*/  ISETP.GE.U32.AND P0, PT, R92, 0x7f000001, PT ;  /* 0x7f0000015c00780c */ /* 0x000fe20003f06070 */
        /* <DEDUP_REMOVED lines=9> */
[----:B------:R-:W-:-:S06]  /*67940*/  IADD3 R83, PT, PT, R92, R83, RZ ;  /* 0x000000535c537210 */ /* 0x000fcc0007ffe0ff */
[----:B------:R-:W-:Y:S01]  /*67950*/  @P0 IADD3 R91, PT, PT, R91, -0x7f000001, RZ ;  /* 0x80ffffff5b5b0810 */ /* 0x000fe20007ffe0ff */
[----:B------:R-:W-:Y:S01]  /*67960*/  IMAD R92, R2, 0x7effffff, RZ ;  /* 0x7effffff025c7824 */ /* 0x000fe200078e02ff */
[----:B------:R-:W-:Y:S01]  /*67970*/  ISETP.GE.U32.AND P2, PT, R97, 0x7f000001, PT ;  /* 0x7f0000016100780c */ /* 0x000fe20003f46070 */
[----:B------:R-:W2:Y:S02]  /*67980*/  LDL.LU R154, [R1+0x3d0] ;  /* 0x0003d000019a7983 */ /* 0x000ea40000300800 */
[----:B------:R-:W-:Y:S01]  /*67990*/  IMAD.HI.U32 R92, R92, 0x7f000001, R2 ;  /* 0x7f0000015c5c7827 */ /* 0x000fe200078e0002 */
[----:B------:R-:W-:-:S04]  /*679a0*/  IADD3 R91, PT, PT, R139, R91, RZ ;  /* 0x0000005b8b5b7210 */ /* 0x000fc80007ffe0ff */
[----:B------:R-:W-:Y:S01]  /*679b0*/  ISETP.GE.U32.AND P0, PT, R92, 0x7f000001, PT ;  /* 0x7f0000015c00780c */ /* 0x000fe20003f06070 */
[----:B------:R-:W-:Y:S01]  /*679c0*/  ISETP.GE.U32.AND P1, PT, R91, 0x7f000001, PT ;  /* 0x7f0000015b00780c */ /* 0x000fe20003f26070 */
[----:B------:R-:W-:Y:S02]  /*679d0*/  IMAD.WIDE.U32 R2, R142, R249, RZ ;  /* 0x000000f98e027225 */ /* 0x000fe400078e00ff */
[----:B------:R-:W3:Y:S02]  /*679e0*/  LDL.LU R249, [R1+0x400] ;  /* 0x0004000001f97983 */ /* 0x000ee40000300800 */
[----:B------:R-:W-:-:S07]  /*679f0*/  IMAD R96, R2, 0x7effffff, RZ ;  /* 0x7effffff02607824 */ /* 0x000fce00078e02ff */
[----:B------:R-:W-:Y:S02]  /*67a00*/  @P0 IADD3 R92, PT, PT, R92, -0x7f000001, RZ ;  /* 0x80ffffff5c5c0810 */ /* 0x000fe40007ffe0ff */
[----:B------:R-:W-:Y:S02]  /*67a10*/  @P2 IADD3 R97, PT, PT, R97, -0x7f000001, RZ ;  /* 0x80ffffff61612810 */ /* 0x000fe40007ffe0ff */
        /* <DEDUP_REMOVED lines=8> */
[----:B------:R-:W-:-:S03]  /*67aa0*/  IMAD.HI.U32 R91, R91, 0x7f000001, R2 ;  /* 0x7f0000015b5b7827 */ /* 0x000fc600078e0002 */
[----:B------:R-:W-:Y:S02]  /*67ab0*/  @P0 IADD3 R92, PT, PT, R92, -0x7f000001, RZ ;  /* 0x80ffffff5c5c0810 */ /* 0x000fe40007ffe0ff */
        /* <DEDUP_REMOVED lines=24> */
[----:B------:R-:W-:Y:S01]  /*67c40*/  ISETP.GE.U32.AND P2, PT, R96, 0x7f000001, PT ;  /* 0x7f0000016000780c */ /* 0x000fe20003f46070 */
[----:B------:R-:W-:-:S11]  /*67c50*/  ISETP.GE.U32.AND P1, PT, R94, 0x7f000001, PT ;  /* 0x7f0000015e00780c */ /* 0x000fd60003f26070 */
[----:B------:R-:W-:Y:S01]  /*67c60*/  @P0 IADD3 R92, PT, PT, R92, -0x7f000001, RZ ;  /* 0x80ffffff5c5c0810 */ /* 0x000fe20007ffe0ff */
[----:B------:R-:W-:Y:S01]  /*67c70*/  ISETP.GE.U32.AND P0, PT, R90, 0x7f000001, PT ;  /* 0x7f0000015a00780c */ /* 0x000fe20003f06070 */
[----:B------:R-:W-:Y:S02]  /*67c80*/  @P2 IADD3 R96, PT, PT, R96, -0x7f000001, RZ ;  /* 0x80ffffff60602810 */ /* 0x000fe40007ffe0ff */
[----:B------:R-:W-:-:S10]  /*67c90*/  @P1 IADD3 R94, PT, PT, R94, -0x7f000001, RZ ;  /* 0x80ffffff5e5e1810 */ /* 0x000fd40007ffe0ff */
[----:B------:R-:W-:-:S05]  /*67ca0*/  @P0 IADD3 R90, PT, PT, R90, -0x7f000001, RZ ;  /* 0x80ffffff5a5a0810 */ /* 0x000fca0007ffe0ff */
[----:B------:R-:W-:Y:S01]  /*67cb0*/  ISETP.GE.U32.AND P0, PT, R90, 0x7f000001, PT ;  /* 0x7f0000015a00780c */ /* 0x000fe20003f06070 */
[----:B------:R-:W-:Y:S01]  /*67cc0*/  IMAD.WIDE.U32 R2, R144, R251, RZ ;  /* 0x000000fb90027225 */ /* 0x000fe200078e00ff */
[----:B------:R-:W-:Y:S02]  /*67cd0*/  IADD3 R96, PT, PT, R67, R96, RZ ;  /* 0x0000006043607210 */ /* 0x000fe40007ffe0ff */
[----:B------:R-:W-:Y:S01]  /*67ce0*/  IADD3 R45, PT, PT, R45, R94, RZ ;  /* 0x0000005e2d2d7210 */ /* 0x000fe20007ffe0ff */
[----:B------:R-:W-:-:S04]  /*67cf0*/  IMAD R94, R2, 0x7effffff, RZ ;  /* 0x7effffff025e7824 */ /* 0x000fc800078e02ff */
[----:B------:R-:W-:-:S04]  /*67d00*/  IMAD.HI.U32 R2, R94, 0x7f000001, R2 ;  /* 0x7f0000015e027827 */ /* 0x000fc800078e0002 */
[----:B------:R-:W-:Y:S01]  /*67d10*/  @P0 IADD3 R90, PT, PT, R90, -0x7f000001, RZ ;  /* 0x80ffffff5a5a0810 */ /* 0x000fe20007ffe0ff */
[----:B------:R-:W-:Y:S01]  /*67d20*/  ISETP.GE.U32.AND P0, PT, R96, 0x7f000001, PT ;  /* 0x7f0000016000780c */ /* 0x000fe20003f06070 */
[----:B------:R-:W-:-:S12]  /*67d30*/  ISETP.GE.U32.AND P1, PT, R2, 0x7f000001, PT ;  /* 0x7f0000010200780c */ /* 0x000fd80003f26070 */
[----:B------:R-:W-:Y:S02]  /*67d40*/  @P0 IADD3 R96, PT, PT, R96, -0x7f000001, RZ ;  /* 0x80ffffff60600810 */ /* 0x000fe40007ffe0ff */
[----:B------:R-:W-:Y:S02]  /*67d50*/  @P1 IADD3 R2, PT, PT, R2, -0x7f000001, RZ ;  /* 0x80ffffff02021810 */ /* 0x000fe40007ffe0ff */
[----:B------:R-:W-:Y:S02]  /*67d60*/  IADD3 R96, PT, PT, R67, R96, RZ ;  /* 0x0000006043607210 */ /* 0x000fe40007ffe0ff */
[----:B------:R-:W-:Y:S01]  /*67d70*/  IADD3 R92, PT, PT, R92, R2, RZ ;  /* 0x000000025c5c7210 */ /* 0x000fe20007ffe0ff */
[----:B------:R-:W-:Y:S01]  /*67d80*/  ISETP.GE.U32.AND P1, PT, R93, 0x7f000001, PT ;  /* 0x7f0000015d00780c */ /* 0x000fe20003f26070 */
[----:B------:R-:W-:Y:S01]  /*67d90*/  IMAD.WIDE.U32 R2, R147, R101, RZ ;  /* 0x0000006593027225 */ /* 0x000fe200078e00ff */
[----:B------:R-:W-:-:S03]  /*67da0*/  ISETP.GE.U32.AND P0, PT, R96, 0x7f000001, PT ;  /* 0x7f0000016000780c */ /* 0x000fc60003f06070 */
[----:B------:R-:W-:-:S04]  /*67db0*/  IMAD R98, R2, 0x7effffff, RZ ;  /* 0x7effffff02627824 */ /* 0x000fc800078e02ff */
[----:B------:R-:W-:-:S04]  /*67dc0*/  IMAD.HI.U32 R98, R98, 0x7f000001, R2 ;  /* 0x7f00000162627827 */ /* 0x000fc800078e0002 */
[----:B------:R-:W-:Y:S01]  /*67dd0*/  @P1 IADD3 R93, PT, PT, R93, -0x7f000001, RZ ;  /* 0x80ffffff5d5d1810 */ /* 0x000fe20007ffe0ff */
[----:B------:R-:W-:Y:S01]  /*67de0*/  ISETP.GE.U32.AND P1, PT, R98, 0x7f000001, PT ;  /* 0x7f0000016200780c */ /* 0x000fe20003f26070 */
[----:B------:R-:W-:Y:S01]  /*67df0*/  @P0 IADD3 R96, PT, PT, R96, -0x7f000001, RZ ;  /* 0x80ffffff60600810 */ /* 0x000fe20007ffe0ff */
[----:B------:R-:W-:Y:S01]  /*67e00*/  ISETP.GE.U32.AND P0, PT, R95, 0x7f000001, PT ;  /* 0x7f0000015f00780c */ /* 0x000fe20003f06070 */
[----:B------:R-:W-:Y:S01]  /*67e10*/  IMAD.WIDE.U32 R2, R143, R251, RZ ;  /* 0x000000fb8f027225 */ /* 0x000fe200078e00ff */
[----:B------:R-:W-:Y:S02]  /*67e20*/  IADD3 R94, PT, PT, R90, R93, RZ ;  /* 0x0000005d5a5e7210 */ /* 0x000fe40007ffe0ff */
[----:B------:R-:W-:Y:S01]  /*67e30*/  IADD3 R96, PT, PT, R67, R96, RZ ;  /* 0x0000006043607210 */ /* 0x000fe20007ffe0ff */
[----:B------:R-:W-:-:S06]  /*67e40*/  IMAD R90, R2, 0x7effffff, RZ ;  /* 0x7effffff025a7824 */ /* 0x000fcc00078e02ff */
        /* <DEDUP_REMOVED lines=16> */
[----:B------:R-:W-:Y:S01]  /*67f50*/  IMAD R98, R2, 0x7effffff, RZ ;  /* 0x7effffff02627824 */ /* 0x000fe200078e02ff */
[----:B------:R-:W-:Y:S01]  /*67f60*/  @P0 IADD3 R95, PT, PT, R95, -0x7f000001, RZ ;  /* 0x80ffffff5f5f0810 */ /* 0x000fe20007ffe0ff */
[----:B------:R-:W2:Y:S02]  /*67f70*/  LDL.LU R251, [R1+0x3a0] ;  /* 0x0003a00001fb7983 */ /* 0x000ea40000300800 */
[----:B------:R-:W-:Y:S01]  /*67f80*/  IMAD.HI.U32 R98, R98, 0x7f000001, R2 ;  /* 0x7f00000162627827 */ /* 0x000fe200078e0002 */
[----:B------:R-:W-:-:S02]  /*67f90*/  IADD3 R90, PT, PT, R100, R90, RZ ;  /* 0x0000005a645a7210 */ /* 0x000fc40007ffe0ff */
[----:B------:R-:W-:Y:S01]  /*67fa0*/  IADD3 R95, PT, PT, R65, R95, RZ ;  /* 0x0000005f415f7210 */ /* 0x000fe20007ffe0ff */
[----:B------:R-:W-:-:S04]  /*67fb0*/  IMAD.WIDE.U32 R2, R135, R96, RZ ;  /* 0x0000006087027225 */ /* 0x000fc800078e00ff */
[----:B------:R-:W-:Y:S01]  /*67fc0*/  IMAD R100, R2, 0x7effffff, RZ ;  /* 0x7effffff02647824 */ /* 0x000fe200078e02ff */
[----:B------:R-:W-:-:S03]  /*67fd0*/  ISETP.GE.U32.AND P0, PT, R95, 0x7f000001, PT ;  /* 0x7f0000015f00780c */ /* 0x000fc60003f06070 */
[----:B------:R-:W-:-:S05]  /*67fe0*/  IMAD.HI.U32 R100, R100, 0x7f000001, R2 ;  /* 0x7f00000164647827 */ /* 0x000fca00078e0002 */
[----:B------:R-:W-:Y:S01]  /*67ff0*/  ISETP.GE.U32.AND P2, PT, R100, 0x7f000001, PT ;  /* 0x7f0000016400780c */ /* 0x000fe20003f46070 */
[----:B------:R-:W-:-:S04]  /*68000*/  ISETP.GE.U32.AND P1, PT, R93, 0x7f000001, PT ;  /* 0x7f0000015d00780c */ /* 0x000fc80003f26070 */
[----:B------:R-:W-:Y:S01]  /*68010*/  @P0 IADD3 R95, PT, PT, R95, -0x7f000001, RZ ;  /* 0x80ffffff5f5f0810 */ /* 0x000fe20007ffe0ff */
[----:B------:R-:W-:-:S07]  /*68020*/  ISETP.GE.U32.AND P0, PT, R97, 0x7f000001, PT ;  /* 0x7f0000016100780c */ /* 0x000fce0003f06070 */
[----:B------:R-:W-:Y:S02]  /*68030*/  @P2 IADD3 R100, PT, PT, R100, -0x7f000001, RZ ;  /* 0x80ffffff64642810 */ /* 0x000fe40007ffe0ff */
[----:B------:R-:W-:-:S03]  /*68040*/  @P1 IADD3 R93, PT, PT, R93, -0x7f000001, RZ ;  /* 0x80ffffff5d5d1810 */ /* 0x000fc60007ffe0ff */
[----:B------:R-:W-:Y:S01]  /*68050*/  IMAD.WIDE.U32 R2, R100, 0x5fffffa, RZ ;  /* 0x05fffffa64027825 */ /* 0x000fe200078e00ff */
[----:B------:R-:W-:-:S03]  /*68060*/  @P0 IADD3 R97, PT, PT, R97, -0x7f000001, RZ ;  /* 0x80ffffff61610810 */ /* 0x000fc60007ffe0ff */
[----:B------:R-:W-:Y:S01]  /*68070*/  IMAD R100, R100, 0x6, RZ ;  /* 0x0000000664647824 */ /* 0x000fe200078e02ff */
[----:B------:R-:W-:-:S03]  /*68080*/  IADD3 R95, PT, PT, R65, R95, RZ ;  /* 0x0000005f415f7210 */ /* 0x000fc60007ffe0ff */
[----:B------:R-:W-:Y:S01]  /*68090*/  IMAD.HI.U32 R101, R100, 0x7f000001, R2 ;  /* 0x7f00000164657827 */ /* 0x000fe200078e0002 */
[----:B------:R-:W-:Y:S02]  /*680a0*/  IADD3 R2, PT, PT, R137, R93, RZ ;  /* 0x0000005d89027210 */ /* 0x000fe40007ffe0ff */
[----:B------:R-:W-:Y:S01]  /*680b0*/  IADD3 R93, PT, PT, R68, R97, RZ ;  /* 0x00000061445d7210 */ /* 0x000fe20007ffe0ff */
        /* <DEDUP_REMOVED lines=8> */
[----:B------:R-:W-:Y:S01]  /*68140*/  IADD3 R97, PT, PT, R2, R98, RZ ;  /* 0x0000006202617210 */ /* 0x000fe20007ffe0ff */
[----:B------:R-:W-:Y:S01]  /*68150*/  IMAD.WIDE.U32 R2, R133, R95, RZ ;  /* 0x0000005f85027225 */ /* 0x000fe200078e00ff */
[----:B------:R-:W-:-:S03]  /*68160*/  IADD3 R93, PT, PT, R68, R93, RZ ;  /* 0x0000005d445d7210 */ /* 0x000fc60007ffe0ff */
[----:B------:R-:W-:Y:S02]  /*68170*/  IMAD R98, R2, 0x7effffff, RZ ;  /* 0x7effffff02627824 */ /* 0x000fe400078e02ff */
[----:B------:R-:W-:Y:S02]  /*68180*/  ISETP.GE.U32.AND P0, PT, R93, 0x7f000001, PT ;  /* 0x7f0000015d00780c */ /* 0x000fe40003f06070 */
[----:B------:R-:W-:-:S05]  /*68190*/  IMAD.HI.U32 R2, R98, 0x7f000001, R2 ;  /* 0x7f00000162027827 */ /* 0x000fca00078e0002 */
[----:B------:R-:W-:-:S06]  /*681a0*/  ISETP.GE.U32.AND P1, PT, R2, 0x7f000001, PT ;  /* 0x7f0000010200780c */ /* 0x000fcc0003f26070 */
[----:B------:R-:W-:-:S04]  /*681b0*/  @P0 IADD3 R93, PT, PT, R93, -0x7f000001, RZ ;  /* 0x80ffffff5d5d0810 */ /* 0x000fc80007ffe0ff */
[----:B------:R-:W-:-:S03]  /*681c0*/  IADD3 R100, PT, PT, R68, R93, RZ ;  /* 0x0000005d44647210 */ /* 0x000fc60007ffe0ff */
[----:B------:R-:W-:Y:S02]  /*681d0*/  @P1 IADD3 R2, PT, PT, R2, -0x7f000001, RZ ;  /* 0x80ffffff02021810 */ /* 0x000fe40007ffe0ff */
[----:B------:R-:W-:Y:S01]  /*681e0*/  ISETP.GE.U32.AND P0, PT, R100, 0x7f000001, PT ;  /* 0x7f0000016400780c */ /* 0x000fe20003f06070 */
[----:B------:R-:W-:Y:S02]  /*681f0*/  ISETP.GE.U32.AND P2, PT, R101, 0x7f000001, PT ;  /* 0x7f0000016500780c */ /* 0x000fe40003f46070 */
[----:B------:R-:W-:-:S10]  /*68200*/  ISETP.GE.U32.AND P1, PT, R2, 0x7f000001, PT ;  /* 0x7f0000010200780c */ /* 0x000fd40003f26070 */
[----:B------:R-:W-:Y:S01]  /*68210*/  @P0 IADD3 R100, PT, PT, R100, -0x7f000001, RZ ;  /* 0x80ffffff64640810 */ /* 0x000fe20007ffe0ff */
[----:B------:R-:W-:Y:S02]  /*68220*/  ISETP.GE.U32.AND P0, PT, R83, 0x7f000001, PT ;  /* 0x7f0000015300780c */ /* 0x000fe40003f06070 */
[----:B------:R-:W-:Y:S02]  /*68230*/  @P1 IADD3 R2, PT, PT, R2, -0x7f000001, RZ ;  /* 0x80ffffff02021810 */ /* 0x000fe40007ffe0ff */
[----:B------:R-:W-:-:S04]  /*68240*/  @P2 IADD3 R101, PT, PT, R101, -0x7f000001, RZ ;  /* 0x80ffffff65652810 */ /* 0x000fc80007ffe0ff */
[----:B------:R-:W-:Y:S01]  /*68250*/  IADD3 R93, PT, PT, R2, R101, RZ ;  /* 0x00000065025d7210 */ /* 0x000fe20007ffe0ff */
        /* <DEDUP_REMOVED lines=9> */
[----:B------:R-:W-:Y:S01]  /*682f0*/  IMAD.WIDE.U32 R2, R98, 0x5fffffa, RZ ;  /* 0x05fffffa62027825 */ /* 0x000fe200078e00ff */
[----:B------:R-:W-:-:S03]  /*68300*/  IADD3 R83, PT, PT, R66, R83, RZ ;  /* 0x0000005342537210 */ /* 0x000fc60007ffe0ff */
[----:B------:R-:W-:Y:S02]  /*68310*/  IMAD R98, R98, 0x6, RZ ;  /* 0x0000000662627824 */ /* 0x000fe400078e02ff */
[----:B------:R-:W-:Y:S02]  /*68320*/  ISETP.GE.U32.AND P1, PT, R83, 0x7f000001, PT ;  /* 0x7f0000015300780c */ /* 0x000fe40003f26070 */
[----:B------:R-:W-:Y:S01]  /*68330*/  IMAD.HI.U32 R2, R98, 0x7f000001, R2 ;  /* 0x7f00000162027827 */ /* 0x000fe200078e0002 */
[----:B------:R-:W-:Y:S01]  /*68340*/  ISETP.GE.U32.AND P2, PT, R93, 0x7f000001, PT ;  /* 0x7f0000015d00780c */ /* 0x000fe20003f46070 */
[----:B------:R-:W-:-:S03]  /*68350*/  ISETP.GE.U32.AND P0, PT, R37, 0x7f000001, PT ;  /* 0x7f0000012500780c */ /* 0x000fc60003f06070 */
[----:B------:R-:W-:-:S06]  /*68360*/  ISETP.GE.U32.AND P3, PT, R2, 0x7f000001, PT ;  /* 0x7f0000010200780c */ /* 0x000fcc0003f66070 */
[----:B------:R-:W-:-:S03]  /*68370*/  @P1 IADD3 R83, PT, PT, R83, -0x7f000001, RZ ;  /* 0x80ffffff53531810 */ /* 0x000fc60007ffe0ff */
[----:B------:R-:W-:Y:S02]  /*68380*/  @P2 IADD3 R93, PT, PT, R93, -0x7f000001, RZ ;  /* 0x80ffffff5d5d2810 */ /* 0x000fe40007ffe0ff */
[----:B------:R-:W-:Y:S02]  /*68390*/  @P0 IADD3 R37, PT, PT, R37, -0x7f000001, RZ ;  /* 0x80ffffff25250810 */ /* 0x000fe40007ffe0ff */
[----:B------:R-:W-:Y:S02]  /*683a0*/  IADD3 R98, PT, PT, R66, R83, RZ ;  /* 0x0000005342627210 */ /* 0x000fe40007ffe0ff */
[----:B------:R-:W-:Y:S01]  /*683b0*/  @P3 IADD3 R2, PT, PT, R2, -0x7f000001, RZ ;  /* 0x80ffffff02023810 */ /* 0x000fe20007ffe0ff */
[----:B------:R-:W-:Y:S02]  /*683c0*/  ISETP.GE.U32.AND P0, PT, R37, 0x7f000001, PT ;  /* 0x7f0000012500780c */ /* 0x000fe40003f06070 */
[----:B------:R-:W-:Y:S01]  /*683d0*/  ISETP.GE.U32.AND P2, PT, R98, 0x7f000001, PT ;  /* 0x7f0000016200780c */ /* 0x000fe20003f46070 */
[----:B------:R-:W-:Y:S01]  /*683e0*/  IADD3 R93, PT, PT, R93, R2, RZ ;  /* 0x000000025d5d7210 */ /* 0x000fe20007ffe0ff */
[----:B------:R-:W-:Y:S01]  /*683f0*/  IMAD.WIDE.U32 R2, R133, R100, RZ ;  /* 0x0000006485027225 */ /* 0x000fe200078e00ff */
[----:B------:R-:W-:-:S03]  /*68400*/  ISETP.GE.U32.AND P1, PT, R87, 0x7f000001, PT ;  /* 0x7f0000015700780c */ /* 0x000fc60003f26070 */
[----:B------:R-:W-:-:S04]  /*68410*/  IMAD R83, R2, 0x7effffff, RZ ;  /* 0x7effffff02537824 */ /* 0x000fc800078e02ff */
[----:B------:R-:W-:Y:S01]  /*68420*/  IMAD.HI.U32 R83, R83, 0x7f000001, R2 ;  /* 0x7f00000153537827 */ /* 0x000fe200078e0002 */
[----:B------:R-:W-:Y:S02]  /*68430*/  @P0 IADD3 R37, PT, PT, R37, -0x7f000001, RZ ;  /* 0x80ffffff25250810 */ /* 0x000fe40007ffe0ff */
[----:B------:R-:W-:Y:S02]  /*68440*/  @P2 IADD3 R98, PT, PT, R98, -0x7f000001, RZ ;  /* 0x80ffffff62622810 */ /* 0x000fe40007ffe0ff */
[----:B------:R-:W-:Y:S01]  /*68450*/  ISETP.GE.U32.AND P0, PT, R83, 0x7f000001, PT ;  /* 0x7f0000015300780c */ /* 0x000fe20003f06070 */
[----:B------:R-:W-:Y:S02]  /*68460*/  @P1 IADD3 R87, PT, PT, R87, -0x7f000001, RZ ;  /* 0x80ffffff57571810 */ /* 0x000fe40007ffe0ff */
[----:B------:R-:W-:Y:S02]  /*68470*/  IMAD.WIDE.U32 R2, R135, R98, RZ ;  /* 0x0000006287027225 */ /* 0x000fe400078e00ff */
[----:B------:R-:W-:-:S02]  /*68480*/  IADD3 R101, PT, PT, R37, R87, RZ ;  /* 0x0000005725657210 */ /* 0x000fc40007ffe0ff */
[----:B------:R-:W-:-:S04]  /*68490*/  IMAD R37, R2, 0x7effffff, RZ ;  /* 0x7effffff02257824 */ /* 0x000fc800078e02ff */
[----:B------:R-:W-:Y:S02]  /*684a0*/  IMAD.HI.U32 R2, R37, 0x7f000001, R2 ;  /* 0x7f00000125027827 */ /* 0x000fe400078e0002 */
[----:B------:R-:W-:Y:S01]  /*684b0*/  @P0 IADD3 R83, PT, PT, R83, -0x7f000001, RZ ;  /* 0x80ffffff53530810 */ /* 0x000fe20007ffe0ff */
[----:B------:R-:W-:Y:S02]  /*684c0*/  ISETP.GE.U32.AND P0, PT, R32, 0x7f000001, PT ;  /* 0x7f0000012000780c */ /* 0x000fe40003f06070 */
[----:B------:R-:W-:Y:S02]  /*684d0*/  ISETP.GE.U32.AND P2, PT, R2, 0x7f000001, PT ;  /* 0x7f0000010200780c */ /* 0x000fe40003f46070 */
        /* <DEDUP_REMOVED lines=27> */
[----:B------:R-:W-:Y:S01]  /*68690*/  @P0 IADD3 R87, PT, PT, R87, -0x7f000001, RZ ;  /* 0x80ffffff57570810 */ /* 0x000fe20007ffe0ff */
[----:B------:R-:W-:-:S03]  /*686a0*/  ISETP.GE.U32.AND P0, PT, R94, 0x7f000001, PT ;  /* 0x7f0000015e00780c */ /* 0x000fc60003f06070 */
[----:B------:R-:W-:Y:S01]  /*686b0*/  @P1 IADD3 R2, PT, PT, R2, -0x7f000001, RZ ;  /* 0x80ffffff02021810 */ /* 0x000fe20007ffe0ff */
[----:B------:R-:W-:-:S03]  /*686c0*/  ISETP.GE.U32.AND P1, PT, R43, 0x7f000001, PT ;  /* 0x7f0000012b00780c */ /* 0x000fc60003f26070 */
[----:B------:R-:W-:Y:S01]  /*686d0*/  IADD3 R87, PT, PT, R87, R2, RZ ;  /* 0x0000000257577210 */ /* 0x000fe20007ffe0ff */
[----:B------:R-:W-:Y:S01]  /*686e0*/  IMAD.WIDE.U32 R2, R132, R98, RZ ;  /* 0x0000006284027225 */ /* 0x000fe200078e00ff */
[----:B------:R-:W-:-:S03]  /*686f0*/  IADD3 R32, PT, PT, R32, R86, RZ ;  /* 0x0000005620207210 */ /* 0x000fc60007ffe0ff */
[----:B------:R-:W-:Y:S01]  /*68700*/  IMAD R86, R2, 0x7effffff, RZ ;  /* 0x7effffff02567824 */ /* 0x000fe200078e02ff */
[----:B------:R-:W-:-:S04]  /*68710*/  @P0 IADD3 R94, PT, PT, R94, -0x7f000001, RZ ;  /* 0x80ffffff5e5e0810 */ /* 0x000fc80007ffe0ff */
[----:B------:R-:W-:Y:S01]  /*68720*/  @P1 IADD3 R43, PT, PT, R43, -0x7f000001, RZ ;  /* 0x80ffffff2b2b1810 */ /* 0x000fe20007ffe0ff */
[----:B------:R-:W-:-:S04]  /*68730*/  IMAD.HI.U32 R86, R86, 0x7f000001, R2 ;  /* 0x7f00000156567827 */ /* 0x000fc800078e0002 */
[----:B------:R-:W-:Y:S01]  /*68740*/  IMAD.WIDE.U32 R2, R135, R95, RZ ;  /* 0x0000005f87027225 */ /* 0x000fe200078e00ff */
[----:B------:R-:W-:Y:S01]  /*68750*/  ISETP.GE.U32.AND P1, PT, R42, 0x7f000001, PT ;  /* 0x7f0000012a00780c */ /* 0x000fe20003f26070 */
[----:B------:R-:W-:Y:S01]  /*68760*/  ISETP.GE.U32.AND P0, PT, R101, 0x7f000001, PT ;  /* 0x7f0000016500780c */ /* 0x000fe20003f06070 */
[----:B------:R-:W-:Y:S01]  /*68770*/  IADD3 R94, PT, PT, R94, R43, RZ ;  /* 0x0000002b5e5e7210 */ /* 0x000fe20007ffe0ff */
        /* <DEDUP_REMOVED lines=16> */
[----:B------:R-:W-:Y:S01]  /*68880*/  @P0 IADD3 R42, PT, PT, R42, -0x7f000001, RZ ;  /* 0x80ffffff2a2a0810 */ /* 0x000fe20007ffe0ff */
[----:B------:R-:W-:-:S04]  /*68890*/  ISETP.GE.U32.AND P1, PT, R43, 0x7f000001, PT ;  /* 0x7f0000012b00780c */ /* 0x000fc80003f26070 */
[----:B------:R-:W-:-:S03]  /*688a0*/  ISETP.GE.U32.AND P0, PT, R42, 0x7f000001, PT ;  /* 0x7f0000012a00780c */ /* 0x000fc60003f06070 */
[----:B------:R-:W-:-:S05]  /*688b0*/  @P2 IADD3 R98, PT, PT, R98, -0x7f000001, RZ ;  /* 0x80ffffff62622810 */ /* 0x000fca0007ffe0ff */
[----:B------:R-:W-:-:S04]  /*688c0*/  IMAD.WIDE.U32 R2, R98, 0x5fffffa, RZ ;  /* 0x05fffffa62027825 */ /* 0x000fc800078e00ff */
[----:B------:R-:W-:Y:S01]  /*688d0*/  IMAD R98, R98, 0x6, RZ ;  /* 0x0000000662627824 */ /* 0x000fe200078e02ff */
        /* <DEDUP_REMOVED lines=27> */
[----:B------:R-:W-:-:S12]  /*68a90*/  IMAD.WIDE.U32 R2, R129, R96, RZ ;  /* 0x0000006081027225 */ /* 0x000fd800078e00ff */
[----:B------:R-:W-:Y:S01]  /*68aa0*/  @P0 IADD3 R42, PT, PT, R42, -0x7f000001, RZ ;  /* 0x80ffffff2a2a0810 */ /* 0x000fe20007ffe0ff */
[----:B------:R-:W-:Y:S01]  /*68ab0*/  ISETP.GE.U32.AND P0, PT, R91, 0x7f000001, PT ;  /* 0x7f0000015b00780c */ /* 0x000fe20003f06070 */
[----:B------:R-:W-:-:S04]  /*68ac0*/  IMAD R96, R2, 0x7effffff, RZ ;  /* 0x7effffff02607824 */ /* 0x000fc800078e02ff */
[----:B------:R-:W-:-:S08]  /*68ad0*/  IMAD.HI.U32 R96, R96, 0x7f000001, R2 ;  /* 0x7f00000160607827 */ /* 0x000fd000078e0002 */
[----:B------:R-:W-:Y:S01]  /*68ae0*/  @P0 IADD3 R91, PT, PT, R91, -0x7f000001, RZ ;  /* 0x80ffffff5b5b0810 */ /* 0x000fe20007ffe0ff */
[----:B------:R-:W-:-:S03]  /*68af0*/  ISETP.GE.U32.AND P1, PT, R96, 0x7f000001, PT ;  /* 0x7f0000016000780c */ /* 0x000fc60003f26070 */
[----:B------:R-:W-:-:S05]  /*68b00*/  IADD3 R91, PT, PT, R65, R91, RZ ;  /* 0x0000005b415b7210 */ /* 0x000fca0007ffe0ff */
[----:B------:R-:W-:Y:S01]  /*68b10*/  ISETP.GE.U32.AND P0, PT, R91, 0x7f000001, PT ;  /* 0x7f0000015b00780c */ /* 0x000fe20003f06070 */
[----:B------:R-:W-:-:S04]  /*68b20*/  IADD3 R42, PT, PT, R67, R42, RZ ;  /* 0x0000002a432a7210 */ /* 0x000fc80007ffe0ff */
[----:B------:R-:W-:Y:S01]  /*68b30*/  @P1 IADD3 R96, PT, PT, R96, -0x7f000001, RZ ;  /* 0x80ffffff60601810 */ /* 0x000fe20007ffe0ff */
[----:B------:R-:W-:-:S07]  /*68b40*/  ISETP.GE.U32.AND P1, PT, R42, 0x7f000001, PT ;  /* 0x7f0000012a00780c */ /* 0x000fce0003f26070 */
[----:B------:R-:W-:Y:S01]  /*68b50*/  @P0 IADD3 R91, PT, PT, R91, -0x7f000001, RZ ;  /* 0x80ffffff5b5b0810 */ /* 0x000fe20007ffe0ff */
[----:B------:R-:W-:-:S03]  /*68b60*/  IMAD.WIDE.U32 R2, R96, 0x5fffffa, RZ ;  /* 0x05fffffa60027825 */ /* 0x000fc600078e00ff */
[----:B------:R-:W-:Y:S01]  /*68b70*/  IADD3 R91, PT, PT, R65, R91, RZ ;  /* 0x0000005b415b7210 */ /* 0x000fe20007ffe0ff */
[----:B------:R-:W-:Y:S01]  /*68b80*/  IMAD R96, R96, 0x6, RZ ;  /* 0x0000000660607824 */ /* 0x000fe200078e02ff */
[----:B------:R-:W-:-:S03]  /*68b90*/  @P1 IADD3 R42, PT, PT, R42, -0x7f000001, RZ ;  /* 0x80ffffff2a2a1810 */ /* 0x000fc60007ffe0ff */
[----:B------:R-:W-:Y:S01]  /*68ba0*/  ISETP.GE.U32.AND P0, PT, R91, 0x7f000001, PT ;  /* 0x7f0000015b00780c */ /* 0x000fe20003f06070 */
[----:B------:R-:W-:-:S04]  /*68bb0*/  IMAD.HI.U32 R96, R96, 0x7f000001, R2 ;  /* 0x7f00000160607827 */ /* 0x000fc800078e0002 */
[----:B------:R-:W-:Y:S01]  /*68bc0*/  IMAD.WIDE.U32 R2, R135, R42, RZ ;  /* 0x0000002a87027225 */ /* 0x000fe200078e00ff */
[----:B------:R-:W-:-:S03]  /*68bd0*/  ISETP.GE.U32.AND P3, PT, R101, 0x7f000001, PT ;  /* 0x7f0000016500780c */ /* 0x000fc60003f66070 */
[----:B------:R-:W-:Y:S01]  /*68be0*/  IMAD R97, R2, 0x7effffff, RZ ;  /* 0x7effffff02617824 */ /* 0x000fe200078e02ff */
[----:B------:R-:W-:-:S03]  /*68bf0*/  ISETP.GE.U32.AND P2, PT, R43, 0x7f000001, PT ;  /* 0x7f0000012b00780c */ /* 0x000fc60003f46070 */
[----:B------:R-:W-:Y:S01]  /*68c00*/  IMAD.HI.U32 R97, R97, 0x7f000001, R2 ;  /* 0x7f00000161617827 */ /* 0x000fe200078e0002 */
[----:B------:R-:W-:Y:S01]  /*68c10*/  @P0 IADD3 R91, PT, PT, R91, -0x7f000001, RZ ;  /* 0x80ffffff5b5b0810 */ /* 0x000fe20007ffe0ff */
[----:B------:R-:W-:-:S03]  /*68c20*/  ISETP.GE.U32.AND P0, PT, R90, 0x7f000001, PT ;  /* 0x7f0000015a00780c */ /* 0x000fc60003f06070 */
[----:B------:R-:W-:Y:S01]  /*68c30*/  ISETP.GE.U32.AND P1, PT, R97, 0x7f000001, PT ;  /* 0x7f0000016100780c */ /* 0x000fe20003f26070 */
[----:B------:R-:W-:Y:S02]  /*68c40*/  @P3 IADD3 R101, PT, PT, R101, -0x7f000001, RZ ;  /* 0x80ffffff65653810 */ /* 0x000fe40007ffe0ff */
[----:B------:R-:W-:Y:S02]  /*68c50*/  IADD3 R91, PT, PT, R65, R91, RZ ;  /* 0x0000005b415b7210 */ /* 0x000fe40007ffe0ff */
[----:B------:R-:W-:-:S05]  /*68c60*/  @P2 IADD3 R43, PT, PT, R43, -0x7f000001, RZ ;  /* 0x80ffffff2b2b2810 */ /* 0x000fca0007ffe0ff */
[----:B------:R-:W-:Y:S02]  /*68c70*/  @P0 IADD3 R90, PT, PT, R90, -0x7f000001, RZ ;  /* 0x80ffffff5a5a0810 */ /* 0x000fe40007ffe0ff */
[----:B------:R-:W-:Y:S02]  /*68c80*/  IADD3 R43, PT, PT, R43, R101, RZ ;  /* 0x000000652b2b7210 */ /* 0x000fe40007ffe0ff */
[----:B------:R-:W-:Y:S01]  /*68c90*/  @P1 IADD3 R97, PT, PT, R97, -0x7f000001, RZ ;  /* 0x80ffffff61611810 */ /* 0x000fe20007ffe0ff */
[----:B------:R-:W-:Y:S01]  /*68ca0*/  ISETP.GE.U32.AND P1, PT, R91, 0x7f000001, PT ;  /* 0x7f0000015b00780c */ /* 0x000fe20003f26070 */
[----:B------:R-:W-:Y:S01]  /*68cb0*/  IADD3 R90, PT, PT, R68, R90, RZ ;  /* 0x0000005a445a7210 */ /* 0x000fe20007ffe0ff */
[----:B------:R-:W-:Y:S01]  /*68cc0*/  ISETP.GE.U32.AND P3, PT, R100, 0x7f000001, PT ;  /* 0x7f0000016400780c */ /* 0x000fe20003f66070 */
[----:B------:R-:W-:-:S03]  /*68cd0*/  ISETP.GE.U32.AND P2, PT, R43, 0x7f000001, PT ;  /* 0x7f0000012b00780c */ /* 0x000fc60003f46070 */
[----:B------:R-:W-:Y:S01]  /*68ce0*/  ISETP.GE.U32.AND P0, PT, R90, 0x7f000001, PT ;  /* 0x7f0000015a00780c */ /* 0x000fe20003f06070 */
[----:B------:R-:W-:-:S04]  /*68cf0*/  IMAD.WIDE.U32 R2, R97, 0x5fffffa, RZ ;  /* 0x05fffffa61027825 */ /* 0x000fc800078e00ff */
[----:B------:R-:W-:Y:S02]  /*68d00*/  IMAD R97, R97, 0x6, RZ ;  /* 0x0000000661617824 */ /* 0x000fe400078e02ff */
[----:B------:R-:W-:Y:S02]  /*68d10*/  @P1 IADD3 R91, PT, PT, R91, -0x7f000001, RZ ;  /* 0x80ffffff5b5b1810 */ /* 0x000fe40007ffe0ff */
[----:B------:R-:W-:Y:S01]  /*68d20*/  IMAD.HI.U32 R97, R97, 0x7f000001, R2 ;  /* 0x7f00000161617827 */ /* 0x000fe200078e0002 */
[----:B------:R-:W-:Y:S02]  /*68d30*/  @P3 IADD3 R100, PT, PT, R100, -0x7f000001, RZ ;  /* 0x80ffffff64643810 */ /* 0x000fe40007ffe0ff */
[----:B------:R-:W-:Y:S01]  /*68d40*/  @P2 IADD3 R43, PT, PT, R43, -0x7f000001, RZ ;  /* 0x80ffffff2b2b2810 */ /* 0x000fe20007ffe0ff */
[----:B------:R-:W-:Y:S01]  /*68d50*/  IMAD.WIDE.U32 R2, R133, R91, RZ ;  /* 0x0000005b85027225 */ /* 0x000fe200078e00ff */
[----:B------:R-:W-:Y:S02]  /*68d60*/  @P0 IADD3 R90, PT, PT, R90, -0x7f000001, RZ ;  /* 0x80ffffff5a5a0810 */ /* 0x000fe40007ffe0ff */
[----:B------:R-:W-:Y:S01]  /*68d70*/  IADD3 R43, PT, PT, R43, R100, RZ ;  /* 0x000000642b2b7210 */ /* 0x000fe20007ffe0ff */
[----:B------:R-:W-:Y:S01]  /*68d80*/  IMAD R100, R2, 0x7effffff, RZ ;  /* 0x7effffff02647824 */ /* 0x000fe200078e02ff */
[----:B------:R-:W-:-:S03]  /*68d90*/  IADD3 R90, PT, PT, R68, R90, RZ ;  /* 0x0000005a445a7210 */ /* 0x000fc60007ffe0ff */
[----:B------:R-:W-:Y:S02]  /*68da0*/  IMAD.HI.U32 R2, R100, 0x7f000001, R2 ;  /* 0x7f00000164027827 */ /* 0x000fe400078e0002 */
[----:B------:R-:W-:-:S03]  /*68db0*/  ISETP.GE.U32.AND P0, PT, R90, 0x7f000001, PT ;  /* 0x7f0000015a00780c */ /* 0x000fc60003f06070 */
[----:B------:R-:W-:Y:S01]  /*68dc0*/  ISETP.GE.U32.AND P1, PT, R2, 0x7f000001, PT ;  /* 0x7f0000010200780c */ /* 0x000fe20003f26070 */
[----:B------:R-:W-:-:S09]  /*68dd0*/  ISETP.GE.U32.AND P3, PT, R97, 0x7f000001, PT ;  /* 0x7f0000016100780c */ /* 0x000fd20003f66070 */
[----:B------:R-:W-:Y:S01]  /*68de0*/  @P0 IADD3 R90, PT, PT, R90, -0x7f000001, RZ ;  /* 0x80ffffff5a5a0810 */ /* 0x000fe20007ffe0ff */
[----:B------:R-:W-:Y:S02]  /*68df0*/  ISETP.GE.U32.AND P0, PT, R92, 0x7f000001, PT ;  /* 0x7f0000015c00780c */ /* 0x000fe40003f06070 */
[----:B------:R-:W-:Y:S02]  /*68e00*/  @P1 IADD3 R2, PT, PT, R2, -0x7f000001, RZ ;  /* 0x80ffffff02021810 */ /* 0x000fe40007ffe0ff */
[----:B------:R-:W-:-:S03]  /*68e10*/  IADD3 R90, PT, PT, R68, R90, RZ ;  /* 0x0000005a445a7210 */ /* 0x000fc60007ffe0ff */
[----:B------:R-:W-:Y:S02]  /*68e20*/  ISETP.GE.U32.AND P2, PT, R2, 0x7f000001, PT ;  /* 0x7f0000010200780c */ /* 0x000fe40003f46070 */
[----:B------:R-:W-:-:S04]  /*68e30*/  ISETP.GE.U32.AND P1, PT, R90, 0x7f000001, PT ;  /* 0x7f0000015a00780c */ /* 0x000fc80003f26070 */
[----:B------:R-:W-:Y:S02]  /*68e40*/  @P0 IADD3 R92, PT, PT, R92, -0x7f000001, RZ ;  /* 0x80ffffff5c5c0810 */ /* 0x000fe40007ffe0ff */
[----:B------:R-:W-:Y:S02]  /*68e50*/  @P3 IADD3 R97, PT, PT, R97, -0x7f000001, RZ ;  /* 0x80ffffff61613810 */ /* 0x000fe40007ffe0ff */
[----:B------:R-:W-:-:S03]  /*68e60*/  IADD3 R92, PT, PT, R66, R92, RZ ;  /* 0x0000005c425c7210 */ /* 0x000fc60007ffe0ff */
        /* <DEDUP_REMOVED lines=12> */
[----:B------:R-:W-:-:S04]  /*68f30*/  IMAD.WIDE.U32 R2, R100, 0x5fffffa, RZ ;  /* 0x05fffffa64027825 */ /* 0x000fc800078e00ff */
[----:B------:R-:W-:Y:S01]  /*68f40*/  IMAD R100, R100, 0x6, RZ ;  /* 0x0000000664647824 */ /* 0x000fe200078e02ff */
[----:B------:R-:W-:-:S03]  /*68f50*/  @P0 IADD3 R92, PT, PT, R92, -0x7f000001, RZ ;  /* 0x80ffffff5c5c0810 */ /* 0x000fc60007ffe0ff */
[----:B------:R-:W-:Y:S01]  /*68f60*/  IMAD.HI.U32 R2, R100, 0x7f000001, R2 ;  /* 0x7f00000164027827 */ /* 0x000fe200078e0002 */
[----:B------:R-:W-:Y:S01]  /*68f70*/  IADD3 R92, PT, PT, R66, R92, RZ ;  /* 0x0000005c425c7210 */ /* 0x000fe20007ffe0ff */
[----:B------:R-:W-:Y:S01]  /*68f80*/  ISETP.GE.U32.AND P1, PT, R97, 0x7f000001, PT ;  /* 0x7f0000016100780c */ /* 0x000fe20003f26070 */
[----:B------:R-:W2:Y:S02]  /*68f90*/  LDL R100, [R1+0x110] ;  /* 0x0001100001647983 */ /* 0x000ea40000100800 */
[----:B------:R-:W-:Y:S01]  /*68fa0*/  ISETP.GE.U32.AND P2, PT, R2, 0x7f000001, PT ;  /* 0x7f0000010200780c */ /* 0x000fe20003f46070 */
[----:B------:R-:W-:-:S09]  /*68fb0*/  ISETP.GE.U32.AND P0, PT, R92, 0x7f000001, PT ;  /* 0x7f0000015c00780c */ /* 0x000fd20003f06070 */
[----:B------:R-:W-:-:S03]  /*68fc0*/  @P1 IADD3 R97, PT, PT, R97, -0x7f000001, RZ ;  /* 0x80ffffff61611810 */ /* 0x000fc60007ffe0ff */
[----:B------:R-:W-:Y:S02]  /*68fd0*/  @P2 IADD3 R2, PT, PT, R2, -0x7f000001, RZ ;  /* 0x80ffffff02022810 */ /* 0x000fe40007ffe0ff */
[----:B------:R-:W-:Y:S01]  /*68fe0*/  @P0 IADD3 R92, PT, PT, R92, -0x7f000001, RZ ;  /* 0x80ffffff5c5c0810 */ /* 0x000fe20007ffe0ff */
[----:B------:R-:W-:Y:S01]  /*68ff0*/  ISETP.GE.U32.AND P0, PT, R87, 0x7f000001, PT ;  /* 0x7f0000015700780c */ /* 0x000fe20003f06070 */
[----:B------:R-:W-:-:S03]  /*69000*/  IADD3 R101, PT, PT, R97, R2, RZ ;  /* 0x0000000261657210 */ /* 0x000fc60007ffe0ff */
        /* <DEDUP_REMOVED lines=36> */
[----:B------:R-:W-:-:S10]  /*69250*/  ISETP.GE.U32.AND P0, PT, R102, 0x7f000001, PT ;  /* 0x7f0000016600780c */ /* 0x000fd40003f06070 */
        /* <DEDUP_REMOVED lines=16> */
[----:B------:R-:W-:-:S03]  /*69360*/  @P1 IADD3 R98, PT, PT, R98, -0x7f000001, RZ ;  /* 0x80ffffff62621810 */ /* 0x000fc60007ffe0ff */
        /* <DEDUP_REMOVED lines=27> */
[----:B------:R-:W-:Y:S01]  /*69520*/  ISETP.GE.U32.AND P2, PT, R4, 0x7f000001, PT ;  /* 0x7f0000010400780c */ /* 0x000fe20003f46070 */
[----:B------:R-:W-:Y:S01]  /*69530*/  ISETP.GE.U32.AND P0, PT, R32, 0x7f000001, PT ;  /* 0x7f0000012000780c */ /* 0x000fe20003f06070 */
[----:B------:R-:W-:Y:S01]  /*69540*/  ISETP.GE.U32.AND P4, PT, R96, 0x7f000001, PT ;  /* 0x7f0000016000780c */ /* 0x000fe20003f86070 */
[----:B------:R-:W-:Y:S01]  /*69550*/  ISETP.GE.U32.AND P1, PT, R95, 0x7f000001, PT ;  /* 0x7f0000015f00780c */ /* 0x000fe20003f26070 */
[----:B------:R-:W-:Y:S01]  /*69560*/  ISETP.GE.U32.AND P5, PT, R2, 0x7f000001, PT ;  /* 0x7f0000010200780c */ /* 0x000fe20003fa6070 */
[----:B------:R-:W-:Y:S01]  /*69570*/  ISETP.GE.U32.AND P3, PT, R5, 0x7f000001, PT ;  /* 0x7f0000010500780c */ /* 0x000fe20003f66070 */
[----:B------:R-:W3:Y:S07]  /*69580*/  LDL R45, [R1+0x114] ;  /* 0x00011400012d7983 */ /* 0x000eee0000100800 */
[----:B------:R-:W-:-:S02]  /*69590*/  @P2 IADD3 R4, PT, PT, R4, -0x7f000001, RZ ;  /* 0x80ffffff04042810 */ /* 0x000fc40007ffe0ff */
[----:B------:R-:W-:Y:S02]  /*695a0*/  @P0 IADD3 R32, PT, PT, R32, -0x7f000001, RZ ;  /* 0x80ffffff20200810 */ /* 0x000fe40007ffe0ff */
[----:B------:R-:W-:Y:S02]  /*695b0*/  @P4 IADD3 R96, PT, PT, R96, -0x7f000001, RZ ;  /* 0x80ffffff60604810 */ /* 0x000fe40007ffe0ff */
[----:B------:R-:W-:Y:S02]  /*695c0*/  @P1 IADD3 R95, PT, PT, R95, -0x7f000001, RZ ;  /* 0x80ffffff5f5f1810 */ /* 0x000fe40007ffe0ff */
[----:B------:R-:W-:Y:S01]  /*695d0*/  @P5 IADD3 R2, PT, PT, R2, -0x7f000001, RZ ;  /* 0x80ffffff02025810 */ /* 0x000fe20007ffe0ff */
[----:B------:R-:W-:Y:S01]  /*695e0*/  ISETP.GE.U32.AND P1, PT, R17, 0x7f000001, PT ;  /* 0x7f0000011100780c */ /* 0x000fe20003f26070 */
[----:B------:R-:W-:Y:S01]  /*695f0*/  ISETP.GE.U32.AND P0, PT, R97, 0x7f000001, PT ;  /* 0x7f0000016100780c */ /* 0x000fe20003f06070 */
[----:B------:R-:W-:Y:S02]  /*69600*/  IADD3 R32, PT, PT, R32, R4, RZ ;  /* 0x0000000420207210 */ /* 0x000fe40007ffe0ff */
[----:B------:R-:W-:-:S02]  /*69610*/  @P3 IADD3 R5, PT, PT, R5, -0x7f000001, RZ ;  /* 0x80ffffff05053810 */ /* 0x000fc40007ffe0ff */
[----:B------:R-:W-:Y:S01]  /*69620*/  IADD3 R4, PT, PT, R96, R2, RZ ;  /* 0x0000000260047210 */ /* 0x000fe20007ffe0ff */
[----:B------:R-:W-:Y:S01]  /*69630*/  IMAD.WIDE.U32 R2, R129, R42, RZ ;  /* 0x0000002a81027225 */ /* 0x000fe200078e00ff */
[----:B------:R-:W-:Y:S01]  /*69640*/  IADD3 R93, PT, PT, R93, R98, RZ ;  /* 0x000000625d5d7210 */ /* 0x000fe20007ffe0ff */
[----:B------:R-:W3:Y:S01]  /*69650*/  LDL R96, [R1+0x118] ;  /* 0x0001180001607983 */ /* 0x000ee20000100800 */
[----:B------:R-:W-:Y:S01]  /*69660*/  IADD3 R95, PT, PT, R95, R5, RZ ;  /* 0x000000055f5f7210 */ /* 0x000fe20007ffe0ff */
[----:B------:R-:W-:-:S04]  /*69670*/  IMAD R5, R2, 0x7effffff, RZ ;  /* 0x7effffff02057824 */ /* 0x000fc800078e02ff */
[----:B------:R-:W-:Y:S01]  /*69680*/  IMAD.HI.U32 R5, R5, 0x7f000001, R2 ;  /* 0x7f00000105057827 */ /* 0x000fe200078e0002 */
[----:B------:R-:W-:Y:S02]  /*69690*/  @P1 IADD3 R17, PT, PT, R17, -0x7f000001, RZ ;  /* 0x80ffffff11111810 */ /* 0x000fe40007ffe0ff */
[----:B------:R-:W-:Y:S02]  /*696a0*/  @P0 IADD3 R97, PT, PT, R97, -0x7f000001, RZ ;  /* 0x80ffffff61610810 */ /* 0x000fe40007ffe0ff */
[----:B------:R-:W-:Y:S02]  /*696b0*/  ISETP.GE.U32.AND P0, PT, R5, 0x7f000001, PT ;  /* 0x7f0000010500780c */ /* 0x000fe40003f06070 */
[----:B------:R-:W-:Y:S02]  /*696c0*/  IADD3 R98, PT, PT, R97, R17, RZ ;  /* 0x0000001161627210 */ /* 0x000fe40007ffe0ff */
[----:B------:R-:W3:Y:S09]  /*696d0*/  LDL R97, [R1+0x11c] ;  /* 0x00011c0001617983 */ /* 0x000ef20000100800 */
[----:B------:R-:W-:-:S05]  /*696e0*/  @P0 IADD3 R5, PT, PT, R5, -0x7f000001, RZ ;  /* 0x80ffffff05050810 */ /* 0x000fca0007ffe0ff */
[----:B------:R-:W-:-:S04]  /*696f0*/  IMAD.WIDE.U32 R2, R5, 0x5fffffa, RZ ;  /* 0x05fffffa05027825 */ /* 0x000fc800078e00ff */
        /* <DEDUP_REMOVED lines=11> */
[----:B------:R-:W-:Y:S02]  /*697b0*/  @P2 IADD3 R9, PT, PT, R9, -0x7f000001, RZ ;  /* 0x80ffffff09092810 */ /* 0x000fe40007ffe0ff */
[----:B------:R-:W-:Y:S02]  /*697c0*/  @P3 IADD3 R29, PT, PT, R29, -0x7f000001, RZ ;  /* 0x80ffffff1d1d3810 */ /* 0x000fe40007ffe0ff */
[----:B------:R-:W-:-:S07]  /*697d0*/  IADD3 R9, PT, PT, R32, R9, RZ ;  /* 0x0000000920097210 */ /* 0x000fce0007ffe0ff */
[----:B------:R-:W-:Y:S02]  /*697e0*/  @P1 IADD3 R17, PT, PT, R17, -0x7f000001, RZ ;  /* 0x80ffffff11111810 */ /* 0x000fe40007ffe0ff */
[----:B------:R-:W-:Y:S01]  /*697f0*/  @P0 IADD3 R4, PT, PT, R4, -0x7f000001, RZ ;  /* 0x80ffffff04040810 */ /* 0x000fe20007ffe0ff */
[----:B------:R-:W-:-:S03]  /*69800*/  ISETP.GE.U32.AND P0, PT, R9, 0x7f000001, PT ;  /* 0x7f0000010900780c */ /* 0x000fc60003f06070 */
[----:B------:R-:W-:Y:S01]  /*69810*/  IADD3 R17, PT, PT, R4, R17, RZ ;  /* 0x0000001104117210 */ /* 0x000fe20007ffe0ff */
[----:B------:R-:W-:Y:S01]  /*69820*/  IMAD.WIDE.U32 R4, R133, R42, RZ ;  /* 0x0000002a85047225 */ /* 0x000fe200078e00ff */
[----:B------:R-:W-:-:S03]  /*69830*/  IADD3 R94, PT, PT, R94, R29, RZ ;  /* 0x0000001d5e5e7210 */ /* 0x000fc60007ffe0ff */
[----:B------:R-:W-:-:S04]  /*69840*/  IMAD R29, R4, 0x7effffff, RZ ;  /* 0x7effffff041d7824 */ /* 0x000fc800078e02ff */
[----:B------:R-:W-:Y:S01]  /*69850*/  IMAD.HI.U32 R29, R29, 0x7f000001, R4 ;  /* 0x7f0000011d1d7827 */ /* 0x000fe200078e0004 */
[----:B------:R-:W-:-:S04]  /*69860*/  @P0 IADD3 R9, PT, PT, R9, -0x7f000001, RZ ;  /* 0x80ffffff09090810 */ /* 0x000fc80007ffe0ff */
        /* <DEDUP_REMOVED lines=15> */
[----:B--2---:R-:W-:-:S08]  /*69960*/  IADD3 R9, PT, PT, R9, R100, RZ ;  /* 0x0000006409097210 */ /* 0x004fd00007ffe0ff */
        /* <DEDUP_REMOVED lines=8> */
[----:B------:R-:W-:-:S05]  /*699f0*/  IMAD.HI.U32 R32, R32, 0x7f000001, R4 ;  /* 0x7f00000120207827 */ /* 0x000fca00078e0004 */
[----:B------:R-:W-:-:S06]  /*69a00*/  ISETP.GE.U32.AND P1, PT, R32, 0x7f000001, PT ;  /* 0x7f0000012000780c */ /* 0x000fcc0003f26070 */
[----:B------:R-:W-:Y:S01]  /*69a10*/  @P0 IADD3 R100, PT, PT, R100, -0x7f000001, RZ ;  /* 0x80ffffff64640810 */ /* 0x000fe20007ffe0ff */
[----:B------:R-:W-:-:S06]  /*69a20*/  ISETP.GE.U32.AND P0, PT, R17, 0x7f000001, PT ;  /* 0x7f0000011100780c */ /* 0x000fcc0003f06070 */
[----:B------:R-:W-:-:S04]  /*69a30*/  @P1 IADD3 R32, PT, PT, R32, -0x7f000001, RZ ;  /* 0x80ffffff20201810 */ /* 0x000fc80007ffe0ff */
[----:B------:R-:W-:-:S03]  /*69a40*/  IADD3 R100, PT, PT, R100, R32, RZ ;  /* 0x0000002064647210 */ /* 0x000fc60007ffe0ff */
[----:B------:R-:W-:Y:S02]  /*69a50*/  @P0 IADD3 R17, PT, PT, R17, -0x7f000001, RZ ;  /* 0x80ffffff11110810 */ /* 0x000fe40007ffe0ff */
[----:B------:R-:W-:-:S13]  /*69a60*/  ISETP.GE.U32.AND P0, PT, R100, 0x7f000001, PT ;  /* 0x7f0000016400780c */ /* 0x000fda0003f06070 */
[----:B------:R-:W-:Y:S01]  /*69a70*/  @P0 IADD3 R100, PT, PT, R100, -0x7f000001, RZ ;  /* 0x80ffffff64640810 */ /* 0x000fe20007ffe0ff */
[----:B------:R-:W-:-:S13]  /*69a80*/  ISETP.GE.U32.AND P0, PT, R43, 0x7f000001, PT ;  /* 0x7f0000012b00780c */ /* 0x000fda0003f06070 */
[----:B------:R-:W-:Y:S01]  /*69a90*/  @P0 IADD3 R43, PT, PT, R43, -0x7f000001, RZ ;  /* 0x80ffffff2b2b0810 */ /* 0x000fe20007ffe0ff */
        /* <DEDUP_REMOVED lines=9> */
[----:B----4-:R-:W-:Y:S01]  /*69b30*/  IMAD.WIDE.U32 R4, R118, R101, RZ ;  /* 0x0000006576047225 */ /* 0x010fe200078e00ff */
[----:B------:R-:W-:-:S03]  /*69b40*/  @P2 IADD3 R25, PT, PT, R25, -0x7f000001, RZ ;  /* 0x80ffffff19192810 */ /* 0x000fc60007ffe0ff */
[----:B------:R-:W-:-:S08]  /*69b50*/  IMAD R29, R4, 0x7effffff, RZ ;  /* 0x7effffff041d7824 */ /* 0x000fd000078e02ff */
[----:B------:R-:W-:Y:S01]  /*69b60*/  @P0 IADD3 R94, PT, PT, R94, -0x7f000001, RZ ;  /* 0x80ffffff5e5e0810 */ /* 0x000fe20007ffe0ff */
[----:B------:R-:W-:Y:S01]  /*69b70*/  ISETP.GE.U32.AND P0, PT, R95, 0x7f000001, PT ;  /* 0x7f0000015f00780c */ /* 0x000fe20003f06070 */
[----:B------:R-:W-:-:S04]  /*69b80*/  IMAD.HI.U32 R29, R29, 0x7f000001, R4 ;  /* 0x7f0000011d1d7827 */ /* 0x000fc800078e0004 */
[----:B------:R-:W-:Y:S01]  /*69b90*/  IMAD.WIDE.U32 R4, R118, R25, RZ ;  /* 0x0000001976047225 */ /* 0x000fe200078e00ff */
[----:B---3--:R-:W-:Y:S01]  /*69ba0*/  IADD3 R98, PT, PT, R98, R45, RZ ;  /* 0x0000002d62627210 */ /* 0x008fe20007ffe0ff */
[----:B------:R-:W-:Y:S02]  /*69bb0*/  ISETP.GE.U32.AND P1, PT, R87, 0x7f000001, PT ;  /* 0x7f0000015700780c */ /* 0x000fe40003f26070 */
[----:B------:R-:W-:-:S04]  /*69bc0*/  IMAD R25, R4, 0x7effffff, RZ ;  /* 0x7effffff04197824 */ /* 0x000fc800078e02ff */
[----:B------:R-:W-:Y:S01]  /*69bd0*/  @P0 IADD3 R95, PT, PT, R95, -0x7f000001, RZ ;  /* 0x80ffffff5f5f0810 */ /* 0x000fe20007ffe0ff */
[----:B------:R-:W-:Y:S01]  /*69be0*/  ISETP.GE.U32.AND P0, PT, R98, 0x7f000001, PT ;  /* 0x7f0000016200780c */ /* 0x000fe20003f06070 */
[----:B------:R-:W-:-:S04]  /*69bf0*/  IMAD.HI.U32 R25, R25, 0x7f000001, R4 ;  /* 0x7f00000119197827 */ /* 0x000fc800078e0004 */
[----:B------:R-:W-:Y:S01]  /*69c00*/  IMAD.WIDE.U32 R4, R118, R17, RZ ;  /* 0x0000001176047225 */ /* 0x000fe200078e00ff */
[----:B------:R0:W-:Y:S03]  /*69c10*/  STL [R1+0x114], R98 ;  /* 0x0001146201007387 */ /* 0x0001e60000100800 */
[----:B------:R-:W-:Y:S01]  /*69c20*/  IMAD R32, R4, 0x7effffff, RZ ;  /* 0x7effffff04207824 */ /* 0x000fe200078e02ff */
[----:B------:R-:W-:Y:S02]  /*69c30*/  @P1 IADD3 R87, PT, PT, R87, -0x7f000001, RZ ;  /* 0x80ffffff57571810 */ /* 0x000fe40007ffe0ff */
[----:B------:R-:W-:Y:S02]  /*69c40*/  IADD3 R94, PT, PT, R94, R96, RZ ;  /* 0x000000605e5e7210 */ /* 0x000fe40007ffe0ff */
[----:B0-----:R-:W-:Y:S01]  /*69c50*/  @P0 IADD3 R98, PT, PT, R98, -0x7f000001, RZ ;  /* 0x80ffffff62620810 */ /* 0x001fe20007ffe0ff */
[----:B------:R-:W-:Y:S01]  /*69c60*/  IMAD.HI.U32 R32, R32, 0x7f000001, R4 ;  /* 0x7f00000120207827 */ /* 0x000fe200078e0004 */
[----:B------:R-:W-:Y:S01]  /*69c70*/  STL [R1+0x110], R9 ;  /* 0x0001100901007387 */ /* 0x000fe20000100800 */
[----:B------:R-:W-:-:S02]  /*69c80*/  ISETP.GE.U32.AND P0, PT, R94, 0x7f000001, PT ;  /* 0x7f0000015e00780c */ /* 0x000fc40003f06070 */
[----:B------:R-:W-:Y:S01]  /*69c90*/  IMAD.WIDE.U32 R4, R118, R100, RZ ;  /* 0x0000006476047225 */ /* 0x000fe200078e00ff */
[----:B------:R-:W-:Y:S01]  /*69ca0*/  ISETP.GE.U32.AND P3, PT, R86, 0x7f000001, PT ;  /* 0x7f0000015600780c */ /* 0x000fe20003f66070 */
[----:B------:R-:W2:Y:S01]  /*69cb0*/  LDL.LU R118, [R1+0x320] ;  /* 0x0003200001767983 */ /* 0x000ea20000300800 */
[----:B------:R-:W-:Y:S01]  /*69cc0*/  IADD3 R95, PT, PT, R95, R97, RZ ;  /* 0x000000615f5f7210 */ /* 0x000fe20007ffe0ff */
[----:B------:R-:W-:Y:S02]  /*69cd0*/  ISETP.GE.U32.AND P2, PT, R37, 0x7f000001, PT ;  /* 0x7f0000012500780c */ /* 0x000fe40003f46070 */
[----:B------:R-:W3:Y:S02]  /*69ce0*/  LDL.LU R96, [R1+0x334] ;  /* 0x0003340001607983 */ /* 0x000ee40000300800 */
[----:B------:R-:W-:Y:S02]  /*69cf0*/  ISETP.GE.U32.AND P1, PT, R95, 0x7f000001, PT ;  /* 0x7f0000015f00780c */ /* 0x000fe40003f26070 */
[----:B------:R0:W-:Y:S04]  /*69d00*/  STL [R1+0x118], R94 ;  /* 0x0001185e01007387 */ /* 0x0001e80000100800 */
[----:B------:R1:W-:Y:S04]  /*69d10*/  STL [R1+0x11c], R95 ;  /* 0x00011c5f01007387 */ /* 0x0003e80000100800 */
[----:B------:R-:W-:Y:S01]  /*69d20*/  STL [R1+0x114], R98 ;  /* 0x0001146201007387 */ /* 0x000fe20000100800 */
[----:B0-----:R-:W-:-:S02]  /*69d30*/  @P0 IADD3 R94, PT, PT, R94, -0x7f000001, RZ ;  /* 0x80ffffff5e5e0810 */ /* 0x001fc40007ffe0ff */
[----:B-1----:R-:W-:-:S03]  /*69d40*/  @P1 IADD3 R95, PT, PT, R95, -0x7f000001, RZ ;  /* 0x80ffffff5f5f1810 */ /* 0x002fc60007ffe0ff */
[----:B------:R0:W-:Y:S04]  /*69d50*/  STL [R1+0x118], R94 ;  /* 0x0001185e01007387 */ /* 0x0001e80000100800 */
[----:B------:R1:W-:Y:S04]  /*69d60*/  STL [R1+0x11c], R95 ;  /* 0x00011c5f01007387 */ /* 0x0003e80000100800 */
[----:B0-----:R-:W4:Y:S01]  /*69d70*/  LD.E R94, desc[UR10][R2.64+0x980] ;  /* 0x0009800a025e7980 */ /* 0x001f22000c101900 */
[----:B------:R-:W-:Y:S02]  /*69d80*/  @P3 IADD3 R86, PT, PT, R86, -0x7f000001, RZ ;  /* 0x80ffffff56563810 */ /* 0x000fe40007ffe0ff */
[----:B------:R-:W-:-:S04]  /*69d90*/  @P2 IADD3 R37, PT, PT, R37, -0x7f000001, RZ ;  /* 0x80ffffff25252810 */ /* 0x000fc80007ffe0ff */
[----:B------:R-:W-:Y:S01]  /*69da0*/  IADD3 R37, PT, PT, R37, R86, RZ ;  /* 0x0000005625257210 */ /* 0x000fe20007ffe0ff */
[----:B------:R-:W-:-:S04]  /*69db0*/  ISETP.GE.U32.AND P1, PT, R83, 0x7f000001, PT ;  /* 0x7f0000015300780c */ /* 0x000fc80003f26070 */
[----:B------:R-:W-:-:S09]  /*69dc0*/  ISETP.GE.U32.AND P0, PT, R37, 0x7f000001, PT ;  /* 0x7f0000012500780c */ /* 0x000fd20003f06070 */
[----:B------:R-:W-:-:S04]  /*69dd0*/  @P1 IADD3 R83, PT, PT, R83, -0x7f000001, RZ ;  /* 0x80ffffff53531810 */ /* 0x000fc80007ffe0ff */
[----:B------:R-:W-:Y:S01]  /*69de0*/  @P0 IADD3 R37, PT, PT, R37, -0x7f000001, RZ ;  /* 0x80ffffff25250810 */ /* 0x000fe20007ffe0ff */
[----:B------:R-:W-:-:S03]  /*69df0*/  ISETP.GE.U32.AND P0, PT, R33, 0x7f000001, PT ;  /* 0x7f0000012100780c */ /* 0x000fc60003f06070 */
[----:B------:R-:W-:-:S05]  /*69e00*/  IADD3 R83, PT, PT, R37, R83, RZ ;  /* 0x0000005325537210 */ /* 0x000fca0007ffe0ff */
[----:B------:R-:W-:-:S05]  /*69e10*/  ISETP.GE.U32.AND P1, PT, R83, 0x7f000001, PT ;  /* 0x7f0000015300780c */ /* 0x000fca0003f26070 */
[----:B------:R-:W-:-:S05]  /*69e20*/  @P0 IADD3 R33, PT, PT, R33, -0x7f000001, RZ ;  /* 0x80ffffff21210810 */ /* 0x000fca0007ffe0ff */
[----:B------:R-:W-:-:S03]  /*69e30*/  ISETP.GE.U32.AND P0, PT, R33, 0x7f000001, PT ;  /* 0x7f0000012100780c */ /* 0x000fc60003f06070 */
[----:B------:R-:W-:Y:S01]  /*69e40*/  @P1 IADD3 R83, PT, PT, R83, -0x7f000001, RZ ;  /* 0x80ffffff53531810 */ /* 0x000fe20007ffe0ff */
[----:B------:R-:W-:-:S09]  /*69e50*/  ISETP.GE.U32.AND P1, PT, R170, 0x7f000001, PT ;  /* 0x7f000001aa00780c */ /* 0x000fd20003f26070 */
[----:B------:R-:W-:-:S04]  /*69e60*/  @P0 IADD3 R33, PT, PT, R33, -0x7f000001, RZ ;  /* 0x80ffffff21210810 */ /* 0x000fc80007ffe0ff */
[----:B------:R-:W-:-:S04]  /*69e70*/  @P1 IADD3 R170, PT, PT, R170, -0x7f000001, RZ ;  /* 0x80ffffffaaaa1810 */ /* 0x000fc80007ffe0ff */
[----:B------:R-:W-:-:S05]  /*69e80*/  IADD3 R33, PT, PT, R33, R170, RZ ;  /* 0x000000aa21217210 */ /* 0x000fca0007ffe0ff */
[----:B------:R-:W-:Y:S01]  /*69e90*/  ISETP.GE.U32.AND P0, PT, R33, 0x7f000001, PT ;  /* 0x7f0000012100780c */ /* 0x000fe20003f06070 */
[----:B------:R-:W-:Y:S01]  /*69ea0*/  IMAD R17, R4, 0x7effffff, RZ ;  /* 0x7effffff04117824 */ /* 0x000fe200078e02ff */
[----:B------:R-:W-:-:S11]  /*69eb0*/  ISETP.GE.U32.AND P1, PT, R8, 0x7f000001, PT ;  /* 0x7f0000010800780c */ /* 0x000fd60003f26070 */
[----:B------:R-:W-:Y:S01]  /*69ec0*/  @P0 IADD3 R33, PT, PT, R33, -0x7f000001, RZ ;  /* 0x80ffffff21210810 */ /* 0x000fe20007ffe0ff */
[----:B------:R-:W-:Y:S01]  /*69ed0*/  ISETP.GE.U32.AND P0, PT, R26, 0x7f000001, PT ;  /* 0x7f0000011a00780c */ /* 0x000fe20003f06070 */
[----:B------:R-:W-:-:S04]  /*69ee0*/  IMAD.HI.U32 R17, R17, 0x7f000001, R4 ;  /* 0x7f00000111117827 */ /* 0x000fc800078e0004 */
[----:B------:R-:W-:-:S04]  /*69ef0*/  IMAD.WIDE.U32 R4, R43, R42, RZ ;  /* 0x0000002a2b047225 */ /* 0x000fc800078e00ff */
[----:B------:R-:W-:-:S04]  /*69f00*/  IMAD.WIDE.U32 R100, R93, R91, RZ ;  /* 0x0000005b5d647225 */ /* 0x000fc800078e00ff */
[----:B------:R-:W-:Y:S01]  /*69f10*/  IMAD R176, R4, 0x7effffff, RZ ;  /* 0x7effffff04b07824 */ /* 0x000fe200078e02ff */
[----:B------:R-:W-:-:S03]  /*69f20*/  @P0 IADD3 R26, PT, PT, R26, -0x7f000001, RZ ;  /* 0x80ffffff1a1a0810 */ /* 0x000fc60007ffe0ff */
[----:B------:R-:W-:-:S04]  /*69f30*/  IMAD.HI.U32 R176, R176, 0x7f000001, R4 ;  /* 0x7f000001b0b07827 */ /* 0x000fc800078e0004 */
[----:B------:R-:W-:Y:S01]  /*69f40*/  IMAD R4, R100, 0x7effffff, RZ ;  /* 0x7effffff64047824 */ /* 0x000fe200078e02ff */
[----:B------:R-:W-:Y:S01]  /*69f50*/  ISETP.GE.U32.AND P0, PT, R26, 0x7f000001, PT ;  /* 0x7f0000011a00780c */ /* 0x000fe20003f06070 */
[----:B------:R-:W-:Y:S01]  /*69f60*/  @P1 IADD3 R8, PT, PT, R8, -0x7f000001, RZ ;  /* 0x80ffffff08081810 */ /* 0x000fe20007ffe0ff */
[----:B------:R-:W-:Y:S01]  /*69f70*/  ISETP.GE.U32.AND P1, PT, R60, 0x7f000001, PT ;  /* 0x7f0000013c00780c */ /* 0x000fe20003f26070 */
[----:B------:R-:W-:-:S04]  /*69f80*/  IMAD.HI.U32 R100, R4, 0x7f000001, R100 ;  /* 0x7f00000104647827 */ /* 0x000fc800078e0064 */
[----:B------:R-:W-:-:S04]  /*69f90*/  IMAD.WIDE.U32 R4, R87, R90, RZ ;  /* 0x0000005a57047225 */ /* 0x000fc800078e00ff */
[----:B------:R-:W-:Y:S02]  /*69fa0*/  IMAD R180, R4, 0x7effffff, RZ ;  /* 0x7effffff04b47824 */ /* 0x000fe400078e02ff */
[----:B------:R-:W-:Y:S02]  /*69fb0*/  @P0 IADD3 R26, PT, PT, R26, -0x7f000001, RZ ;  /* 0x80ffffff1a1a0810 */ /* 0x000fe40007ffe0ff */
[----:B------:R-:W-:-:S04]  /*69fc0*/  IMAD.HI.U32 R180, R180, 0x7f000001, R4 ;  /* 0x7f000001b4b47827 */ /* 0x000fc800078e0004 */
[----:B------:R-:W-:Y:S01]  /*69fd0*/  IMAD.WIDE.U32 R4, R93, R90, RZ ;  /* 0x0000005a5d047225 */ /* 0x000fe200078e00ff */
[----:B------:R-:W-:Y:S01]  /*69fe0*/  @P1 IADD3 R60, PT, PT, R60, -0x7f000001, RZ ;  /* 0x80ffffff3c3c1810 */ /* 0x000fe20007ffe0ff */
[----:B------:R-:W-:Y:S02]  /*69ff0*/  ISETP.GE.U32.AND P0, PT, R26, 0x7f000001, PT ;  /* 0x7f0000011a00780c */ /* 0x000fe40003f06070 */
[----:B------:R-:W-:Y:S02]  /*6a000*/  IMAD R45, R4, 0x7effffff, RZ ;  /* 0x7effffff042d7824 */ /* 0x000fe400078e02ff */
[----:B------:R-:W-:Y:S02]  /*6a010*/  ISETP.GE.U32.AND P1, PT, R60, 0x7f000001, PT ;  /* 0x7f0000013c00780c */ /* 0x000fe40003f26070 */
[----:B------:R-:W-:-:S04]  /*6a020*/  IMAD.HI.U32 R45, R45, 0x7f000001, R4 ;  /* 0x7f0000012d2d7827 */ /* 0x000fc800078e0004 */
[----:B------:R-:W-:-:S04]  /*6a030*/  IMAD.WIDE.U32 R4, R43, R92, RZ ;  /* 0x0000005c2b047225 */ /* 0x000fc800078e00ff */
[----:B------:R-:W-:Y:S01]  /*6a040*/  IMAD R195, R4, 0x7effffff, RZ ;  /* 0x7effffff04c37824 */ /* 0x000fe200078e02ff */
[----:B------:R-:W-:-:S03]  /*6a050*/  @P0 IADD3 R26, PT, PT, R26, -0x7f000001, RZ ;  /* 0x80ffffff1a1a0810 */ /* 0x000fc60007ffe0ff */
        /* <DEDUP_REMOVED lines=24> */
[----:B------:R-:W-:Y:S02]  /*6a1e0*/  @P1 IADD3 R60, PT, PT, R60, -0x7f000001, RZ ;  /* 0x80ffffff3c3c1810 */ /* 0x000fe40007ffe0ff */
[----:B------:R-:W-:Y:S01]  /*6a1f0*/  IADD3 R26, PT, PT, R66, R26, RZ ;  /* 0x0000001a421a7210 */ /* 0x000fe20007ffe0ff */
[----:B------:R-:W-:Y:S01]  /*6a200*/  IMAD R191, R4, 0x7effffff, RZ ;  /* 0x7effffff04bf7824 */ /* 0x000fe200078e02ff */
[----:B------:R-:W-:Y:S01]  /*6a210*/  ISETP.GE.U32.AND P5, PT, R7, 0x7f000001, PT ;  /* 0x7f0000010700780c */ /* 0x000fe20003fa6070 */
[----:B------:R-:W-:Y:S01]  /*6a220*/  ISETP.GE.U32.AND P4, PT, R8, 0x7f000001, PT ;  /* 0x7f0000010800780c */ /* 0x000fe20003f86070 */
[----:B------:R-:W-:Y:S01]  /*6a230*/  ISETP.GE.U32.AND P3, PT, R60, 0x7f000001, PT ;  /* 0x7f0000013c00780c */ /* 0x000fe20003f66070 */
[----:B------:R-:W-:Y:S01]  /*6a240*/  ISETP.GE.U32.AND P1, PT, R26, 0x7f000001, PT ;  /* 0x7f0000011a00780c */ /* 0x000fe20003f26070 */
        /* <DEDUP_REMOVED lines=9> */
[----:B------:R-:W-:Y:S02]  /*6a2e0*/  @P1 IADD3 R26, PT, PT, R26, -0x7f000001, RZ ;  /* 0x80ffffff1a1a1810 */ /* 0x000fe40007ffe0ff */
[----:B------:R-:W-:Y:S02]  /*6a2f0*/  @P5 IADD3 R7, PT, PT, R7, -0x7f000001, RZ ;  /* 0x80ffffff07075810 */ /* 0x000fe40007ffe0ff */
[----:B------:R-:W-:Y:S01]  /*6a300*/  @P4 IADD3 R8, PT, PT, R8, -0x7f000001, RZ ;  /* 0x80ffffff08084810 */ /* 0x000fe20007ffe0ff */
[----:B------:R-:W-:Y:S01]  /*6a310*/  IMAD R101, R4, 0x7effffff, RZ ;  /* 0x7effffff04657824 */ /* 0x000fe200078e02ff */
[----:B------:R-:W-:Y:S02]  /*6a320*/  IADD3 R26, PT, PT, R26, R60, RZ ;  /* 0x0000003c1a1a7210 */ /* 0x000fe40007ffe0ff */
[----:B------:R-:W-:Y:S01]  /*6a330*/  IADD3 R7, PT, PT, R8, R7, RZ ;  /* 0x0000000708077210 */ /* 0x000fe20007ffe0ff */
[----:B------:R-:W-:-:S04]  /*6a340*/  IMAD.HI.U32 R101, R101, 0x7f000001, R4 ;  /* 0x7f00000165657827 */ /* 0x000fc800078e0004 */
[----:B------:R-:W-:Y:S01]  /*6a350*/  IMAD.WIDE.U32 R4, R83, R92, RZ ;  /* 0x0000005c53047225 */ /* 0x000fe200078e00ff */
[----:B------:R-:W-:Y:S01]  /*6a360*/  @P2 IADD3 R28, PT, PT, R28, -0x7f000001, RZ ;  /* 0x80ffffff1c1c2810 */ /* 0x000fe20007ffe0ff */
[----:B------:R-:W-:Y:S01]  /*6a370*/  ISETP.GE.U32.AND P2, PT, R26, 0x7f000001, PT ;  /* 0x7f0000011a00780c */ /* 0x000fe20003f46070 */
[----:B------:R-:W-:Y:S01]  /*6a380*/  ISETP.GE.U32.AND P3, PT, R7, 0x7f000001, PT ;  /* 0x7f0000010700780c */ /* 0x000fe20003f66070 */
[----:B------:R-:W-:Y:S01]  /*6a390*/  @P0 IADD3 R13, PT, PT, R13, -0x7f000001, RZ ;  /* 0x80ffffff0d0d0810 */ /* 0x000fe20007ffe0ff */
[----:B------:R-:W-:Y:S01]  /*6a3a0*/  IMAD R178, R4, 0x7effffff, RZ ;  /* 0x7effffff04b27824 */ /* 0x000fe200078e02ff */
[----:B------:R-:W-:Y:S01]  /*6a3b0*/  ISETP.GE.U32.AND P4, PT, R75, 0x7f000001, PT ;  /* 0x7f0000014b00780c */ /* 0x000fe20003f86070 */
[----:B------:R-:W3:Y:S02]  /*6a3c0*/  LD.E R8, desc[UR10][R2.64+0x988] ;  /* 0x0009880a02087980 */ /* 0x000ee4000c101900 */
[----:B------:R-:W-:Y:S01]  /*6a3d0*/  IMAD.HI.U32 R178, R178, 0x7f000001, R4 ;  /* 0x7f000001b2b27827 */ /* 0x000fe200078e0004 */
[----:B------:R-:W-:-:S03]  /*6a3e0*/  ISETP.GE.U32.AND P0, PT, R13, 0x7f000001, PT ;  /* 0x7f0000010d00780c */ /* 0x000fc60003f06070 */
[----:B------:R-:W-:-:S04]  /*6a3f0*/  IMAD.WIDE.U32 R4, R87, R42, RZ ;  /* 0x0000002a57047225 */ /* 0x000fc800078e00ff */
[----:B------:R-:W-:Y:S01]  /*6a400*/  IMAD R179, R4, 0x7effffff, RZ ;  /* 0x7effffff04b37824 */ /* 0x000fe200078e02ff */
[----:B------:R-:W-:Y:S02]  /*6a410*/  @P2 IADD3 R26, PT, PT, R26, -0x7f000001, RZ ;  /* 0x80ffffff1a1a2810 */ /* 0x000fe40007ffe0ff */
[----:B------:R-:W-:Y:S01]  /*6a420*/  @P3 IADD3 R7, PT, PT, R7, -0x7f000001, RZ ;  /* 0x80ffffff07073810 */ /* 0x000fe20007ffe0ff */
[----:B------:R-:W-:-:S04]  /*6a430*/  IMAD.HI.U32 R179, R179, 0x7f000001, R4 ;  /* 0x7f000001b3b37827 */ /* 0x000fc800078e0004 */
[----:B------:R-:W-:Y:S01]  /*6a440*/  IMAD.WIDE.U32 R4, R83, R90, RZ ;  /* 0x0000005a53047225 */ /* 0x000fe200078e00ff */
[----:B------:R-:W-:Y:S01]  /*6a450*/  ISETP.GE.U32.AND P2, PT, R7, R26, PT ;  /* 0x0000001a0700720c */ /* 0x000fe20003f46070 */
[----:B------:R-:W-:Y:S02]  /*6a460*/  @P0 IADD3 R13, PT, PT, R13, -0x7f000001, RZ ;  /* 0x80ffffff0d0d0810 */ /* 0x000fe40007ffe0ff */
[----:B------:R-:W-:Y:S01]  /*6a470*/  IADD3 R26, PT, PT, -R26, R7, RZ ;  /* 0x000000071a1a7210 */ /* 0x000fe20007ffe1ff */
[----:B------:R-:W-:Y:S01]  /*6a480*/  IMAD R182, R4, 0x7effffff, RZ ;  /* 0x7effffff04b67824 */ /* 0x000fe200078e02ff */
[----:B------:R-:W-:Y:S01]  /*6a490*/  ISETP.GE.U32.AND P1, PT, R28, 0x7f000001, PT ;  /* 0x7f0000011c00780c */ /* 0x000fe20003f26070 */
[----:B------:R-:W3:Y:S01]  /*6a4a0*/  LD.E R7, desc[UR10][R2.64+0x984] ;  /* 0x0009840a02077980 */ /* 0x000ee2000c101900 */
[----:B------:R-:W-:Y:S01]  /*6a4b0*/  ISETP.GE.U32.AND P0, PT, R13, 0x7f000001, PT ;  /* 0x7f0000010d00780c */ /* 0x000fe20003f06070 */
        /* <DEDUP_REMOVED lines=19> */
[----:B------:R-:W-:Y:S02]  /*6a5f0*/  IADD3 R13, PT, PT, R68, R13, RZ ;  /* 0x0000000d440d7210 */ /* 0x000fe40007ffe0ff */
[----:B------:R-:W-:-:S04]  /*6a600*/  IMAD.HI.U32 R43, R43, 0x7f000001, R4 ;  /* 0x7f0000012b2b7827 */ /* 0x000fc800078e0004 */
[----:B------:R-:W-:Y:S01]  /*6a610*/  IMAD.WIDE.U32 R4, R126, R83, RZ ;  /* 0x000000537e047225 */ /* 0x000fe200078e00ff */
[----:B------:R-:W-:Y:S01]  /*6a620*/  ISETP.GE.U32.AND P0, PT, R13, 0x7f000001, PT ;  /* 0x7f0000010d00780c */ /* 0x000fe20003f06070 */
[----:B------:R-:W-:Y:S02]  /*6a630*/  @!P2 IADD3 R26, PT, PT, R26, 0x7f000001, RZ ;  /* 0x7f0000011a1aa810 */ /* 0x000fe40007ffe0ff */
[----:B------:R-:W-:Y:S01]  /*6a640*/  IMAD R42, R4, 0x7effffff, RZ ;  /* 0x7effffff042a7824 */ /* 0x000fe200078e02ff */
[----:B------:R-:W-:Y:S01]  /*6a650*/  ISETP.GE.U32.AND P2, PT, R23, 0x7f000001, PT ;  /* 0x7f0000011700780c */ /* 0x000fe20003f46070 */
[----:B------:R-:W-:Y:S01]  /*6a660*/  @P4 IADD3 R75, PT, PT, R75, -0x7f000001, RZ ;  /* 0x80ffffff4b4b4810 */ /* 0x000fe20007ffe0ff */
[----:B------:R-:W-:Y:S01]  /*6a670*/  ISETP.GE.U32.AND P3, PT, R187, 0x7f000001, PT ;  /* 0x7f000001bb00780c */ /* 0x000fe20003f66070 */
[----:B------:R-:W-:Y:S01]  /*6a680*/  IMAD.HI.U32 R42, R42, 0x7f000001, R4 ;  /* 0x7f0000012a2a7827 */ /* 0x000fe200078e0004 */
[----:B------:R-:W-:-:S03]  /*6a690*/  @P1 IADD3 R28, PT, PT, R28, -0x7f000001, RZ ;  /* 0x80ffffff1c1c1810 */ /* 0x000fc60007ffe0ff */
[----:B--2---:R-:W-:Y:S01]  /*6a6a0*/  IMAD.WIDE.U32 R4, R149, R118, RZ ;  /* 0x0000007695047225 */ /* 0x004fe200078e00ff */
[----:B------:R-:W2:Y:S03]  /*6a6b0*/  LDL.LU R126, [R1+0x42c] ;  /* 0x00042c00017e7983 */ /* 0x000ea60000300800 */
[----:B------:R-:W-:Y:S01]  /*6a6c0*/  IMAD R83, R4, 0x7effffff, RZ ;  /* 0x7effffff04537824 */ /* 0x000fe200078e02ff */
[----:B------:R-:W-:Y:S01]  /*6a6d0*/  ISETP.GE.U32.AND P1, PT, R28, 0x7f000001, PT ;  /* 0x7f0000011c00780c */ /* 0x000fe20003f26070 */
[----:B------:R-:W-:Y:S01]  /*6a6e0*/  @P0 IADD3 R13, PT, PT, R13, -0x7f000001, RZ ;  /* 0x80ffffff0d0d0810 */ /* 0x000fe20007ffe0ff */
[----:B------:R-:W-:Y:S01]  /*6a6f0*/  ISETP.GE.U32.AND P0, PT, R81, 0x7f000001, PT ;  /* 0x7f0000015100780c */ /* 0x000fe20003f06070 */
[----:B------:R-:W-:-:S04]  /*6a700*/  IMAD.HI.U32 R83, R83, 0x7f000001, R4 ;  /* 0x7f00000153537827 */ /* 0x000fc800078e0004 */
[----:B------:R-:W-:-:S04]  /*6a710*/  IMAD.WIDE.U32 R4, R75, 0x5fffffa, RZ ;  /* 0x05fffffa4b047825 */ /* 0x000fc800078e00ff */
[----:B------:R-:W-:Y:S01]  /*6a720*/  IMAD R60, R75, 0x6, RZ ;  /* 0x000000064b3c7824 */ /* 0x000fe200078e02ff */
[----:B------:R-:W-:-:S03]  /*6a730*/  @P2 IADD3 R23, PT, PT, R23, -0x7f000001, RZ ;  /* 0x80ffffff17172810 */ /* 0x000fc60007ffe0ff */
[----:B------:R-:W-:-:S04]  /*6a740*/  IMAD.HI.U32 R60, R60, 0x7f000001, R4 ;  /* 0x7f0000013c3c7827 */ /* 0x000fc800078e0004 */
[----:B----4-:R-:W-:Y:S01]  /*6a750*/  IMAD.WIDE.U32 R4, R94, R26, RZ ;  /* 0x0000001a5e047225 */ /* 0x010fe200078e00ff */
[----:B------:R-:W-:Y:S01]  /*6a760*/  @P1 IADD3 R28, PT, PT, R28, -0x7f000001, RZ ;  /* 0x80ffffff1c1c1810 */ /* 0x000fe20007ffe0ff */
[----:B------:R-:W-:Y:S02]  /*6a770*/  ISETP.GE.U32.AND P1, PT, R23, 0x7f000001, PT ;  /* 0x7f0000011700780c */ /* 0x000fe40003f26070 */
[----:B------:R-:W-:Y:S01]  /*6a780*/  IMAD R9, R4, 0x7effffff, RZ ;  /* 0x7effffff04097824 */ /* 0x000fe200078e02ff */
[----:B------:R-:W-:-:S03]  /*6a790*/  @P0 IADD3 R81, PT, PT, R81, -0x7f000001, RZ ;  /* 0x80ffffff51510810 */ /* 0x000fc60007ffe0ff */
[----:B------:R-:W-:-:S04]  /*6a7a0*/  IMAD.HI.U32 R9, R9, 0x7f000001, R4 ;  /* 0x7f00000109097827 */ /* 0x000fc800078e0004 */
[----:B------:R-:W-:Y:S01]  /*6a7b0*/  IMAD.WIDE.U32 R4, R145, R162, RZ ;  /* 0x000000a291047225 */ /* 0x000fe200078e00ff */
[----:B------:R-:W-:Y:S01]  /*6a7c0*/  ISETP.GE.U32.AND P0, PT, R81, 0x7f000001, PT ;  /* 0x7f0000015100780c */ /* 0x000fe20003f06070 */
[----:B------:R-:W-:Y:S02]  /*6a7d0*/  @P3 IADD3 R187, PT, PT, R187, -0x7f000001, RZ ;  /* 0x80ffffffbbbb3810 */ /* 0x000fe40007ffe0ff */
[----:B------:R-:W-:Y:S01]  /*6a7e0*/  IMAD R90, R4, 0x7effffff, RZ ;  /* 0x7effffff045a7824 */ /* 0x000fe200078e02ff */
[----:B------:R-:W-:-:S03]  /*6a7f0*/  @P1 IADD3 R23, PT, PT, R23, -0x7f000001, RZ ;  /* 0x80ffffff17171810 */ /* 0x000fc60007ffe0ff */
[----:B------:R-:W-:-:S04]  /*6a800*/  IMAD.HI.U32 R90, R90, 0x7f000001, R4 ;  /* 0x7f0000015a5a7827 */ /* 0x000fc800078e0004 */
[----:B------:R-:W-:Y:S01]  /*6a810*/  IMAD.WIDE.U32 R4, R148, R118, RZ ;  /* 0x0000007694047225 */ /* 0x000fe200078e00ff */
[----:B------:R-:W-:Y:S01]  /*6a820*/  ISETP.GE.U32.AND P3, PT, R89, 0x7f000001, PT ;  /* 0x7f0000015900780c */ /* 0x000fe20003f66070 */
[----:B------:R-:W-:Y:S02]  /*6a830*/  IADD3 R23, PT, PT, R23, R187, RZ ;  /* 0x000000bb17177210 */ /* 0x000fe40007ffe0ff */
[----:B------:R-:W-:Y:S01]  /*6a840*/  IMAD R86, R4, 0x7effffff, RZ ;  /* 0x7effffff04567824 */ /* 0x000fe200078e02ff */
[----:B------:R-:W-:Y:S01]  /*6a850*/  ISETP.GE.U32.AND P2, PT, R30, 0x7f000001, PT ;  /* 0x7f0000011e00780c */ /* 0x000fe20003f46070 */
[----:B------:R-:W-:Y:S01]  /*6a860*/  @P0 IADD3 R81, PT, PT, R81, -0x7f000001, RZ ;  /* 0x80ffffff51510810 */ /* 0x000fe20007ffe0ff */
[----:B------:R-:W-:Y:S01]  /*6a870*/  ISETP.GE.U32.AND P0, PT, R23, 0x7f000001, PT ;  /* 0x7f0000011700780c */ /* 0x000fe20003f06070 */
[----:B------:R-:W-:-:S04]  /*6a880*/  IMAD.HI.U32 R86, R86, 0x7f000001, R4 ;  /* 0x7f00000156567827 */ /* 0x000fc800078e0004 */
[----:B------:R-:W-:-:S04]  /*6a890*/  IMAD.WIDE.U32 R4, R144, R162, RZ ;  /* 0x000000a290047225 */ /* 0x000fc800078e00ff */
[----:B------:R-:W-:Y:S01]  /*6a8a0*/  IMAD R87, R4, 0x7effffff, RZ ;  /* 0x7effffff04577824 */ /* 0x000fe200078e02ff */
[----:B------:R-:W-:Y:S02]  /*6a8b0*/  @P3 IADD3 R89, PT, PT, R89, -0x7f000001, RZ ;  /* 0x80ffffff59593810 */ /* 0x000fe40007ffe0ff */
[----:B------:R-:W-:Y:S01]  /*6a8c0*/  IADD3 R28, PT, PT, R13, R28, RZ ;  /* 0x0000001c0d1c7210 */ /* 0x000fe20007ffe0ff */
[----:B------:R-:W-:-:S04]  /*6a8d0*/  IMAD.HI.U32 R87, R87, 0x7f000001, R4 ;  /* 0x7f00000157577827 */ /* 0x000fc800078e0004 */
[----:B------:R-:W-:Y:S01]  /*6a8e0*/  IMAD.WIDE.U32 R4, R147, R118, RZ ;  /* 0x0000007693047225 */ /* 0x000fe200078e00ff */
[----:B------:R-:W-:Y:S01]  /*6a8f0*/  @P2 IADD3 R30, PT, PT, R30, -0x7f000001, RZ ;  /* 0x80ffffff1e1e2810 */ /* 0x000fe20007ffe0ff */
[----:B------:R3:W4:Y:S01]  /*6a900*/  LD.E R13, desc[UR10][R2.64+0x98c] ;  /* 0x00098c0a020d7980 */ /* 0x000722000c101900 */
[----:B------:R-:W-:Y:S02]  /*6a910*/  @P0 IADD3 R23, PT, PT, R23, -0x7f000001, RZ ;  /* 0x80ffffff17170810 */ /* 0x000fe40007ffe0ff */
[----:B------:R-:W-:Y:S01]  /*6a920*/  IADD3 R81, PT, PT, R81, R89, RZ ;  /* 0x0000005951517210 */ /* 0x000fe20007ffe0ff */
[----:B------:R-:W-:Y:S01]  /*6a930*/  ISETP.GE.U32.AND P0, PT, R31, 0x7f000001, PT ;  /* 0x7f0000011f00780c */ /* 0x000fe20003f06070 */
[----:B------:R-:W-:Y:S01]  /*6a940*/  IMAD R89, R4, 0x7effffff, RZ ;  /* 0x7effffff04597824 */ /* 0x000fe200078e02ff */
[----:B------:R-:W-:-:S03]  /*6a950*/  ISETP.GE.U32.AND P1, PT, R30, 0x7f000001, PT ;  /* 0x7f0000011e00780c */ /* 0x000fc60003f26070 */
[----:B------:R-:W-:-:S04]  /*6a960*/  IMAD.HI.U32 R89, R89, 0x7f000001, R4 ;  /* 0x7f00000159597827 */ /* 0x000fc800078e0004 */
[----:B------:R-:W-:-:S04]  /*6a970*/  IMAD.WIDE.U32 R4, R143, R162, RZ ;  /* 0x000000a28f047225 */ /* 0x000fc800078e00ff */
[----:B------:R-:W-:Y:S01]  /*6a980*/  IMAD R91, R4, 0x7effffff, RZ ;  /* 0x7effffff045b7824 */ /* 0x000fe200078e02ff */
[----:B------:R-:W-:-:S03]  /*6a990*/  @P0 IADD3 R31, PT, PT, R31, -0x7f000001, RZ ;  /* 0x80ffffff1f1f0810 */ /* 0x000fc60007ffe0ff */
[----:B------:R-:W-:-:S04]  /*6a9a0*/  IMAD.HI.U32 R91, R91, 0x7f000001, R4 ;  /* 0x7f0000015b5b7827 */ /* 0x000fc800078e0004 */
[----:B------:R-:W-:Y:S01]  /*6a9b0*/  IMAD.WIDE.U32 R4, R146, R118, RZ ;  /* 0x0000007692047225 */ /* 0x000fe200078e00ff */
[----:B------:R-:W-:Y:S01]  /*6a9c0*/  @P1 IADD3 R30, PT, PT, R30, -0x7f000001, RZ ;  /* 0x80ffffff1e1e1810 */ /* 0x000fe20007ffe0ff */
[----:B------:R-:W-:Y:S01]  /*6a9d0*/  ISETP.GE.U32.AND P1, PT, R184, 0x7f000001, PT ;  /* 0x7f000001b800780c */ /* 0x000fe20003f26070 */
[----:B------:R-:W-:Y:S01]  /*6a9e0*/  ISETP.GE.U32.AND P0, PT, R31, 0x7f000001, PT ;  /* 0x7f0000011f00780c */ /* 0x000fe20003f06070 */
[----:B------:R-:W-:Y:S01]  /*6a9f0*/  IMAD R93, R4, 0x7effffff, RZ ;  /* 0x7effffff045d7824 */ /* 0x000fe200078e02ff */
[----:B------:R-:W-:-:S03]  /*6aa00*/  ISETP.GE.U32.AND P2, PT, R186, 0x7f000001, PT ;  /* 0x7f000001ba00780c */ /* 0x000fc60003f46070 */
[----:B------:R-:W-:-:S04]  /*6aa10*/  IMAD.HI.U32 R93, R93, 0x7f000001, R4 ;  /* 0x7f0000015d5d7827 */ /* 0x000fc800078e0004 */
[----:B------:R-:W-:Y:S02]  /*6aa20*/  IMAD.WIDE.U32 R4, R142, R162, RZ ;  /* 0x000000a28e047225 */ /* 0x000fe400078e00ff */
[----:B------:R-:W2:Y:S01]  /*6aa30*/  LDL.LU R162, [R1+0x2b4] ;  /* 0x0002b40001a27983 */ /* 0x000ea20000300800 */
[----:B------:R-:W-:Y:S01]  /*6aa40*/  ISETP.GE.U32.AND P3, PT, R82, 0x7f000001, PT ;  /* 0x7f0000015200780c */ /* 0x000fe20003f66070 */
[----:B------:R-:W-:Y:S01]  /*6aa50*/  @P1 IADD3 R184, PT, PT, R184, -0x7f000001, RZ ;  /* 0x80ffffffb8b81810 */ /* 0x000fe20007ffe0ff */
[----:B------:R-:W-:Y:S01]  /*6aa60*/  ISETP.GE.U32.AND P1, PT, R22, 0x7f000001, PT ;  /* 0x7f0000011600780c */ /* 0x000fe20003f26070 */
[----:B------:R-:W-:Y:S02]  /*6aa70*/  @P0 IADD3 R31, PT, PT, R31, -0x7f000001, RZ ;  /* 0x80ffffff1f1f0810 */ /* 0x000fe40007ffe0ff */
[----:B------:R-:W-:-:S03]  /*6aa80*/  @P2 IADD3 R186, PT, PT, R186, -0x7f000001, RZ ;  /* 0x80ffffffbaba2810 */ /* 0x000fc60007ffe0ff */
[----:B------:R-:W-:-:S05]  /*6aa90*/  ISETP.GE.U32.AND P2, PT, R31, 0x7f000001, PT ;  /* 0x7f0000011f00780c */ /* 0x000fca0003f46070 */
[----:B------:R-:W-:Y:S02]  /*6aaa0*/  @P3 IADD3 R82, PT, PT, R82, -0x7f000001, RZ ;  /* 0x80ffffff52523810 */ /* 0x000fe40007ffe0ff */
[----:B------:R-:W-:-:S03]  /*6aab0*/  @P1 IADD3 R22, PT, PT, R22, -0x7f000001, RZ ;  /* 0x80ffffff16161810 */ /* 0x000fc60007ffe0ff */
[----:B------:R-:W-:Y:S02]  /*6aac0*/  ISETP.GE.U32.AND P3, PT, R82, 0x7f000001, PT ;  /* 0x7f0000015200780c */ /* 0x000fe40003f66070 */
[----:B------:R-:W-:Y:S01]  /*6aad0*/  ISETP.GE.U32.AND P0, PT, R22, 0x7f000001, PT ;  /* 0x7f0000011600780c */ /* 0x000fe20003f06070 */
[----:B------:R-:W-:Y:S01]  /*6aae0*/  @P2 IADD3 R31, PT, PT, R31, -0x7f000001, RZ ;  /* 0x80ffffff1f1f2810 */ /* 0x000fe20007ffe0ff */
[----:B------:R-:W-:-:S04]  /*6aaf0*/  ISETP.GE.U32.AND P4, PT, R38, 0x7f000001, PT ;  /* 0x7f0000012600780c */ /* 0x000fc80003f86070 */
[----:B------:R-:W-:-:S05]  /*6ab00*/  ISETP.GE.U32.AND P1, PT, R31, 0x7f000001, PT ;  /* 0x7f0000011f00780c */ /* 0x000fca0003f26070 */
[----:B------:R-:W-:Y:S02]  /*6ab10*/  @P3 IADD3 R82, PT, PT, R82, -0x7f000001, RZ ;  /* 0x80ffffff52523810 */ /* 0x000fe40007ffe0ff */
[----:B------:R-:W-:-:S03]  /*6ab20*/  @P0 IADD3 R22, PT, PT, R22, -0x7f000001, RZ ;  /* 0x80ffffff16160810 */ /* 0x000fc60007ffe0ff */
[----:B------:R-:W-:Y:S01]  /*6ab30*/  ISETP.GE.U32.AND P3, PT, R82, 0x7f000001, PT ;  /* 0x7f0000015200780c */ /* 0x000fe20003f66070 */
[----:B------:R-:W-:Y:S01]  /*6ab40*/  @P4 IADD3 R38, PT, PT, R38, -0x7f000001, RZ ;  /* 0x80ffffff26264810 */ /* 0x000fe20007ffe0ff */
[----:B------:R-:W-:Y:S01]  /*6ab50*/  ISETP.GE.U32.AND P0, PT, R22, 0x7f000001, PT ;  /* 0x7f0000011600780c */ /* 0x000fe20003f06070 */
[----:B------:R-:W-:-:S03]  /*6ab60*/  @P1 IADD3 R31, PT, PT, R31, -0x7f000001, RZ ;  /* 0x80ffffff1f1f1810 */ /* 0x000fc60007ffe0ff */
[----:B------:R-:W-:Y:S02]  /*6ab70*/  ISETP.GE.U32.AND P2, PT, R38, 0x7f000001, PT ;  /* 0x7f0000012600780c */ /* 0x000fe40003f46070 */
[----:B------:R-:W-:-:S05]  /*6ab80*/  ISETP.GE.U32.AND P1, PT, R31, 0x7f000001, PT ;  /* 0x7f0000011f00780c */ /* 0x000fca0003f26070 */
[----:B------:R-:W-:Y:S02]  /*6ab90*/  @P3 IADD3 R82, PT, PT, R82, -0x7f000001, RZ ;  /* 0x80ffffff52523810 */ /* 0x000fe40007ffe0ff */
[----:B------:R-:W-:-:S03]  /*6aba0*/  @P0 IADD3 R22, PT, PT, R22, -0x7f000001, RZ ;  /* 0x80ffffff16160810 */ /* 0x000fc60007ffe0ff */
[----:B------:R-:W-:Y:S01]  /*6abb0*/  ISETP.GE.U32.AND P4, PT, R82, 0x7f000001, PT ;  /* 0x7f0000015200780c */ /* 0x000fe20003f86070 */
[----:B------:R-:W-:Y:S01]  /*6abc0*/  @P2 IADD3 R38, PT, PT, R38, -0x7f000001, RZ ;  /* 0x80ffffff26262810 */ /* 0x000fe20007ffe0ff */
[----:B------:R-:W-:Y:S01]  /*6abd0*/  ISETP.GE.U32.AND P0, PT, R22, 0x7f000001, PT ;  /* 0x7f0000011600780c */ /* 0x000fe20003f06070 */
[----:B------:R-:W-:-:S03]  /*6abe0*/  @P1 IADD3 R31, PT, PT, R31, -0x7f000001, RZ ;  /* 0x80ffffff1f1f1810 */ /* 0x000fc60007ffe0ff */
[----:B------:R-:W-:Y:S01]  /*6abf0*/  ISETP.GE.U32.AND P5, PT, R38, 0x7f000001, PT ;  /* 0x7f0000012600780c */ /* 0x000fe20003fa6070 */
[----:B------:R-:W-:Y:S01]  /*6ac00*/  ISETP.GE.U32.AND P2, PT, R88, 0x7f000001, PT ;  /* 0x7f0000015800780c */ /* 0x000fe20003f46070 */
[----:B------:R-:W-:Y:S01]  /*6ac10*/  ISETP.GE.U32.AND P3, PT, R81, 0x7f000001, PT ;  /* 0x7f0000015100780c */ /* 0x000fe20003f66070 */
[----:B------:R-:W-:-:S04]  /*6ac20*/  IADD3 R31, PT, PT, R65, R31, RZ ;  /* 0x0000001f411f7210 */ /* 0x000fc80007ffe0ff */
[----:B------:R-:W-:Y:S01]  /*6ac30*/  @P4 IADD3 R82, PT, PT, R82, -0x7f000001, RZ ;  /* 0x80ffffff52524810 */ /* 0x000fe20007ffe0ff */
[----:B------:R-:W-:Y:S01]  /*6ac40*/  ISETP.GE.U32.AND P4, PT, R31, 0x7f000001, PT ;  /* 0x7f0000011f00780c */ /* 0x000fe20003f86070 */
[----:B------:R-:W-:Y:S02]  /*6ac50*/  IADD3 R30, PT, PT, R30, R186, RZ ;  /* 0x000000ba1e1e7210 */ /* 0x000fe40007ffe0ff */
[----:B------:R-:W-:Y:S02]  /*6ac60*/  @P0 IADD3 R22, PT, PT, R22, -0x7f000001, RZ ;  /* 0x80ffffff16160810 */ /* 0x000fe40007ffe0ff */
[----:B------:R-:W-:Y:S01]  /*6ac70*/  IADD3 R184, PT, PT, R23, R184, RZ ;  /* 0x000000b817b87210 */ /* 0x000fe20007ffe0ff */
[----:B------:R-:W-:Y:S01]  /*6ac80*/  ISETP.GE.U32.AND P0, PT, R185, 0x7f000001, PT ;  /* 0x7f000001b900780c */ /* 0x000fe20003f06070 */
[----:B------:R-:W-:Y:S02]  /*6ac90*/  @P5 IADD3 R38, PT, PT, R38, -0x7f000001, RZ ;  /* 0x80ffffff26265810 */ /* 0x000fe40007ffe0ff */
[----:B------:R-:W-:-:S02]  /*6aca0*/  @P2 IADD3 R88, PT, PT, R88, -0x7f000001, RZ ;  /* 0x80ffffff58582810 */ /* 0x000fc40007ffe0ff */
[----:B------:R-:W-:Y:S01]  /*6acb0*/  @P3 IADD3 R81, PT, PT, R81, -0x7f000001, RZ ;  /* 0x80ffffff51513810 */ /* 0x000fe20007ffe0ff */
[----:B------:R-:W-:Y:S01]  /*6acc0*/  ISETP.GE.U32.AND P6, PT, R82, 0x7f000001, PT ;  /* 0x7f0000015200780c */ /* 0x000fe20003fc6070 */
[----:B------:R-:W-:Y:S01]  /*6acd0*/  ISETP.GE.U32.AND P1, PT, R60, 0x7f000001, PT ;  /* 0x7f0000013c00780c */ /* 0x000fe20003f26070 */
[----:B------:R-:W-:Y:S01]  /*6ace0*/  ISETP.GE.U32.AND P2, PT, R184, 0x7f000001, PT ;  /* 0x7f000001b800780c */ /* 0x000fe20003f46070 */
[----:B------:R-:W-:Y:S01]  /*6acf0*/  ISETP.GE.U32.AND P3, PT, R30, 0x7f000001, PT ;  /* 0x7f0000011e00780c */ /* 0x000fe20003f66070 */
[----:B------:R-:W-:Y:S01]  /*6ad00*/  ISETP.GE.U32.AND P5, PT, R22, 0x7f000001, PT ;  /* 0x7f0000011600780c */ /* 0x000fe20003fa6070 */
[----:B------:R-:W-:Y:S02]  /*6ad10*/  IADD3 R81, PT, PT, R81, R88, RZ ;  /* 0x0000005851517210 */ /* 0x000fe40007ffe0ff */
[----:B------:R-:W-:Y:S01]  /*6ad20*/  @P4 IADD3 R31, PT, PT, R31, -0x7f000001, RZ ;  /* 0x80ffffff1f1f4810 */ /* 0x000fe20007ffe0ff */
[----:B------:R-:W-:Y:S01]  /*6ad30*/  ISETP.GE.U32.AND P4, PT, R38, 0x7f000001, PT ;  /* 0x7f0000012600780c */ /* 0x000fe20003f86070 */
[----:B---3--:R-:W-:Y:S01]  /*6ad40*/  IMAD.WIDE.U32 R2, R149, R96, RZ ;  /* 0x0000006095027225 */ /* 0x008fe200078e00ff */
[----:B------:R-:W-:Y:S01]  /*6ad50*/  @P0 IADD3 R185, PT, PT, R185, -0x7f000001, RZ ;  /* 0x80ffffffb9b90810 */ /* 0x000fe20007ffe0ff */
[----:B------:R-:W-:-:S02]  /*6ad60*/  ISETP.GE.U32.AND P0, PT, R81, 0x7f000001, PT ;  /* 0x7f0000015100780c */ /* 0x000fc40003f06070 */
[----:B------:R-:W-:Y:S01]  /*6ad70*/  IMAD R92, R2, 0x7effffff, RZ ;  /* 0x7effffff025c7824 */ /* 0x000fe200078e02ff */
[----:B------:R-:W-:Y:S02]  /*6ad80*/  @P6 IADD3 R82, PT, PT, R82, -0x7f000001, RZ ;  /* 0x80ffffff52526810 */ /* 0x000fe40007ffe0ff */
[----:B------:R-:W-:Y:S02]  /*6ad90*/  @P1 IADD3 R60, PT, PT, R60, -0x7f000001, RZ ;  /* 0x80ffffff3c3c1810 */ /* 0x000fe40007ffe0ff */
[----:B------:R-:W-:Y:S02]  /*6ada0*/  @P2 IADD3 R184, PT, PT, R184, -0x7f000001, RZ ;  /* 0x80ffffffb8b82810 */ /* 0x000fe40007ffe0ff */
        /* <DEDUP_REMOVED lines=33> */
[----:B------:R-:W-:-:S03]  /*6afc0*/  IADD3 R22, PT, PT, -R28, R60, RZ ;  /* 0x0000003c1c167210 */ /* 0x000fc60007ffe1ff */
[----:B------:R-:W-:Y:S01]  /*6afd0*/  ISETP.GE.U32.AND P2, PT, R6, R82, PT ;  /* 0x000000520600720c */ /* 0x000fe20003f46070 */
[----:B------:R-:W-:Y:S02]  /*6afe0*/  @!P6 IADD3 R22, PT, PT, R22, 0x7f000001, RZ ;  /* 0x7f0000011616e810 */ /* 0x000fe40007ffe0ff */
[----:B------:R-:W-:Y:S02]  /*6aff0*/  @P0 IADD3 R23, PT, PT, R23, -0x7f000001, RZ ;  /* 0x80ffffff17170810 */ /* 0x000fe40007ffe0ff */
[----:B------:R-:W-:Y:S02]  /*6b000*/  @P1 IADD3 R30, PT, PT, R30, -0x7f000001, RZ ;  /* 0x80ffffff1e1e1810 */ /* 0x000fe40007ffe0ff */
[----:B------:R-:W-:Y:S01]  /*6b010*/  IADD3 R60, PT, PT, -R82, R6, RZ ;  /* 0x00000006523c7210 */ /* 0x000fe20007ffe1ff */
[----:B------:R-:W-:Y:S02]  /*6b020*/  IMAD.WIDE.U32 R2, R94, R22, RZ ;  /* 0x000000165e027225 */ /* 0x000fe400078e00ff */
[----:B------:R-:W-:-:S02]  /*6b030*/  ISETP.GE.U32.AND P0, PT, R30, R23, PT ;  /* 0x000000171e00720c */ /* 0x000fc40003f06070 */
[----:B------:R-:W-:Y:S01]  /*6b040*/  IMAD R28, R2, 0x7effffff, RZ ;  /* 0x7effffff021c7824 */ /* 0x000fe200078e02ff */
[----:B------:R-:W-:Y:S01]  /*6b050*/  @!P2 IADD3 R60, PT, PT, R60, 0x7f000001, RZ ;  /* 0x7f0000013c3ca810 */ /* 0x000fe20007ffe0ff */
[----:B-1----:R-:W-:Y:S02]  /*6b060*/  IMAD R95, R4, 0x7effffff, RZ ;  /* 0x7effffff045f7824 */ /* 0x002fe400078e02ff */
[----:B------:R-:W-:Y:S01]  /*6b070*/  IMAD.HI.U32 R28, R28, 0x7f000001, R2 ;  /* 0x7f0000011c1c7827 */ /* 0x000fe200078e0002 */
[----:B------:R-:W-:-:S03]  /*6b080*/  IADD3 R23, PT, PT, -R23, R30, RZ ;  /* 0x0000001e17177210 */ /* 0x000fc60007ffe1ff */
[----:B------:R-:W-:-:S04]  /*6b090*/  IMAD.WIDE.U32 R2, R94, R60, RZ ;  /* 0x0000003c5e027225 */ /* 0x000fc800078e00ff */
[----:B------:R-:W-:-:S04]  /*6b0a0*/  IMAD.HI.U32 R95, R95, 0x7f000001, R4 ;  /* 0x7f0000015f5f7827 */ /* 0x000fc800078e0004 */
[----:B------:R-:W-:Y:S01]  /*6b0b0*/  IMAD R5, R2, 0x7effffff, RZ ;  /* 0x7effffff02057824 */ /* 0x000fe200078e02ff */
[----:B------:R-:W-:-:S03]  /*6b0c0*/  @!P0 IADD3 R23, PT, PT, R23, 0x7f000001, RZ ;  /* 0x7f00000117178810 */ /* 0x000fc60007ffe0ff */
        /* <DEDUP_REMOVED lines=31> */
[----:B------:R-:W-:Y:S01]  /*6b2c0*/  IMAD.WIDE.U32 R2, R8, R26, RZ ;  /* 0x0000001a08027225 */ /* 0x000fe200078e00ff */
[----:B------:R-:W-:-:S03]  /*6b2d0*/  ISETP.GE.U32.AND P1, PT, R82, 0x7f000001, PT ;  /* 0x7f0000015200780c */ /* 0x000fc60003f26070 */
[----:B------:R-:W-:Y:S01]  /*6b2e0*/  IMAD R8, R2, 0x7effffff, RZ ;  /* 0x7effffff02087824 */ /* 0x000fe200078e02ff */
[----:B------:R-:W-:-:S03]  /*6b2f0*/  @P0 IADD3 R6, PT, PT, R6, -0x7f000001, RZ ;  /* 0x80ffffff06060810 */ /* 0x000fc60007ffe0ff */
[----:B------:R-:W-:-:S04]  /*6b300*/  IMAD.HI.U32 R8, R8, 0x7f000001, R2 ;  /* 0x7f00000108087827 */ /* 0x000fc800078e0002 */
[----:B------:R-:W-:-:S04]  /*6b310*/  IMAD.WIDE.U32 R2, R6, 0x5fffffa, RZ ;  /* 0x05fffffa06027825 */ /* 0x000fc800078e00ff */
[----:B------:R-:W-:Y:S01]  /*6b320*/  IMAD R6, R6, 0x6, RZ ;  /* 0x0000000606067824 */ /* 0x000fe200078e02ff */
[----:B------:R-:W-:-:S03]  /*6b330*/  @P1 IADD3 R82, PT, PT, R82, -0x7f000001, RZ ;  /* 0x80ffffff52521810 */ /* 0x000fc60007ffe0ff */
        /* <DEDUP_REMOVED lines=13> */
[----:B--2---:R-:W-:-:S04]  /*6b410*/  IMAD.WIDE.U32 R2, R145, R162, RZ ;  /* 0x000000a291027225 */ /* 0x004fc800078e00ff */
        /* <DEDUP_REMOVED lines=8> */
[----:B------:R-:W-:-:S12]  /*6b4a0*/  IMAD.WIDE.U32 R22, R26, 0x5fffffa, RZ ;  /* 0x05fffffa1a167825 */ /* 0x000fd800078e00ff */
[----:B------:R-:W-:Y:S01]  /*6b4b0*/  @P0 IADD3 R13, PT, PT, R13, -0x7f000001, RZ ;  /* 0x80ffffff0d0d0810 */ /* 0x000fe20007ffe0ff */
[----:B------:R-:W-:Y:S01]  /*6b4c0*/  ISETP.GE.U32.AND P0, PT, R93, 0x7f000001, PT ;  /* 0x7f0000015d00780c */ /* 0x000fe20003f06070 */
[----:B------:R-:W-:Y:S01]  /*6b4d0*/  IMAD R26, R26, 0x6, RZ ;  /* 0x000000061a1a7824 */ /* 0x000fe200078e02ff */
[----:B------:R-:W-:-:S03]  /*6b4e0*/  ISETP.GE.U32.AND P1, PT, R88, 0x7f000001, PT ;  /* 0x7f0000015800780c */ /* 0x000fc60003f26070 */
[----:B------:R-:W-:-:S08]  /*6b4f0*/  IMAD.HI.U32 R22, R26, 0x7f000001, R22 ;  /* 0x7f0000011a167827 */ /* 0x000fd000078e0016 */
[----:B------:R-:W-:-:S04]  /*6b500*/  @P0 IADD3 R93, PT, PT, R93, -0x7f000001, RZ ;  /* 0x80ffffff5d5d0810 */ /* 0x000fc80007ffe0ff */
[----:B------:R-:W-:Y:S02]  /*6b510*/  IADD3 R23, PT, PT, R137, R93, RZ ;  /* 0x0000005d89177210 */ /* 0x000fe40007ffe0ff */
[----:B------:R-:W-:-:S03]  /*6b520*/  @P1 IADD3 R88, PT, PT, R88, -0x7f000001, RZ ;  /* 0x80ffffff58581810 */ /* 0x000fc60007ffe0ff */
[----:B------:R-:W-:Y:S01]  /*6b530*/  ISETP.GE.U32.AND P0, PT, R23, 0x7f000001, PT ;  /* 0x7f0000011700780c */ /* 0x000fe20003f06070 */
[----:B------:R-:W-:-:S12]  /*6b540*/  ISETP.GE.U32.AND P1, PT, R95, 0x7f000001, PT ;  /* 0x7f0000015f00780c */ /* 0x000fd80003f26070 */
[----:B------:R-:W-:Y:S01]  /*6b550*/  @P0 IADD3 R23, PT, PT, R23, -0x7f000001, RZ ;  /* 0x80ffffff17170810 */ /* 0x000fe20007ffe0ff */
[----:B------:R-:W-:Y:S01]  /*6b560*/  ISETP.GE.U32.AND P0, PT, R83, 0x7f000001, PT ;  /* 0x7f0000015300780c */ /* 0x000fe20003f06070 */
[----:B------:R-:W-:-:S04]  /*6b570*/  @P1 IADD3 R95, PT, PT, R95, -0x7f000001, RZ ;  /* 0x80ffffff5f5f1810 */ /* 0x000fc80007ffe0ff */
[----:B------:R-:W-:-:S05]  /*6b580*/  IADD3 R23, PT, PT, R23, R95, RZ ;  /* 0x0000005f17177210 */ /* 0x000fca0007ffe0ff */
[----:B------:R-:W-:-:S03]  /*6b590*/  ISETP.GE.U32.AND P2, PT, R23, 0x7f000001, PT ;  /* 0x7f0000011700780c */ /* 0x000fc60003f46070 */
[----:B------:R-:W-:-:S04]  /*6b5a0*/  @P0 IADD3 R83, PT, PT, R83, -0x7f000001, RZ ;  /* 0x80ffffff53530810 */ /* 0x000fc80007ffe0ff */
[----:B------:R-:W-:-:S05]  /*6b5b0*/  IADD3 R83, PT, PT, R141, R83, RZ ;  /* 0x000000538d537210 */ /* 0x000fca0007ffe0ff */
[----:B------:R-:W-:Y:S01]  /*6b5c0*/  ISETP.GE.U32.AND P0, PT, R83, 0x7f000001, PT ;  /* 0x7f0000015300780c */ /* 0x000fe20003f06070 */
[----:B------:R-:W-:Y:S01]  /*6b5d0*/  @P2 IADD3 R23, PT, PT, R23, -0x7f000001, RZ ;  /* 0x80ffffff17172810 */ /* 0x000fe20007ffe0ff */
[----:B------:R-:W-:-:S04]  /*6b5e0*/  IMAD.WIDE.U32 R2, R88, 0x5fffffa, RZ ;  /* 0x05fffffa58027825 */ /* 0x000fc800078e00ff */
[----:B------:R-:W-:Y:S01]  /*6b5f0*/  IMAD R26, R88, 0x6, RZ ;  /* 0x00000006581a7824 */ /* 0x000fe200078e02ff */
[----:B------:R-:W-:-:S03]  /*6b600*/  IADD3 R23, PT, PT, R67, R23, RZ ;  /* 0x0000001743177210 */ /* 0x000fc60007ffe0ff */
[----:B------:R-:W-:-:S04]  /*6b610*/  IMAD.HI.U32 R26, R26, 0x7f000001, R2 ;  /* 0x7f0000011a1a7827 */ /* 0x000fc800078e0002 */
[----:B------:R-:W-:Y:S01]  /*6b620*/  IMAD.WIDE.U32 R2, R13, 0x5fffffa, RZ ;  /* 0x05fffffa0d027825 */ /* 0x000fe200078e00ff */
[----:B------:R-:W-:Y:S01]  /*6b630*/  @P0 IADD3 R83, PT, PT, R83, -0x7f000001, RZ ;  /* 0x80ffffff53530810 */ /* 0x000fe20007ffe0ff */
[----:B------:R-:W-:Y:S02]  /*6b640*/  ISETP.GE.U32.AND P0, PT, R23, 0x7f000001, PT ;  /* 0x7f0000011700780c */ /* 0x000fe40003f06070 */
        /* <DEDUP_REMOVED lines=8> */
[----:B------:R-:W-:Y:S02]  /*6b6d0*/  IADD3 R23, PT, PT, R67, R23, RZ ;  /* 0x0000001743177210 */ /* 0x000fe40007ffe0ff */
[----:B------:R-:W-:Y:S01]  /*6b6e0*/  @P1 IADD3 R90, PT, PT, R90, -0x7f000001, RZ ;  /* 0x80ffffff5a5a1810 */ /* 0x000fe20007ffe0ff */
[----:B------:R-:W-:Y:S02]  /*6b6f0*/  IMAD R93, R2, 0x7effffff, RZ ;  /* 0x7effffff025d7824 */ /* 0x000fe400078e02ff */
        /* <DEDUP_REMOVED lines=10> */
[----:B------:R-:W-:Y:S02]  /*6b7a0*/  IADD3 R23, PT, PT, R67, R23, RZ ;  /* 0x0000001743177210 */ /* 0x000fe40007ffe0ff */
[----:B------:R-:W-:Y:S02]  /*6b7b0*/  IADD3 R90, PT, PT, R83, R90, RZ ;  /* 0x0000005a535a7210 */ /* 0x000fe40007ffe0ff */
[----:B------:R-:W-:Y:S01]  /*6b7c0*/  IADD3 R83, PT, PT, R139, R89, RZ ;  /* 0x000000598b537210 */ /* 0x000fe20007ffe0ff */
[----:B------:R-:W-:-:S04]  /*6b7d0*/  IMAD.HI.U32 R95, R95, 0x7f000001, R2 ;  /* 0x7f0000015f5f7827 */ /* 0x000fc800078e0002 */
[----:B------:R-:W-:Y:S01]  /*6b7e0*/  IMAD.WIDE.U32 R2, R146, R96, RZ ;  /* 0x0000006092027225 */ /* 0x000fe200078e00ff */
[----:B------:R-:W-:Y:S01]  /*6b7f0*/  ISETP.GE.U32.AND P2, PT, R23, 0x7f000001, PT ;  /* 0x7f0000011700780c */ /* 0x000fe20003f46070 */
[----:B------:R-:W-:Y:S01]  /*6b800*/  ISETP.GE.U32.AND P1, PT, R91, 0x7f000001, PT ;  /* 0x7f0000015b00780c */ /* 0x000fe20003f26070 */
[----:B------:R-:W-:Y:S01]  /*6b810*/  ISETP.GE.U32.AND P0, PT, R83, 0x7f000001, PT ;  /* 0x7f0000015300780c */ /* 0x000fe20003f06070 */
[----:B------:R-:W-:-:S04]  /*6b820*/  IMAD R97, R2, 0x7effffff, RZ ;  /* 0x7effffff02617824 */ /* 0x000fc800078e02ff */
[----:B------:R-:W-:-:S04]  /*6b830*/  IMAD.HI.U32 R97, R97, 0x7f000001, R2 ;  /* 0x7f00000161617827 */ /* 0x000fc800078e0002 */
[----:B------:R-:W-:-:S04]  /*6b840*/  IMAD.WIDE.U32 R2, R142, R162, RZ ;  /* 0x000000a28e027225 */ /* 0x000fc800078e00ff */
[----:B------:R-:W-:Y:S01]  /*6b850*/  IMAD R89, R2, 0x7effffff, RZ ;  /* 0x7effffff02597824 */ /* 0x000fe200078e02ff */
[----:B------:R-:W-:Y:S02]  /*6b860*/  @P2 IADD3 R23, PT, PT, R23, -0x7f000001, RZ ;  /* 0x80ffffff17172810 */ /* 0x000fe40007ffe0ff */
        /* <DEDUP_REMOVED lines=10> */
[----:B------:R-:W-:-:S03]  /*6b910*/  ISETP.GE.U32.AND P0, PT, R83, 0x7f000001, PT ;  /* 0x7f0000015300780c */ /* 0x000fc60003f06070 */
[----:B------:R-:W-:-:S04]  /*6b920*/  IADD3 R90, PT, PT, R65, R90, RZ ;  /* 0x0000005a415a7210 */ /* 0x000fc80007ffe0ff */
[----:B------:R-:W-:Y:S01]  /*6b930*/  @P1 IADD3 R91, PT, PT, R91, -0x7f000001, RZ ;  /* 0x80ffffff5b5b1810 */ /* 0x000fe20007ffe0ff */
[----:B------:R-:W-:-:S04]  /*6b940*/  ISETP.GE.U32.AND P1, PT, R90, 0x7f000001, PT ;  /* 0x7f0000015a00780c */ /* 0x000fc80003f26070 */
[----:B------:R-:W-:-:S04]  /*6b950*/  IMAD.WIDE.U32 R2, R91, 0x5fffffa, RZ ;  /* 0x05fffffa5b027825 */ /* 0x000fc800078e00ff */
[----:B------:R-:W-:Y:S01]  /*6b960*/  IMAD R91, R91, 0x6, RZ ;  /* 0x000000065b5b7824 */ /* 0x000fe200078e02ff */
[----:B------:R-:W-:-:S03]  /*6b970*/  @P0 IADD3 R83, PT, PT, R83, -0x7f000001, RZ ;  /* 0x80ffffff53530810 */ /* 0x000fc60007ffe0ff */
        /* <DEDUP_REMOVED lines=8> */
[----:B------:R-:W-:Y:S01]  /*6ba00*/  @P0 IADD3 R2, PT, PT, R2, -0x7f000001, RZ ;  /* 0x80ffffff02020810 */ /* 0x000fe20007ffe0ff */
[----:B------:R-:W-:Y:S01]  /*6ba10*/  ISETP.GE.U32.AND P0, PT, R86, 0x7f000001, PT ;  /* 0x7f0000015600780c */ /* 0x000fe20003f06070 */
[----:B------:R-:W-:Y:S02]  /*6ba20*/  IADD3 R83, PT, PT, R141, R92, RZ ;  /* 0x0000005c8d537210 */ /* 0x000fe40007ffe0ff */
[----:B------:R-:W-:Y:S01]  /*6ba30*/  IADD3 R2, PT, PT, R68, R2, RZ ;  /* 0x0000000244027210 */ /* 0x000fe20007ffe0ff */
[----:B------:R-:W-:Y:S02]  /*6ba40*/  ISETP.GE.U32.AND P4, PT, R82, 0x7f000001, PT ;  /* 0x7f0000015200780c */ /* 0x000fe40003f86070 */
[----:B------:R-:W-:Y:S01]  /*6ba50*/  ISETP.GE.U32.AND P3, PT, R83, 0x7f000001, PT ;  /* 0x7f0000015300780c */ /* 0x000fe20003f66070 */
[----:B------:R-:W-:Y:S01]  /*6ba60*/  @P1 IADD3 R90, PT, PT, R90, -0x7f000001, RZ ;  /* 0x80ffffff5a5a1810 */ /* 0x000fe20007ffe0ff */
[----:B------:R-:W-:-:S05]  /*6ba70*/  ISETP.GE.U32.AND P1, PT, R2, 0x7f000001, PT ;  /* 0x7f0000010200780c */ /* 0x000fca0003f26070 */
[----:B------:R-:W-:Y:S02]  /*6ba80*/  @P0 IADD3 R86, PT, PT, R86, -0x7f000001, RZ ;  /* 0x80ffffff56560810 */ /* 0x000fe40007ffe0ff */
[----:B------:R-:W-:Y:S02]  /*6ba90*/  IADD3 R90, PT, PT, R65, R90, RZ ;  /* 0x0000005a415a7210 */ /* 0x000fe40007ffe0ff */
[----:B------:R-:W-:-:S03]  /*6baa0*/  IADD3 R86, PT, PT, R140, R86, RZ ;  /* 0x000000568c567210 */ /* 0x000fc60007ffe0ff */
[----:B------:R-:W-:Y:S01]  /*6bab0*/  ISETP.GE.U32.AND P2, PT, R90, 0x7f000001, PT ;  /* 0x7f0000015a00780c */ /* 0x000fe20003f46070 */
[----:B------:R-:W-:Y:S02]  /*6bac0*/  @P4 IADD3 R82, PT, PT, R82, -0x7f000001, RZ ;  /* 0x80ffffff52524810 */ /* 0x000fe40007ffe0ff */
[----:B------:R-:W-:Y:S02]  /*6bad0*/  @P3 IADD3 R83, PT, PT, R83, -0x7f000001, RZ ;  /* 0x80ffffff53533810 */ /* 0x000fe40007ffe0ff */
[----:B------:R-:W-:Y:S01]  /*6bae0*/  @P1 IADD3 R2, PT, PT, R2, -0x7f000001, RZ ;  /* 0x80ffffff02021810 */ /* 0x000fe20007ffe0ff */
[----:B------:R-:W-:Y:S01]  /*6baf0*/  ISETP.GE.U32.AND P0, PT, R86, 0x7f000001, PT ;  /* 0x7f0000015600780c */ /* 0x000fe20003f06070 */
[----:B------:R-:W-:Y:S01]  /*6bb00*/  ISETP.GE.U32.AND P1, PT, R87, 0x7f000001, PT ;  /* 0x7f0000015700780c */ /* 0x000fe20003f26070 */
[----:B------:R-:W-:Y:S02]  /*6bb10*/  IADD3 R83, PT, PT, R83, R82, RZ ;  /* 0x0000005253537210 */ /* 0x000fe40007ffe0ff */
[----:B------:R-:W-:-:S03]  /*6bb20*/  IADD3 R82, PT, PT, R68, R2, RZ ;  /* 0x0000000244527210 */ /* 0x000fc60007ffe0ff */
[----:B------:R-:W-:Y:S02]  /*6bb30*/  @P2 IADD3 R90, PT, PT, R90, -0x7f000001, RZ ;  /* 0x80ffffff5a5a2810 */ /* 0x000fe40007ffe0ff */
[----:B------:R-:W-:-:S04]  /*6bb40*/  ISETP.GE.U32.AND P2, PT, R82, 0x7f000001, PT ;  /* 0x7f0000015200780c */ /* 0x000fc80003f46070 */
[----:B------:R-:W-:Y:S01]  /*6bb50*/  @P0 IADD3 R86, PT, PT, R86, -0x7f000001, RZ ;  /* 0x80ffffff56560810 */ /* 0x000fe20007ffe0ff */
[----:B------:R-:W-:Y:S01]  /*6bb60*/  ISETP.GE.U32.AND P0, PT, R88, 0x7f000001, PT ;  /* 0x7f0000015800780c */ /* 0x000fe20003f06070 */
[----:B------:R-:W-:Y:S01]  /*6bb70*/  @P1 IADD3 R87, PT, PT, R87, -0x7f000001, RZ ;  /* 0x80ffffff57571810 */ /* 0x000fe20007ffe0ff */
[----:B------:R-:W-:-:S03]  /*6bb80*/  IMAD.WIDE.U32 R2, R133, R90, RZ ;  /* 0x0000005a85027225 */ /* 0x000fc600078e00ff */
[----:B------:R-:W-:Y:S01]  /*6bb90*/  IADD3 R87, PT, PT, R86, R87, RZ ;  /* 0x0000005756577210 */ /* 0x000fe20007ffe0ff */
[----:B------:R-:W-:Y:S02]  /*6bba0*/  IMAD R92, R2, 0x7effffff, RZ ;  /* 0x7effffff025c7824 */ /* 0x000fe400078e02ff */
[----:B------:R-:W-:Y:S02]  /*6bbb0*/  @P2 IADD3 R82, PT, PT, R82, -0x7f000001, RZ ;  /* 0x80ffffff52522810 */ /* 0x000fe40007ffe0ff */
[----:B------:R-:W-:-:S03]  /*6bbc0*/  IMAD.HI.U32 R92, R92, 0x7f000001, R2 ;  /* 0x7f0000015c5c7827 */ /* 0x000fc600078e0002 */
[----:B------:R-:W-:Y:S01]  /*6bbd0*/  @P0 IADD3 R88, PT, PT, R88, -0x7f000001, RZ ;  /* 0x80ffffff58580810 */ /* 0x000fe20007ffe0ff */
[----:B------:R-:W-:Y:S01]  /*6bbe0*/  ISETP.GE.U32.AND P0, PT, R87, 0x7f000001, PT ;  /* 0x7f0000015700780c */ /* 0x000fe20003f06070 */
[----:B------:R-:W-:-:S04]  /*6bbf0*/  IMAD.WIDE.U32 R2, R132, R82, RZ ;  /* 0x0000005284027225 */ /* 0x000fc800078e00ff */
[----:B------:R-:W-:-:S04]  /*6bc00*/  IMAD R86, R2, 0x7effffff, RZ ;  /* 0x7effffff02567824 */ /* 0x000fc800078e02ff */
[----:B------:R-:W-:-:S04]  /*6bc10*/  IMAD.HI.U32 R86, R86, 0x7f000001, R2 ;  /* 0x7f00000156567827 */ /* 0x000fc800078e0002 */
[----:B------:R-:W-:Y:S01]  /*6bc20*/  @P0 IADD3 R87, PT, PT, R87, -0x7f000001, RZ ;  /* 0x80ffffff57570810 */ /* 0x000fe20007ffe0ff */
[----:B------:R-:W-:-:S03]  /*6bc30*/  ISETP.GE.U32.AND P1, PT, R86, 0x7f000001, PT ;  /* 0x7f0000015600780c */ /* 0x000fc60003f26070 */
[----:B------:R-:W-:Y:S02]  /*6bc40*/  IADD3 R91, PT, PT, R66, R87, RZ ;  /* 0x00000057425b7210 */ /* 0x000fe40007ffe0ff */
[----:B------:R-:W-:-:S03]  /*6bc50*/  IADD3 R88, PT, PT, R140, R88, RZ ;  /* 0x000000588c587210 */ /* 0x000fc60007ffe0ff */
[----:B------:R-:W-:-:S05]  /*6bc60*/  ISETP.GE.U32.AND P0, PT, R91, 0x7f000001, PT ;  /* 0x7f0000015b00780c */ /* 0x000fca0003f06070 */
[----:B------:R-:W-:Y:S01]  /*6bc70*/  @P1 IADD3 R86, PT, PT, R86, -0x7f000001, RZ ;  /* 0x80ffffff56561810 */ /* 0x000fe20007ffe0ff */
[----:B------:R-:W-:Y:S01]  /*6bc80*/  ISETP.GE.U32.AND P1, PT, R88, 0x7f000001, PT ;  /* 0x7f0000015800780c */ /* 0x000fe20003f26070 */
[----:B------:R-:W-:-:S06]  /*6bc90*/  ISETP.GE.U32.AND P2, PT, R93, 0x7f000001, PT ;  /* 0x7f0000015d00780c */ /* 0x000fcc0003f46070 */
[----:B------:R-:W-:Y:S01]  /*6bca0*/  @P0 IADD3 R91, PT, PT, R91, -0x7f000001, RZ ;  /* 0x80ffffff5b5b0810 */ /* 0x000fe20007ffe0ff */
[----:B------:R-:W-:-:S05]  /*6bcb0*/  IMAD.WIDE.U32 R2, R86, 0x5fffffa, RZ ;  /* 0x05fffffa56027825 */ /* 0x000fca00078e00ff */
[----:B------:R-:W-:Y:S02]  /*6bcc0*/  @P1 IADD3 R88, PT, PT, R88, -0x7f000001, RZ ;  /* 0x80ffffff58581810 */ /* 0x000fe40007ffe0ff */
[----:B------:R-:W-:Y:S01]  /*6bcd0*/  IADD3 R91, PT, PT, R66, R91, RZ ;  /* 0x0000005b425b7210 */ /* 0x000fe20007ffe0ff */
[----:B------:R-:W-:Y:S01]  /*6bce0*/  ISETP.GE.U32.AND P1, PT, R94, 0x7f000001, PT ;  /* 0x7f0000015e00780c */ /* 0x000fe20003f26070 */
[----:B------:R-:W-:-:S03]  /*6bcf0*/  IMAD R86, R86, 0x6, RZ ;  /* 0x0000000656567824 */ /* 0x000fc600078e02ff */
[----:B------:R-:W-:Y:S01]  /*6bd00*/  ISETP.GE.U32.AND P0, PT, R91, 0x7f000001, PT ;  /* 0x7f0000015b00780c */ /* 0x000fe20003f06070 */
        /* <DEDUP_REMOVED lines=8> */
[----:B------:R-:W-:Y:S02]  /*6bd90*/  @P0 IADD3 R91, PT, PT, R91, -0x7f000001, RZ ;  /* 0x80ffffff5b5b0810 */ /* 0x000fe40007ffe0ff */
[----:B------:R-:W-:Y:S02]  /*6bda0*/  IADD3 R2, PT, PT, R139, R94, RZ ;  /* 0x0000005e8b027210 */ /* 0x000fe40007ffe0ff */
[----:B------:R-:W-:-:S03]  /*6bdb0*/  IADD3 R94, PT, PT, R66, R91, RZ ;  /* 0x0000005b425e7210 */ /* 0x000fc60007ffe0ff */
[----:B------:R-:W-:Y:S01]  /*6bdc0*/  ISETP.GE.U32.AND P2, PT, R2, 0x7f000001, PT ;  /* 0x7f0000010200780c */ /* 0x000fe20003f46070 */
[----:B------:R-:W-:Y:S01]  /*6bdd0*/  ISETP.GE.U32.AND P3, PT, R95, 0x7f000001, PT ;  /* 0x7f0000015f00780c */ /* 0x000fe20003f66070 */
[----:B------:R-:W-:Y:S01]  /*6bde0*/  ISETP.GE.U32.AND P0, PT, R94, 0x7f000001, PT ;  /* 0x7f0000015e00780c */ /* 0x000fe20003f06070 */
[----:B------:R-:W-:-:S04]  /*6bdf0*/  @P1 IADD3 R97, PT, PT, R97, -0x7f000001, RZ ;  /* 0x80ffffff61611810 */ /* 0x000fc80007ffe0ff */
[----:B------:R-:W-:-:S06]  /*6be00*/  IADD3 R97, PT, PT, R137, R97, RZ ;  /* 0x0000006189617210 */ /* 0x000fcc0007ffe0ff */
[----:B------:R-:W-:Y:S01]  /*6be10*/  @P2 IADD3 R2, PT, PT, R2, -0x7f000001, RZ ;  /* 0x80ffffff02022810 */ /* 0x000fe20007ffe0ff */
[----:B------:R-:W-:Y:S01]  /*6be20*/  ISETP.GE.U32.AND P2, PT, R88, 0x7f000001, PT ;  /* 0x7f0000015800780c */ /* 0x000fe20003f46070 */
[----:B------:R-:W-:Y:S02]  /*6be30*/  @P3 IADD3 R95, PT, PT, R95, -0x7f000001, RZ ;  /* 0x80ffffff5f5f3810 */ /* 0x000fe40007ffe0ff */
[----:B------:R-:W-:Y:S01]  /*6be40*/  @P0 IADD3 R94, PT, PT, R94, -0x7f000001, RZ ;  /* 0x80ffffff5e5e0810 */ /* 0x000fe20007ffe0ff */
[----:B------:R-:W-:Y:S01]  /*6be50*/  ISETP.GE.U32.AND P0, PT, R97, 0x7f000001, PT ;  /* 0x7f0000016100780c */ /* 0x000fe20003f06070 */
[----:B------:R-:W-:Y:S01]  /*6be60*/  ISETP.GE.U32.AND P1, PT, R89, 0x7f000001, PT ;  /* 0x7f0000015900780c */ /* 0x000fe20003f26070 */
[----:B------:R-:W-:Y:S02]  /*6be70*/  IADD3 R91, PT, PT, R2, R95, RZ ;  /* 0x0000005f025b7210 */ /* 0x000fe40007ffe0ff */
[----:B------:R-:W-:-:S04]  /*6be80*/  IMAD.WIDE.U32 R2, R135, R94, RZ ;  /* 0x0000005e87027225 */ /* 0x000fc800078e00ff */
[----:B------:R-:W-:Y:S01]  /*6be90*/  IMAD R95, R2, 0x7effffff, RZ ;  /* 0x7effffff025f7824 */ /* 0x000fe200078e02ff */
[----:B------:R-:W-:-:S03]  /*6bea0*/  @P2 IADD3 R88, PT, PT, R88, -0x7f000001, RZ ;  /* 0x80ffffff58582810 */ /* 0x000fc60007ffe0ff */
        /* <DEDUP_REMOVED lines=11> */
[----:B------:R-:W-:-:S03]  /*6bf60*/  IMAD.WIDE.U32 R2, R135, R82, RZ ;  /* 0x0000005287027225 */ /* 0x000fc600078e00ff */
        /* <DEDUP_REMOVED lines=12> */
[----:B------:R-:W-:Y:S01]  /*6c030*/  ISETP.GE.U32.AND P1, PT, R88, 0x7f000001, PT ;  /* 0x7f0000015800780c */ /* 0x000fe20003f26070 */
[----:B------:R-:W-:-:S03]  /*6c040*/  ISETP.GE.U32.AND P0, PT, R92, 0x7f000001, PT ;  /* 0x7f0000015c00780c */ /* 0x000fc60003f06070 */
[----:B------:R-:W-:-:S09]  /*6c050*/  ISETP.GE.U32.AND P2, PT, R2, 0x7f000001, PT ;  /* 0x7f0000010200780c */ /* 0x000fd20003f46070 */
[----:B------:R-:W-:Y:S02]  /*6c060*/  @P1 IADD3 R88, PT, PT, R88, -0x7f000001, RZ ;  /* 0x80ffffff58581810 */ /* 0x000fe40007ffe0ff */
[----:B------:R-:W-:Y:S02]  /*6c070*/  @P0 IADD3 R92, PT, PT, R92, -0x7f000001, RZ ;  /* 0x80ffffff5c5c0810 */ /* 0x000fe40007ffe0ff */
[----:B------:R-:W-:Y:S01]  /*6c080*/  @P2 IADD3 R2, PT, PT, R2, -0x7f000001, RZ ;  /* 0x80ffffff02022810 */ /* 0x000fe20007ffe0ff */
[----:B------:R-:W-:Y:S02]  /*6c090*/  ISETP.GE.U32.AND P1, PT, R96, 0x7f000001, PT ;  /* 0x7f0000016000780c */ /* 0x000fe40003f26070 */
[----:B------:R-:W-:Y:S01]  /*6c0a0*/  ISETP.GE.U32.AND P0, PT, R92, 0x7f000001, PT ;  /* 0x7f0000015c00780c */ /* 0x000fe20003f06070 */
[----:B------:R-:W-:Y:S01]  /*6c0b0*/  IADD3 R88, PT, PT, R88, R2, RZ ;  /* 0x0000000258587210 */ /* 0x000fe20007ffe0ff */
[----:B------:R-:W-:-:S04]  /*6c0c0*/  IMAD.WIDE.U32 R2, R132, R94, RZ ;  /* 0x0000005e84027225 */ /* 0x000fc800078e00ff */
[----:B------:R-:W-:-:S04]  /*6c0d0*/  IMAD R95, R2, 0x7effffff, RZ ;  /* 0x7effffff025f7824 */ /* 0x000fc800078e02ff */
[----:B------:R-:W-:-:S04]  /*6c0e0*/  IMAD.HI.U32 R95, R95, 0x7f000001, R2 ;  /* 0x7f0000015f5f7827 */ /* 0x000fc800078e0002 */
[----:B------:R-:W-:Y:S01]  /*6c0f0*/  IMAD.WIDE.U32 R2, R135, R90, RZ ;  /* 0x0000005a87027225 */ /* 0x000fe200078e00ff */
[----:B------:R-:W-:Y:S02]  /*6c100*/  @P0 IADD3 R92, PT, PT, R92, -0x7f000001, RZ ;  /* 0x80ffffff5c5c0810 */ /* 0x000fe40007ffe0ff */
[----:B------:R-:W-:Y:S02]  /*6c110*/  @P1 IADD3 R96, PT, PT, R96, -0x7f000001, RZ ;  /* 0x80ffffff60601810 */ /* 0x000fe40007ffe0ff */
[----:B------:R-:W-:Y:S01]  /*6c120*/  IADD3 R89, PT, PT, R97, R89, RZ ;  /* 0x0000005961597210 */ /* 0x000fe20007ffe0ff */
        /* <DEDUP_REMOVED lines=40> */
[----:B------:R-:W-:Y:S02]  /*6c3b0*/  @P1 IADD3 R97, PT, PT, R97, -0x7f000001, RZ ;  /* 0x80ffffff61611810 */ /* 0x000fe40007ffe0ff */
[----:B------:R-:W-:Y:S02]  /*6c3c0*/  IADD3 R89, PT, PT, R67, R89, RZ ;  /* 0x0000005943597210 */ /* 0x000fe40007ffe0ff */
[----:B------:R-:W-:-:S03]  /*6c3d0*/  ISETP.GE.U32.AND P1, PT, R82, 0x7f000001, PT ;  /* 0x7f0000015200780c */ /* 0x000fc60003f26070 */
[----:B------:R-:W-:-:S10]  /*6c3e0*/  ISETP.GE.U32.AND P0, PT, R89, 0x7f000001, PT ;  /* 0x7f0000015900780c */ /* 0x000fd40003f06070 */
[----:B------:R-:W-:-:S03]  /*6c3f0*/  @P1 IADD3 R82, PT, PT, R82, -0x7f000001, RZ ;  /* 0x80ffffff52521810 */ /* 0x000fc60007ffe0ff */
[----:B------:R-:W-:Y:S02]  /*6c400*/  @P0 IADD3 R89, PT, PT, R89, -0x7f000001, RZ ;  /* 0x80ffffff59590810 */ /* 0x000fe40007ffe0ff */
        /* <DEDUP_REMOVED lines=10> */
[----:B------:R-:W-:-:S07]  /*6c4b0*/  ISETP.GE.U32.AND P1, PT, R23, 0x7f000001, PT ;  /* 0x7f0000011700780c */ /* 0x000fce0003f26070 */
[----:B------:R-:W-:-:S04]  /*6c4c0*/  @P0 IADD3 R83, PT, PT, R83, -0x7f000001, RZ ;  /* 0x80ffffff53530810 */ /* 0x000fc80007ffe0ff */
[----:B------:R-:W-:Y:S02]  /*6c4d0*/  IADD3 R83, PT, PT, R65, R83, RZ ;  /* 0x0000005341537210 */ /* 0x000fe40007ffe0ff */
[----:B------:R-:W-:-:S03]  /*6c4e0*/  IADD3 R82, PT, PT, R67, R82, RZ ;  /* 0x0000005243527210 */ /* 0x000fc60007ffe0ff */
[----:B------:R-:W-:Y:S01]  /*6c4f0*/  ISETP.GE.U32.AND P0, PT, R83, 0x7f000001, PT ;  /* 0x7f0000015300780c */ /* 0x000fe20003f06070 */
[----:B------:R-:W-:Y:S01]  /*6c500*/  @P1 IADD3 R23, PT, PT, R23, -0x7f000001, RZ ;  /* 0x80ffffff17171810 */ /* 0x000fe20007ffe0ff */
[----:B------:R-:W-:-:S04]  /*6c510*/  ISETP.GE.U32.AND P1, PT, R82, 0x7f000001, PT ;  /* 0x7f0000015200780c */ /* 0x000fc80003f26070 */
[----:B------:R-:W-:-:S04]  /*6c520*/  IMAD.WIDE.U32 R2, R23, 0x5fffffa, RZ ;  /* 0x05fffffa17027825 */ /* 0x000fc800078e00ff */
[----:B------:R-:W-:-:S03]  /*6c530*/  IMAD R23, R23, 0x6, RZ ;  /* 0x0000000617177824 */ /* 0x000fc600078e02ff */
[----:B------:R-:W-:Y:S02]  /*6c540*/  @P0 IADD3 R83, PT, PT, R83, -0x7f000001, RZ ;  /* 0x80ffffff53530810 */ /* 0x000fe40007ffe0ff */
[----:B------:R-:W-:Y:S02]  /*6c550*/  @P1 IADD3 R82, PT, PT, R82, -0x7f000001, RZ ;  /* 0x80ffffff52521810 */ /* 0x000fe40007ffe0ff */
[----:B------:R-:W-:Y:S02]  /*6c560*/  IADD3 R89, PT, PT, R65, R83, RZ ;  /* 0x0000005341597210 */ /* 0x000fe40007ffe0ff */
[----:B------:R-:W-:Y:S01]  /*6c570*/  IADD3 R97, PT, PT, R95, R97, RZ ;  /* 0x000000615f617210 */ /* 0x000fe20007ffe0ff */
[----:B------:R-:W-:-:S04]  /*6c580*/  IMAD.HI.U32 R95, R23, 0x7f000001, R2 ;  /* 0x7f000001175f7827 */ /* 0x000fc800078e0002 */
[----:B------:R-:W-:Y:S01]  /*6c590*/  IMAD.WIDE.U32 R2, R135, R82, RZ ;  /* 0x0000005287027225 */ /* 0x000fe200078e00ff */
[----:B------:R-:W-:-:S03]  /*6c5a0*/  ISETP.GE.U32.AND P0, PT, R89, 0x7f000001, PT ;  /* 0x7f0000015900780c */ /* 0x000fc60003f06070 */
[----:B------:R-:W-:-:S04]  /*6c5b0*/  IMAD R23, R2, 0x7effffff, RZ ;  /* 0x7effffff02177824 */ /* 0x000fc800078e02ff */
[----:B------:R-:W-:Y:S01]  /*6c5c0*/  IMAD.HI.U32 R23, R23, 0x7f000001, R2 ;  /* 0x7f00000117177827 */ /* 0x000fe200078e0002 */
[----:B------:R-:W-:Y:S01]  /*6c5d0*/  ISETP.GE.U32.AND P3, PT, R98, 0x7f000001, PT ;  /* 0x7f0000016200780c */ /* 0x000fe20003f66070 */
[----:B------:R-:W-:-:S03]  /*6c5e0*/  ISETP.GE.U32.AND P2, PT, R97, 0x7f000001, PT ;  /* 0x7f0000016100780c */ /* 0x000fc60003f46070 */
[----:B------:R-:W-:Y:S01]  /*6c5f0*/  ISETP.GE.U32.AND P1, PT, R23, 0x7f000001, PT ;  /* 0x7f0000011700780c */ /* 0x000fe20003f26070 */
[----:B------:R-:W-:Y:S01]  /*6c600*/  @P0 IADD3 R89, PT, PT, R89, -0x7f000001, RZ ;  /* 0x80ffffff59590810 */ /* 0x000fe20007ffe0ff */
[----:B------:R-:W-:-:S03]  /*6c610*/  ISETP.GE.U32.AND P0, PT, R91, 0x7f000001, PT ;  /* 0x7f0000015b00780c */ /* 0x000fc60003f06070 */
[----:B------:R-:W-:-:S04]  /*6c620*/  IADD3 R89, PT, PT, R65, R89, RZ ;  /* 0x0000005941597210 */ /* 0x000fc80007ffe0ff */
[----:B------:R-:W-:Y:S02]  /*6c630*/  @P3 IADD3 R98, PT, PT, R98, -0x7f000001, RZ ;  /* 0x80ffffff62623810 */ /* 0x000fe40007ffe0ff */
[----:B------:R-:W-:Y:S02]  /*6c640*/  @P2 IADD3 R97, PT, PT, R97, -0x7f000001, RZ ;  /* 0x80ffffff61612810 */ /* 0x000fe40007ffe0ff */
[----:B------:R-:W-:Y:S01]  /*6c650*/  @P1 IADD3 R23, PT, PT, R23, -0x7f000001, RZ ;  /* 0x80ffffff17171810 */ /* 0x000fe20007ffe0ff */
[----:B------:R-:W-:Y:S01]  /*6c660*/  ISETP.GE.U32.AND P1, PT, R89, 0x7f000001, PT ;  /* 0x7f0000015900780c */ /* 0x000fe20003f26070 */
[----:B------:R-:W-:Y:S01]  /*6c670*/  @P0 IADD3 R91, PT, PT, R91, -0x7f000001, RZ ;  /* 0x80ffffff5b5b0810 */ /* 0x000fe20007ffe0ff */
[----:B------:R-:W-:Y:S01]  /*6c680*/  ISETP.GE.U32.AND P3, PT, R86, 0x7f000001, PT ;  /* 0x7f0000015600780c */ /* 0x000fe20003f66070 */
[----:B------:R-:W-:Y:S02]  /*6c690*/  ISETP.GE.U32.AND P2, PT, R96, 0x7f000001, PT ;  /* 0x7f0000016000780c */ /* 0x000fe40003f46070 */
[----:B------:R-:W-:Y:S01]  /*6c6a0*/  IADD3 R91, PT, PT, R68, R91, RZ ;  /* 0x0000005b445b7210 */ /* 0x000fe20007ffe0ff */
[----:B------:R-:W-:-:S04]  /*6c6b0*/  IMAD.WIDE.U32 R2, R23, 0x5fffffa, RZ ;  /* 0x05fffffa17027825 */ /* 0x000fc800078e00ff */
[----:B------:R-:W-:Y:S01]  /*6c6c0*/  ISETP.GE.U32.AND P0, PT, R91, 0x7f000001, PT ;  /* 0x7f0000015b00780c */ /* 0x000fe20003f06070 */
[----:B------:R-:W-:Y:S02]  /*6c6d0*/  IMAD R23, R23, 0x6, RZ ;  /* 0x0000000617177824 */ /* 0x000fe400078e02ff */
[----:B------:R-:W-:Y:S02]  /*6c6e0*/  @P1 IADD3 R89, PT, PT, R89, -0x7f000001, RZ ;  /* 0x80ffffff59591810 */ /* 0x000fe40007ffe0ff */
[----:B------:R-:W-:Y:S02]  /*6c6f0*/  @P3 IADD3 R86, PT, PT, R86, -0x7f000001, RZ ;  /* 0x80ffffff56563810 */ /* 0x000fe40007ffe0ff */
[----:B------:R-:W-:Y:S01]  /*6c700*/  @P2 IADD3 R96, PT, PT, R96, -0x7f000001, RZ ;  /* 0x80ffffff60602810 */ /* 0x000fe20007ffe0ff */
[----:B------:R-:W-:-:S04]  /*6c710*/  IMAD.HI.U32 R83, R23, 0x7f000001, R2 ;  /* 0x7f00000117537827 */ /* 0x000fc800078e0002 */
[----:B------:R-:W-:Y:S01]  /*6c720*/  IMAD.WIDE.U32 R2, R133, R89, RZ ;  /* 0x0000005985027225 */ /* 0x000fe200078e00ff */
[----:B------:R-:W-:-:S03]  /*6c730*/  IADD3 R23, PT, PT, R96, R86, RZ ;  /* 0x0000005660177210 */ /* 0x000fc60007ffe0ff */
[----:B------:R-:W-:Y:S01]  /*6c740*/  IMAD R86, R2, 0x7effffff, RZ ;  /* 0x7effffff02567824 */ /* 0x000fe200078e02ff */
[----:B------:R-:W-:-:S03]  /*6c750*/  @P0 IADD3 R91, PT, PT, R91, -0x7f000001, RZ ;  /* 0x80ffffff5b5b0810 */ /* 0x000fc60007ffe0ff */
[----:B------:R-:W-:Y:S01]  /*6c760*/  IMAD.HI.U32 R2, R86, 0x7f000001, R2 ;  /* 0x7f00000156027827 */ /* 0x000fe200078e0002 */
[----:B------:R-:W-:-:S05]  /*6c770*/  IADD3 R86, PT, PT, R68, R91, RZ ;  /* 0x0000005b44567210 */ /* 0x000fca0007ffe0ff */
[----:B------:R-:W-:Y:S01]  /*6c780*/  ISETP.GE.U32.AND P0, PT, R86, 0x7f000001, PT ;  /* 0x7f0000015600780c */ /* 0x000fe20003f06070 */
[----:B------:R-:W-:-:S12]  /*6c790*/  ISETP.GE.U32.AND P1, PT, R2, 0x7f000001, PT ;  /* 0x7f0000010200780c */ /* 0x000fd80003f26070 */
[----:B------:R-:W-:Y:S01]  /*6c7a0*/  @P0 IADD3 R86, PT, PT, R86, -0x7f000001, RZ ;  /* 0x80ffffff56560810 */ /* 0x000fe20007ffe0ff */
[----:B------:R-:W-:Y:S01]  /*6c7b0*/  ISETP.GE.U32.AND P0, PT, R87, 0x7f000001, PT ;  /* 0x7f0000015700780c */ /* 0x000fe20003f06070 */
[----:B------:R-:W-:-:S12]  /*6c7c0*/  @P1 IADD3 R2, PT, PT, R2, -0x7f000001, RZ ;  /* 0x80ffffff02021810 */ /* 0x000fd80007ffe0ff */
[----:B------:R-:W-:-:S04]  /*6c7d0*/  @P0 IADD3 R87, PT, PT, R87, -0x7f000001, RZ ;  /* 0x80ffffff57570810 */ /* 0x000fc80007ffe0ff */
        /* <DEDUP_REMOVED lines=11> */
[----:B------:R-:W-:Y:S01]  /*6c890*/  IADD3 R83, PT, PT, R2, R83, RZ ;  /* 0x0000005302537210 */ /* 0x000fe20007ffe0ff */
[----:B------:R-:W-:-:S02]  /*6c8a0*/  IMAD.WIDE.U32 R2, R132, R86, RZ ;  /* 0x0000005684027225 */ /* 0x000fc400078e00ff */
[----:B------:R-:W-:Y:S02]  /*6c8b0*/  ISETP.GE.U32.AND P0, PT, R87, 0x7f000001, PT ;  /* 0x7f0000015700780c */ /* 0x000fe40003f06070 */
[----:B------:R-:W-:-:S04]  /*6c8c0*/  IMAD R91, R2, 0x7effffff, RZ ;  /* 0x7effffff025b7824 */ /* 0x000fc800078e02ff */
[----:B------:R-:W-:-:S05]  /*6c8d0*/  IMAD.HI.U32 R91, R91, 0x7f000001, R2 ;  /* 0x7f0000015b5b7827 */ /* 0x000fca00078e0002 */
[----:B------:R-:W-:Y:S02]  /*6c8e0*/  ISETP.GE.U32.AND P1, PT, R91, 0x7f000001, PT ;  /* 0x7f0000015b00780c */ /* 0x000fe40003f26070 */
[----:B------:R-:W-:-:S04]  /*6c8f0*/  @P0 IADD3 R87, PT, PT, R87, -0x7f000001, RZ ;  /* 0x80ffffff57570810 */ /* 0x000fc80007ffe0ff */
[----:B------:R-:W-:-:S05]  /*6c900*/  IADD3 R170, PT, PT, R66, R87, RZ ;  /* 0x0000005742aa7210 */ /* 0x000fca0007ffe0ff */
[----:B------:R-:W-:Y:S02]  /*6c910*/  ISETP.GE.U32.AND P0, PT, R170, 0x7f000001, PT ;  /* 0x7f000001aa00780c */ /* 0x000fe40003f06070 */
[----:B------:R-:W-:Y:S01]  /*6c920*/  @P1 IADD3 R91, PT, PT, R91, -0x7f000001, RZ ;  /* 0x80ffffff5b5b1810 */ /* 0x000fe20007ffe0ff */
[----:B------:R-:W-:-:S04]  /*6c930*/  ISETP.GE.U32.AND P1, PT, R83, 0x7f000001, PT ;  /* 0x7f0000015300780c */ /* 0x000fc80003f26070 */
[----:B------:R-:W-:-:S04]  /*6c940*/  IMAD.WIDE.U32 R2, R91, 0x5fffffa, RZ ;  /* 0x05fffffa5b027825 */ /* 0x000fc800078e00ff */
[----:B------:R-:W-:Y:S02]  /*6c950*/  IMAD R91, R91, 0x6, RZ ;  /* 0x000000065b5b7824 */ /* 0x000fe400078e02ff */
[----:B------:R-:W-:Y:S02]  /*6c960*/  @P0 IADD3 R170, PT, PT, R170, -0x7f000001, RZ ;  /* 0x80ffffffaaaa0810 */ /* 0x000fe40007ffe0ff */
[----:B------:R-:W-:Y:S01]  /*6c970*/  IMAD.HI.U32 R91, R91, 0x7f000001, R2 ;  /* 0x7f0000015b5b7827 */ /* 0x000fe200078e0002 */
[----:B------:R-:W-:Y:S01]  /*6c980*/  ISETP.GE.U32.AND P0, PT, R93, 0x7f000001, PT ;  /* 0x7f0000015d00780c */ /* 0x000fe20003f06070 */
[----:B------:R-:W-:Y:S02]  /*6c990*/  @P1 IADD3 R83, PT, PT, R83, -0x7f000001, RZ ;  /* 0x80ffffff53531810 */ /* 0x000fe40007ffe0ff */
[----:B------:R-:W-:Y:S01]  /*6c9a0*/  IMAD.WIDE.U32 R2, R133, R170, RZ ;  /* 0x000000aa85027225 */ /* 0x000fe200078e00ff */
[----:B------:R-:W-:Y:S01]  /*6c9b0*/  ISETP.GE.U32.AND P2, PT, R91, 0x7f000001, PT ;  /* 0x7f0000015b00780c */ /* 0x000fe20003f46070 */
[----:B------:R-:W-:-:S02]  /*6c9c0*/  ISETP.GE.U32.AND P1, PT, R92, 0x7f000001, PT ;  /* 0x7f0000015c00780c */ /* 0x000fc40003f26070 */
[----:B------:R-:W-:-:S04]  /*6c9d0*/  IMAD R87, R2, 0x7effffff, RZ ;  /* 0x7effffff02577824 */ /* 0x000fc800078e02ff */
[----:B------:R-:W-:Y:S02]  /*6c9e0*/  IMAD.HI.U32 R87, R87, 0x7f000001, R2 ;  /* 0x7f00000157577827 */ /* 0x000fe400078e0002 */
[----:B------:R-:W-:-:S03]  /*6c9f0*/  @P0 IADD3 R93, PT, PT, R93, -0x7f000001, RZ ;  /* 0x80ffffff5d5d0810 */ /* 0x000fc60007ffe0ff */
[----:B------:R-:W-:Y:S01]  /*6ca00*/  ISETP.GE.U32.AND P0, PT, R87, 0x7f000001, PT ;  /* 0x7f0000015700780c */ /* 0x000fe20003f06070 */
[----:B------:R-:W-:Y:S02]  /*6ca10*/  @P2 IADD3 R91, PT, PT, R91, -0x7f000001, RZ ;  /* 0x80ffffff5b5b2810 */ /* 0x000fe40007ffe0ff */
[----:B------:R-:W-:Y:S01]  /*6ca20*/  @P1 IADD3 R92, PT, PT, R92, -0x7f000001, RZ ;  /* 0x80ffffff5c5c1810 */ /* 0x000fe20007ffe0ff */
[----:B------:R-:W-:Y:S01]  /*6ca30*/  IMAD.WIDE.U32 R2, R135, R89, RZ ;  /* 0x0000005987027225 */ /* 0x000fe200078e00ff */
[----:B------:R-:W-:Y:S02]  /*6ca40*/  IADD3 R91, PT, PT, R83, R91, RZ ;  /* 0x0000005b535b7210 */ /* 0x000fe40007ffe0ff */
[----:B------:R-:W-:Y:S01]  /*6ca50*/  IADD3 R83, PT, PT, R93, R92, RZ ;  /* 0x0000005c5d537210 */ /* 0x000fe20007ffe0ff */
[----:B------:R-:W-:-:S04]  /*6ca60*/  IMAD R92, R2, 0x7effffff, RZ ;  /* 0x7effffff025c7824 */ /* 0x000fc800078e02ff */
[----:B------:R-:W-:Y:S01]  /*6ca70*/  IMAD.HI.U32 R2, R92, 0x7f000001, R2 ;  /* 0x7f0000015c027827 */ /* 0x000fe200078e0002 */
[----:B------:R-:W-:-:S04]  /*6ca80*/  @P0 IADD3 R87, PT, PT, R87, -0x7f000001, RZ ;  /* 0x80ffffff57570810 */ /* 0x000fc80007ffe0ff */
[----:B------:R-:W-:Y:S01]  /*6ca90*/  ISETP.GE.U32.AND P1, PT, R2, 0x7f000001, PT ;  /* 0x7f0000010200780c */ /* 0x000fe20003f26070 */
[----:B------:R-:W-:-:S12]  /*6caa0*/  ISETP.GE.U32.AND P0, PT, R87, 0x7f000001, PT ;  /* 0x7f0000015700780c */ /* 0x000fd80003f06070 */
        /* <DEDUP_REMOVED lines=19> */
[----:B------:R-:W-:Y:S01]  /*6cbe0*/  ISETP.GE.U32.AND P0, PT, R87, 0x7f000001, PT ;  /* 0x7f0000015700780c */ /* 0x000fe20003f06070 */
[----:B------:R-:W-:Y:S01]  /*6cbf0*/  IADD3 R97, PT, PT, R97, R98, RZ ;  /* 0x0000006261617210 */ /* 0x000fe20007ffe0ff */
[----:B------:R-:W-:-:S11]  /*6cc00*/  ISETP.GE.U32.AND P1, PT, R94, 0x7f000001, PT ;  /* 0x7f0000015e00780c */ /* 0x000fd60003f26070 */
[----:B------:R-:W-:Y:S01]  /*6cc10*/  @P0 IADD3 R87, PT, PT, R87, -0x7f000001, RZ ;  /* 0x80ffffff57570810 */ /* 0x000fe20007ffe0ff */
[----:B------:R-:W-:-:S04]  /*6cc20*/  ISETP.GE.U32.AND P0, PT, R97, 0x7f000001, PT ;  /* 0x7f0000016100780c */ /* 0x000fc80003f06070 */
[----:B------:R-:W-:-:S04]  /*6cc30*/  IMAD.WIDE.U32 R2, R87, 0x5fffffa, RZ ;  /* 0x05fffffa57027825 */ /* 0x000fc800078e00ff */
[----:B------:R-:W-:Y:S01]  /*6cc40*/  IMAD R87, R87, 0x6, RZ ;  /* 0x0000000657577824 */ /* 0x000fe200078e02ff */
[----:B------:R-:W-:-:S03]  /*6cc50*/  @P1 IADD3 R94, PT, PT, R94, -0x7f000001, RZ ;  /* 0x80ffffff5e5e1810 */ /* 0x000fc60007ffe0ff */
[----:B------:R-:W-:-:S04]  /*6cc60*/  IMAD.HI.U32 R92, R87, 0x7f000001, R2 ;  /* 0x7f000001575c7827 */ /* 0x000fc800078e0002 */
[----:B------:R-:W-:Y:S01]  /*6cc70*/  IMAD.WIDE.U32 R2, R129, R86, RZ ;  /* 0x0000005681027225 */ /* 0x000fe200078e00ff */
        /* <DEDUP_REMOVED lines=8> */
[----:B------:R-:W-:-:S04]  /*6cd00*/  IMAD.WIDE.U32 R2, R94, 0x5fffffa, RZ ;  /* 0x05fffffa5e027825 */ /* 0x000fc800078e00ff */
[----:B------:R-:W-:Y:S01]  /*6cd10*/  IMAD R94, R94, 0x6, RZ ;  /* 0x000000065e5e7824 */ /* 0x000fe200078e02ff */
[----:B------:R-:W-:-:S03]  /*6cd20*/  @P1 IADD3 R95, PT, PT, R95, -0x7f000001, RZ ;  /* 0x80ffffff5f5f1810 */ /* 0x000fc60007ffe0ff */
[----:B------:R-:W-:-:S04]  /*6cd30*/  IMAD.HI.U32 R94, R94, 0x7f000001, R2 ;  /* 0x7f0000015e5e7827 */ /* 0x000fc800078e0002 */
[----:B------:R-:W-:Y:S01]  /*6cd40*/  IMAD.WIDE.U32 R2, R133, R86, RZ ;  /* 0x0000005685027225 */ /* 0x000fe200078e00ff */
[----:B------:R-:W-:Y:S01]  /*6cd50*/  @P0 IADD3 R88, PT, PT, R88, -0x7f000001, RZ ;  /* 0x80ffffff58580810 */ /* 0x000fe20007ffe0ff */
[----:B------:R-:W-:Y:S01]  /*6cd60*/  ISETP.GE.U32.AND P0, PT, R93, 0x7f000001, PT ;  /* 0x7f0000015d00780c */ /* 0x000fe20003f06070 */
[----:B------:R-:W-:Y:S02]  /*6cd70*/  ISETP.GE.U32.AND P1, PT, R94, 0x7f000001, PT ;  /* 0x7f0000015e00780c */ /* 0x000fe40003f26070 */
[----:B------:R-:W-:Y:S01]  /*6cd80*/  IADD3 R88, PT, PT, R88, R95, RZ ;  /* 0x0000005f58587210 */ /* 0x000fe20007ffe0ff */
[----:B------:R-:W-:-:S04]  /*6cd90*/  IMAD R95, R2, 0x7effffff, RZ ;  /* 0x7effffff025f7824 */ /* 0x000fc800078e02ff */
[----:B------:R-:W-:-:S05]  /*6cda0*/  IMAD.HI.U32 R95, R95, 0x7f000001, R2 ;  /* 0x7f0000015f5f7827 */ /* 0x000fca00078e0002 */
[----:B------:R-:W-:Y:S01]  /*6cdb0*/  @P0 IADD3 R93, PT, PT, R93, -0x7f000001, RZ ;  /* 0x80ffffff5d5d0810 */ /* 0x000fe20007ffe0ff */
        /* <DEDUP_REMOVED lines=51> */
[----:B------:R-:W-:-:S04]  /*6d0f0*/  ISETP.GE.U32.AND P0, PT, R9, 0x7f000001, PT ;  /* 0x7f0000010900780c */ /* 0x000fc80003f06070 */
[----:B------:R-:W-:Y:S01]  /*6d100*/  ISETP.GE.U32.AND P1, PT, R93, 0x7f000001, PT ;  /* 0x7f0000015d00780c */ /* 0x000fe20003f26070 */
[----:B------:R-:W-:Y:S01]  /*6d110*/  IMAD.WIDE.U32 R2, R132, R170, RZ ;  /* 0x000000aa84027225 */ /* 0x000fe200078e00ff */
[----:B------:R-:W-:Y:S01]  /*6d120*/  ISETP.GE.U32.AND P4, PT, R92, 0x7f000001, PT ;  /* 0x7f0000015c00780c */ /* 0x000fe20003f86070 */
[----:B------:R-:W-:Y:S02]  /*6d130*/  ISETP.GE.U32.AND P3, PT, R91, 0x7f000001, PT ;  /* 0x7f0000015b00780c */ /* 0x000fe40003f66070 */
[----:B------:R-:W-:-:S04]  /*6d140*/  IMAD R23, R2, 0x7effffff, RZ ;  /* 0x7effffff02177824 */ /* 0x000fc800078e02ff */
[----:B------:R-:W-:Y:S01]  /*6d150*/  IMAD.HI.U32 R2, R23, 0x7f000001, R2 ;  /* 0x7f00000117027827 */ /* 0x000fe200078e0002 */
[----:B------:R-:W-:-:S03]  /*6d160*/  @P0 IADD3 R9, PT, PT, R9, -0x7f000001, RZ ;  /* 0x80ffffff09090810 */ /* 0x000fc60007ffe0ff */
[----:B------:R-:W-:Y:S01]  /*6d170*/  @P1 IADD3 R93, PT, PT, R93, -0x7f000001, RZ ;  /* 0x80ffffff5d5d1810 */ /* 0x000fe20007ffe0ff */
[----:B------:R-:W-:Y:S01]  /*6d180*/  ISETP.GE.U32.AND P1, PT, R28, 0x7f000001, PT ;  /* 0x7f0000011c00780c */ /* 0x000fe20003f26070 */
[----:B------:R-:W-:Y:S01]  /*6d190*/  ISETP.GE.U32.AND P2, PT, R2, 0x7f000001, PT ;  /* 0x7f0000010200780c */ /* 0x000fe20003f46070 */
[----:B------:R-:W-:Y:S02]  /*6d1a0*/  @P4 IADD3 R92, PT, PT, R92, -0x7f000001, RZ ;  /* 0x80ffffff5c5c4810 */ /* 0x000fe40007ffe0ff */
[----:B------:R-:W-:Y:S01]  /*6d1b0*/  @P3 IADD3 R91, PT, PT, R91, -0x7f000001, RZ ;  /* 0x80ffffff5b5b3810 */ /* 0x000fe20007ffe0ff */
[----:B------:R-:W-:-:S03]  /*6d1c0*/  ISETP.GE.U32.AND P0, PT, R9, 0x7f000001, PT ;  /* 0x7f0000010900780c */ /* 0x000fc60003f06070 */
[----:B------:R-:W-:-:S05]  /*6d1d0*/  IADD3 R91, PT, PT, R91, R92, RZ ;  /* 0x0000005c5b5b7210 */ /* 0x000fca0007ffe0ff */
[----:B------:R-:W-:Y:S01]  /*6d1e0*/  @P1 IADD3 R28, PT, PT, R28, -0x7f000001, RZ ;  /* 0x80ffffff1c1c1810 */ /* 0x000fe20007ffe0ff */
[----:B------:R-:W-:Y:S01]  /*6d1f0*/  ISETP.GE.U32.AND P3, PT, R91, 0x7f000001, PT ;  /* 0x7f0000015b00780c */ /* 0x000fe20003f66070 */
[----:B------:R-:W-:-:S03]  /*6d200*/  @P2 IADD3 R2, PT, PT, R2, -0x7f000001, RZ ;  /* 0x80ffffff02022810 */ /* 0x000fc60007ffe0ff */
[----:B------:R-:W-:Y:S01]  /*6d210*/  @P0 IADD3 R9, PT, PT, R9, -0x7f000001, RZ ;  /* 0x80ffffff09090810 */ /* 0x000fe20007ffe0ff */
[----:B------:R-:W-:Y:S01]  /*6d220*/  ISETP.GE.U32.AND P0, PT, R28, 0x7f000001, PT ;  /* 0x7f0000011c00780c */ /* 0x000fe20003f06070 */
[----:B------:R-:W-:Y:S01]  /*6d230*/  ISETP.GE.U32.AND P4, PT, R94, 0x7f000001, PT ;  /* 0x7f0000015e00780c */ /* 0x000fe20003f86070 */
[----:B------:R-:W-:Y:S01]  /*6d240*/  IADD3 R98, PT, PT, R93, R2, RZ ;  /* 0x000000025d627210 */ /* 0x000fe20007ffe0ff */
[----:B------:R-:W-:Y:S01]  /*6d250*/  IMAD.WIDE.U32 R2, R129, R89, RZ ;  /* 0x0000005981027225 */ /* 0x000fe200078e00ff */
[----:B------:R-:W-:Y:S01]  /*6d260*/  ISETP.GE.U32.AND P1, PT, R30, 0x7f000001, PT ;  /* 0x7f0000011e00780c */ /* 0x000fe20003f26070 */
[----:B------:R-:W2:Y:S03]  /*6d270*/  LDL R92, [R1+0x114] ;  /* 0x00011400015c7983 */ /* 0x000ea60000100800 */
[----:B------:R-:W-:Y:S01]  /*6d280*/  @P3 IADD3 R91, PT, PT, R91, -0x7f000001, RZ ;  /* 0x80ffffff5b5b3810 */ /* 0x000fe20007ffe0ff */
[----:B------:R-:W-:Y:S01]  /*6d290*/  IMAD R118, R2, 0x7effffff, RZ ;  /* 0x7effffff02767824 */ /* 0x000fe200078e02ff */
[----:B------:R-:W-:Y:S01]  /*6d2a0*/  ISETP.GE.U32.AND P2, PT, R31, 0x7f000001, PT ;  /* 0x7f0000011f00780c */ /* 0x000fe20003f46070 */
[----:B------:R-:W3:Y:S02]  /*6d2b0*/  LDL R93, [R1+0x110] ;  /* 0x00011000015d7983 */ /* 0x000ee40000100800 */
[----:B------:R-:W-:Y:S01]  /*6d2c0*/  @P0 IADD3 R28, PT, PT, R28, -0x7f000001, RZ ;  /* 0x80ffffff1c1c0810 */ /* 0x000fe20007ffe0ff */
[----:B------:R-:W-:-:S04]  /*6d2d0*/  IMAD.HI.U32 R118, R118, 0x7f000001, R2 ;  /* 0x7f00000176767827 */ /* 0x000fc800078e0002 */
[----:B------:R-:W-:Y:S01]  /*6d2e0*/  IMAD.WIDE.U32 R2, R126, R91, RZ ;  /* 0x0000005b7e027225 */ /* 0x000fe200078e00ff */
[----:B------:R-:W-:Y:S01]  /*6d2f0*/  ISETP.GE.U32.AND P0, PT, R96, 0x7f000001, PT ;  /* 0x7f0000016000780c */ /* 0x000fe20003f06070 */
[----:B------:R-:W-:Y:S02]  /*6d300*/  @P4 IADD3 R94, PT, PT, R94, -0x7f000001, RZ ;  /* 0x80ffffff5e5e4810 */ /* 0x000fe40007ffe0ff */
[----:B------:R-:W-:Y:S01]  /*6d310*/  @P1 IADD3 R30, PT, PT, R30, -0x7f000001, RZ ;  /* 0x80ffffff1e1e1810 */ /* 0x000fe20007ffe0ff */
[----:B------:R-:W-:Y:S01]  /*6d320*/  IMAD R23, R2, 0x7effffff, RZ ;  /* 0x7effffff02177824 */ /* 0x000fe200078e02ff */
[----:B------:R-:W-:Y:S01]  /*6d330*/  ISETP.GE.U32.AND P3, PT, R118, 0x7f000001, PT ;  /* 0x7f0000017600780c */ /* 0x000fe20003f66070 */
[----:B------:R-:W4:Y:S02]  /*6d340*/  LDL R91, [R1+0x118] ;  /* 0x00011800015b7983 */ /* 0x000f240000100800 */
[----:B------:R-:W-:-:S04]  /*6d350*/  IMAD.HI.U32 R23, R23, 0x7f000001, R2 ;  /* 0x7f00000117177827 */ /* 0x000fc800078e0002 */
[----:B------:R-:W-:Y:S01]  /*6d360*/  IMAD.WIDE.U32 R2, R126, R94, RZ ;  /* 0x0000005e7e027225 */ /* 0x000fe200078e00ff */
[----:B------:R-:W-:-:S03]  /*6d370*/  IADD3 R97, PT, PT, R28, R30, RZ ;  /* 0x0000001e1c617210 */ /* 0x000fc60007ffe0ff */
[----:B------:R-:W-:Y:S01]  /*6d380*/  IMAD R28, R2, 0x7effffff, RZ ;  /* 0x7effffff021c7824 */ /* 0x000fe200078e02ff */
[----:B------:R-:W-:-:S03]  /*6d390*/  @P0 IADD3 R96, PT, PT, R96, -0x7f000001, RZ ;  /* 0x80ffffff60600810 */ /* 0x000fc60007ffe0ff */
[----:B------:R-:W-:-:S04]  /*6d3a0*/  IMAD.HI.U32 R28, R28, 0x7f000001, R2 ;  /* 0x7f0000011c1c7827 */ /* 0x000fc800078e0002 */
[----:B------:R-:W-:Y:S02]  /*6d3b0*/  IMAD.WIDE.U32 R2, R126, R96, RZ ;  /* 0x000000607e027225 */ /* 0x000fe400078e00ff */
[----:B------:R-:W2:Y:S01]  /*6d3c0*/  LDL.LU R96, [R1+0x430] ;  /* 0x0004300001607983 */ /* 0x000ea20000300800 */
[----:B------:R-:W-:Y:S01]  /*6d3d0*/  @P2 IADD3 R31, PT, PT, R31, -0x7f000001, RZ ;  /* 0x80ffffff1f1f2810 */ /* 0x000fe20007ffe0ff */
[----:B------:R-:W-:Y:S01]  /*6d3e0*/  ISETP.GE.U32.AND P2, PT, R98, 0x7f000001, PT ;  /* 0x7f0000016200780c */ /* 0x000fe20003f46070 */
[----:B------:R-:W-:Y:S02]  /*6d3f0*/  @P3 IADD3 R118, PT, PT, R118, -0x7f000001, RZ ;  /* 0x80ffffff76763810 */ /* 0x000fe40007ffe0ff */
[----:B------:R-:W-:Y:S02]  /*6d400*/  IADD3 R95, PT, PT, R9, R31, RZ ;  /* 0x0000001f095f7210 */ /* 0x000fe40007ffe0ff */
[----:B------:R-:W2:Y:S08]  /*6d410*/  LDL R9, [R1+0x11c] ;  /* 0x00011c0001097983 */ /* 0x000eb00000100800 */
[----:B------:R-:W-:-:S04]  /*6d420*/  @P2 IADD3 R98, PT, PT, R98, -0x7f000001, RZ ;  /* 0x80ffffff62622810 */ /* 0x000fc80007ffe0ff */
[----:B------:R-:W-:-:S05]  /*6d430*/  IADD3 R98, PT, PT, R98, R118, RZ ;  /* 0x0000007662627210 */ /* 0x000fca0007ffe0ff */
[----:B------:R-:W-:Y:S01]  /*6d440*/  ISETP.GE.U32.AND P0, PT, R98, 0x7f000001, PT ;  /* 0x7f0000016200780c */ /* 0x000fe20003f06070 */
[----:B------:R-:W-:Y:S01]  /*6d450*/  ISETP.GE.U32.AND P1, PT, R87, 0x7f000001, PT ;  /* 0x7f0000015700780c */ /* 0x000fe20003f26070 */
[----:B------:R-:W-:-:S11]  /*6d460*/  IMAD R31, R2, 0x7effffff, RZ ;  /* 0x7effffff021f7824 */ /* 0x000fd600078e02ff */
[----:B------:R-:W-:Y:S01]  /*6d470*/  @P0 IADD3 R98, PT, PT, R98, -0x7f000001, RZ ;  /* 0x80ffffff62620810 */ /* 0x000fe20007ffe0ff */
[----:B------:R-:W-:Y:S01]  /*6d480*/  ISETP.GE.U32.AND P0, PT, R38, 0x7f000001, PT ;  /* 0x7f0000012600780c */ /* 0x000fe20003f06070 */
[----:B------:R-:W-:-:S04]  /*6d490*/  IMAD.HI.U32 R31, R31, 0x7f000001, R2 ;  /* 0x7f0000011f1f7827 */ /* 0x000fc800078e0002 */
[----:B------:R-:W-:Y:S01]  /*6d4a0*/  IMAD.WIDE.U32 R2, R126, R98, RZ ;  /* 0x000000627e027225 */ /* 0x000fe200078e00ff */
[----:B------:R-:W-:Y:S01]  /*6d4b0*/  ISETP.GE.U32.AND P3, PT, R90, 0x7f000001, PT ;  /* 0x7f0000015a00780c */ /* 0x000fe20003f66070 */
[----:B------:R-:W-:Y:S01]  /*6d4c0*/  @P1 IADD3 R87, PT, PT, R87, -0x7f000001, RZ ;  /* 0x80ffffff57571810 */ /* 0x000fe20007ffe0ff */
[----:B------:R-:W-:Y:S01]  /*6d4d0*/  ISETP.GE.U32.AND P2, PT, R81, 0x7f000001, PT ;  /* 0x7f0000015100780c */ /* 0x000fe20003f46070 */
[----:B------:R-:W-:-:S04]  /*6d4e0*/  IMAD R30, R2, 0x7effffff, RZ ;  /* 0x7effffff021e7824 */ /* 0x000fc800078e02ff */
[----:B------:R-:W-:-:S05]  /*6d4f0*/  @P0 IADD3 R38, PT, PT, R38, -0x7f000001, RZ ;  /* 0x80ffffff26260810 */ /* 0x000fca0007ffe0ff */
[----:B------:R-:W-:Y:S01]  /*6d500*/  ISETP.GE.U32.AND P1, PT, R38, 0x7f000001, PT ;  /* 0x7f0000012600780c */ /* 0x000fe20003f26070 */
[----:B------:R-:W-:-:S04]  /*6d510*/  IMAD.HI.U32 R30, R30, 0x7f000001, R2 ;  /* 0x7f0000011e1e7827 */ /* 0x000fc800078e0002 */
[----:B------:R-:W-:Y:S01]  /*6d520*/  IMAD.WIDE.U32 R2, R87, R82, RZ ;  /* 0x0000005257027225 */ /* 0x000fe200078e00ff */
[----:B------:R-:W-:-:S03]  /*6d530*/  @P3 IADD3 R90, PT, PT, R90, -0x7f000001, RZ ;  /* 0x80ffffff5a5a3810 */ /* 0x000fc60007ffe0ff */
[----:B------:R-:W-:Y:S01]  /*6d540*/  IMAD R167, R2, 0x7effffff, RZ ;  /* 0x7effffff02a77824 */ /* 0x000fe200078e02ff */
[----:B------:R-:W-:-:S03]  /*6d550*/  @P2 IADD3 R81, PT, PT, R81, -0x7f000001, RZ ;  /* 0x80ffffff51512810 */ /* 0x000fc60007ffe0ff */
[----:B------:R-:W-:-:S04]  /*6d560*/  IMAD.HI.U32 R167, R167, 0x7f000001, R2 ;  /* 0x7f000001a7a77827 */ /* 0x000fc800078e0002 */
[----:B------:R-:W-:Y:S01]  /*6d570*/  IMAD.WIDE.U32 R2, R90, R89, RZ ;  /* 0x000000595a027225 */ /* 0x000fe200078e00ff */
[----:B------:R-:W-:-:S04]  /*6d580*/  @P1 IADD3 R38, PT, PT, R38, -0x7f000001, RZ ;  /* 0x80ffffff26261810 */ /* 0x000fc80007ffe0ff */
[----:B------:R-:W-:Y:S01]  /*6d590*/  IADD3 R94, PT, PT, R38, R81, RZ ;  /* 0x00000051265e7210 */ /* 0x000fe20007ffe0ff */
[----:B------:R-:W-:Y:S01]  /*6d5a0*/  IMAD R38, R2, 0x7effffff, RZ ;  /* 0x7effffff02267824 */ /* 0x000fe200078e02ff */
[----:B------:R-:W-:-:S03]  /*6d5b0*/  ISETP.GE.U32.AND P0, PT, R5, 0x7f000001, PT ;  /* 0x7f0000010500780c */ /* 0x000fc60003f06070 */
[----:B------:R-:W-:Y:S02]  /*6d5c0*/  IMAD.HI.U32 R38, R38, 0x7f000001, R2 ;  /* 0x7f00000126267827 */ /* 0x000fe400078e0002 */
[----:B------:R-:W4:Y:S08]  /*6d5d0*/  LDL.64 R2, [R1+0x100] ;  /* 0x0001000001027983 */ /* 0x000f300000100a00 */
[----:B------:R-:W-:-:S05]  /*6d5e0*/  @P0 IADD3 R5, PT, PT, R5, -0x7f000001, RZ ;  /* 0x80ffffff05050810 */ /* 0x000fca0007ffe0ff */
[----:B------:R-:W-:Y:S01]  /*6d5f0*/  ISETP.GE.U32.AND P0, PT, R5, 0x7f000001, PT ;  /* 0x7f0000010500780c */ /* 0x000fe20003f06070 */
[----:B------:R-:W-:Y:S01]  /*6d600*/  ISETP.GE.U32.AND P3, PT, R7, 0x7f000001, PT ;  /* 0x7f0000010700780c */ /* 0x000fe20003f66070 */
[----:B------:R-:W-:Y:S01]  /*6d610*/  ISETP.GE.U32.AND P1, PT, R97, 0x7f000001, PT ;  /* 0x7f0000016100780c */ /* 0x000fe20003f26070 */
[----:B------:R-:W-:Y:S01]  /*6d620*/  ISETP.GE.U32.AND P5, PT, R8, 0x7f000001, PT ;  /* 0x7f0000010800780c */ /* 0x000fe20003fa6070 */
[----:B------:R-:W-:-:S09]  /*6d630*/  ISETP.GE.U32.AND P2, PT, R94, 0x7f000001, PT ;  /* 0x7f0000015e00780c */ /* 0x000fd20003f46070 */
[----:B------:R-:W-:Y:S01]  /*6d640*/  @P0 IADD3 R5, PT, PT, R5, -0x7f000001, RZ ;  /* 0x80ffffff05050810 */ /* 0x000fe20007ffe0ff */
[----:B------:R-:W-:Y:S01]  /*6d650*/  ISETP.GE.U32.AND P0, PT, R95, 0x7f000001, PT ;  /* 0x7f0000015f00780c */ /* 0x000fe20003f06070 */
[----:B------:R-:W-:Y:S02]  /*6d660*/  @P3 IADD3 R7, PT, PT, R7, -0x7f000001, RZ ;  /* 0x80ffffff07073810 */ /* 0x000fe40007ffe0ff */
[----:B------:R-:W-:Y:S01]  /*6d670*/  @P1 IADD3 R97, PT, PT, R97, -0x7f000001, RZ ;  /* 0x80ffffff61611810 */ /* 0x000fe20007ffe0ff */
[----:B------:R-:W-:Y:S01]  /*6d680*/  ISETP.GE.U32.AND P1, PT, R6, 0x7f000001, PT ;  /* 0x7f0000010600780c */ /* 0x000fe20003f26070 */
[----:B------:R-:W-:Y:S02]  /*6d690*/  IADD3 R81, PT, PT, R5, R7, RZ ;  /* 0x0000000705517210 */ /* 0x000fe40007ffe0ff */
[----:B------:R-:W-:Y:S02]  /*6d6a0*/  @P5 IADD3 R8, PT, PT, R8, -0x7f000001, RZ ;  /* 0x80ffffff08085810 */ /* 0x000fe40007ffe0ff */
[----:B------:R-:W-:-:S04]  /*6d6b0*/  @P2 IADD3 R94, PT, PT, R94, -0x7f000001, RZ ;  /* 0x80ffffff5e5e2810 */ /* 0x000fc80007ffe0ff */
[----:B------:R-:W-:Y:S01]  /*6d6c0*/  @P0 IADD3 R95, PT, PT, R95, -0x7f000001, RZ ;  /* 0x80ffffff5f5f0810 */ /* 0x000fe20007ffe0ff */
[----:B------:R-:W-:-:S03]  /*6d6d0*/  ISETP.GE.U32.AND P0, PT, R81, 0x7f000001, PT ;  /* 0x7f0000015100780c */ /* 0x000fc60003f06070 */
[----:B------:R-:W-:Y:S01]  /*6d6e0*/  @P1 IADD3 R6, PT, PT, R6, -0x7f000001, RZ ;  /* 0x80ffffff06061810 */ /* 0x000fe20007ffe0ff */
[----:B------:R-:W-:Y:S01]  /*6d6f0*/  ISETP.GE.U32.AND P1, PT, R75, 0x7f000001, PT ;  /* 0x7f0000014b00780c */ /* 0x000fe20003f26070 */
[----:B------:R-:W-:Y:S01]  /*6d700*/  IADD3 R8, PT, PT, R94, R8, RZ ;  /* 0x000000085e087210 */ /* 0x000fe20007ffe0ff */
[----:B------:R-:W-:Y:S01]  /*6d710*/  ISETP.GE.U32.AND P4, PT, R4, 0x7f000001, PT ;  /* 0x7f0000010400780c */ /* 0x000fe20003f86070 */
[----:B------:R-:W-:-:S06]  /*6d720*/  ISETP.GE.U32.AND P6, PT, R88, 0x7f000001, PT ;  /* 0x7f0000015800780c */ /* 0x000fcc0003fc6070 */
[----:B------:R-:W-:Y:S01]  /*6d730*/  @P0 IADD3 R81, PT, PT, R81, -0x7f000001, RZ ;  /* 0x80ffffff51510810 */ /* 0x000fe20007ffe0ff */
[----:B------:R-:W-:-:S03]  /*6d740*/  ISETP.GE.U32.AND P0, PT, R8, 0x7f000001, PT ;  /* 0x7f0000010800780c */ /* 0x000fc60003f06070 */
[----:B------:R-:W-:Y:S01]  /*6d750*/  @P1 IADD3 R75, PT, PT, R75, -0x7f000001, RZ ;  /* 0x80ffffff4b4b1810 */ /* 0x000fe20007ffe0ff */
[----:B------:R-:W-:Y:S01]  /*6d760*/  ISETP.GE.U32.AND P1, PT, R60, 0x7f000001, PT ;  /* 0x7f0000013c00780c */ /* 0x000fe20003f26070 */
[----:B------:R-:W-:Y:S02]  /*6d770*/  IADD3 R6, PT, PT, R95, R6, RZ ;  /* 0x000000065f067210 */ /* 0x000fe40007ffe0ff */
[----:B------:R-:W-:Y:S02]  /*6d780*/  @P4 IADD3 R4, PT, PT, R4, -0x7f000001, RZ ;  /* 0x80ffffff04044810 */ /* 0x000fe40007ffe0ff */
[----:B------:R-:W-:Y:S02]  /*6d790*/  @P6 IADD3 R88, PT, PT, R88, -0x7f000001, RZ ;  /* 0x80ffffff58586810 */ /* 0x000fe40007ffe0ff */
[----:B------:R-:W-:Y:S02]  /*6d7a0*/  IADD3 R7, PT, PT, R97, R4, RZ ;  /* 0x0000000461077210 */ /* 0x000fe40007ffe0ff */
[----:B------:R-:W-:Y:S01]  /*6d7b0*/  @P0 IADD3 R8, PT, PT, R8, -0x7f000001, RZ ;  /* 0x80ffffff08080810 */ /* 0x000fe20007ffe0ff */
[----:B------:R-:W-:Y:S01]  /*6d7c0*/  ISETP.GE.U32.AND P0, PT, R6, 0x7f000001, PT ;  /* 0x7f0000010600780c */ /* 0x000fe20003f06070 */
[----:B------:R-:W-:-:S02]  /*6d7d0*/  IMAD.WIDE.U32 R4, R88, R86, RZ ;  /* 0x0000005658047225 */ /* 0x000fc400078e00ff */
[----:B------:R-:W-:Y:S01]  /*6d7e0*/  @P1 IADD3 R60, PT, PT, R60, -0x7f000001, RZ ;  /* 0x80ffffff3c3c1810 */ /* 0x000fe20007ffe0ff */
[----:B------:R-:W-:Y:S01]  /*6d7f0*/  ISETP.GE.U32.AND P1, PT, R26, 0x7f000001, PT ;  /* 0x7f0000011a00780c */ /* 0x000fe20003f26070 */
[----:B------:R-:W-:Y:S01]  /*6d800*/  IMAD R173, R4, 0x7effffff, RZ ;  /* 0x7effffff04ad7824 */ /* 0x000fe200078e02ff */
[----:B------:R-:W-:-:S03]  /*6d810*/  IADD3 R75, PT, PT, R81, R75, RZ ;  /* 0x0000004b514b7210 */ /* 0x000fc60007ffe0ff */
[----:B------:R-:W-:-:S04]  /*6d820*/  IMAD.HI.U32 R173, R173, 0x7f000001, R4 ;  /* 0x7f000001adad7827 */ /* 0x000fc800078e0004 */
[----:B------:R-:W-:Y:S01]  /*6d830*/  IMAD.WIDE.U32 R4, R90, R86, RZ ;  /* 0x000000565a047225 */ /* 0x000fe200078e00ff */
[----:B------:R-:W-:Y:S01]  /*6d840*/  @P0 IADD3 R6, PT, PT, R6, -0x7f000001, RZ ;  /* 0x80ffffff06060810 */ /* 0x000fe20007ffe0ff */
[----:B------:R-:W-:Y:S02]  /*6d850*/  ISETP.GE.U32.AND P0, PT, R75, 0x7f000001, PT ;  /* 0x7f0000014b00780c */ /* 0x000fe40003f06070 */
[----:B------:R-:W-:Y:S01]  /*6d860*/  IMAD R95, R4, 0x7effffff, RZ ;  /* 0x7effffff045f7824 */ /* 0x000fe200078e02ff */
[----:B------:R-:W-:Y:S01]  /*6d870*/  @P1 IADD3 R26, PT, PT, R26, -0x7f000001, RZ ;  /* 0x80ffffff1a1a1810 */ /* 0x000fe20007ffe0ff */
[----:B------:R-:W-:Y:S02]  /*6d880*/  ISETP.GE.U32.AND P1, PT, R22, 0x7f000001, PT ;  /* 0x7f0000011600780c */ /* 0x000fe40003f26070 */
[----:B------:R-:W-:-:S04]  /*6d890*/  IMAD.HI.U32 R95, R95, 0x7f000001, R4 ;  /* 0x7f0000015f5f7827 */ /* 0x000fc800078e0004 */
[----:B------:R-:W-:Y:S01]  /*6d8a0*/  IMAD.WIDE.U32 R4, R87, R170, RZ ;  /* 0x000000aa57047225 */ /* 0x000fe200078e00ff */
[----:B------:R-:W-:Y:S01]  /*6d8b0*/  MOV R162, R163 ;  /* 0x000000a300a27202 */ /* 0x000fe20000000f00 */
[----:B------:R-:W-:Y:S02]  /*6d8c0*/  MOV R163, R188 ;  /* 0x000000bc00a37202 */ /* 0x000fe40000000f00 */
[----:B------:R-:W-:Y:S01]  /*6d8d0*/  IMAD R188, R4, 0x7effffff, RZ ;  /* 0x7effffff04bc7824 */ /* 0x000fe200078e02ff */
[----:B------:R-:W-:-:S03]  /*6d8e0*/  @P0 IADD3 R75, PT, PT, R75, -0x7f000001, RZ ;  /* 0x80ffffff4b4b0810 */ /* 0x000fc60007ffe0ff */
        /* <DEDUP_REMOVED lines=24> */
[----:B------:R-:W-:-:S04]  /*6da70*/  IMAD.WIDE.U32 R4, R83, R89, RZ ;  /* 0x0000005953047225 */ /* 0x000fc800078e00ff */
[----:B------:R-:W-:-:S04]  /*6da80*/  IMAD R183, R4, 0x7effffff, RZ ;  /* 0x7effffff04b77824 */ /* 0x000fc800078e02ff */
[----:B------:R-:W-:-:S04]  /*6da90*/  IMAD.HI.U32 R183, R183, 0x7f000001, R4 ;  /* 0x7f000001b7b77827 */ /* 0x000fc800078e0004 */
[----:B------:R-:W-:-:S04]  /*6daa0*/  IMAD.WIDE.U32 R4, R90, R170, RZ ;  /* 0x000000aa5a047225 */ /* 0x000fc800078e00ff */
[----:B------:R-:W-:-:S04]  /*6dab0*/  IMAD.WIDE.U32 R170, R83, R170, RZ ;  /* 0x000000aa53aa7225 */ /* 0x000fc800078e00ff */
[----:B------:R-:W-:Y:S02]  /*6dac0*/  IMAD R97, R4, 0x7effffff, RZ ;  /* 0x7effffff04617824 */ /* 0x000fe400078e02ff */
[----:B------:R-:W-:-:S04]  /*6dad0*/  IMAD.WIDE.U32 R168, R88, R82, RZ ;  /* 0x0000005258a87225 */ /* 0x000fc800078e00ff */
[----:B------:R-:W-:-:S04]  /*6dae0*/  IMAD.HI.U32 R97, R97, 0x7f000001, R4 ;  /* 0x7f00000161617827 */ /* 0x000fc800078e0004 */
[----:B------:R-:W-:-:S04]  /*6daf0*/  IMAD R4, R170, 0x7effffff, RZ ;  /* 0x7effffffaa047824 */ /* 0x000fc800078e02ff */
[----:B------:R-:W-:-:S04]  /*6db00*/  IMAD.HI.U32 R170, R4, 0x7f000001, R170 ;  /* 0x7f00000104aa7827 */ /* 0x000fc800078e00aa */
[----:B------:R-:W-:-:S04]  /*6db10*/  IMAD R4, R168, 0x7effffff, RZ ;  /* 0x7effffffa8047824 */ /* 0x000fc800078e02ff */
[----:B------:R-:W-:-:S04]  /*6db20*/  IMAD.HI.U32 R168, R4, 0x7f000001, R168 ;  /* 0x7f00000104a87827 */ /* 0x000fc800078e00a8 */
[----:B------:R-:W-:Y:S01]  /*6db30*/  IMAD.WIDE.U32 R4, R83, R86, RZ ;  /* 0x0000005653047225 */ /* 0x000fe200078e00ff */
[----:B------:R-:W-:-:S03]  /*6db40*/  IADD3 R26, PT, PT, R6, R26, RZ ;  /* 0x0000001a061a7210 */ /* 0x000fc60007ffe0ff */
[----:B------:R-:W-:Y:S01]  /*6db50*/  IMAD R166, R4, 0x7effffff, RZ ;  /* 0x7effffff04a67824 */ /* 0x000fe200078e02ff */
[----:B------:R-:W-:-:S03]  /*6db60*/  ISETP.GE.U32.AND P1, PT, R13, 0x7f000001, PT ;  /* 0x7f0000010d00780c */ /* 0x000fc60003f26070 */
[----:B------:R-:W-:-:S04]  /*6db70*/  IMAD.HI.U32 R166, R166, 0x7f000001, R4 ;  /* 0x7f000001a6a67827 */ /* 0x000fc800078e0004 */
[----:B------:R-:W-:Y:S01]  /*6db80*/  IMAD.WIDE.U32 R4, R83, R82, RZ ;  /* 0x0000005253047225 */ /* 0x000fe200078e00ff */
[----:B------:R-:W-:-:S03]  /*6db90*/  ISETP.GE.U32.AND P0, PT, R26, 0x7f000001, PT ;  /* 0x7f0000011a00780c */ /* 0x000fc60003f06070 */
[----:B------:R-:W-:-:S04]  /*6dba0*/  IMAD R165, R4, 0x7effffff, RZ ;  /* 0x7effffff04a57824 */ /* 0x000fc800078e02ff */
[----:B------:R-:W-:Y:S01]  /*6dbb0*/  IMAD.HI.U32 R165, R165, 0x7f000001, R4 ;  /* 0x7f000001a5a57827 */ /* 0x000fe200078e0004 */
[----:B------:R-:W-:-:S05]  /*6dbc0*/  @P1 IADD3 R13, PT, PT, R13, -0x7f000001, RZ ;  /* 0x80ffffff0d0d1810 */ /* 0x000fca0007ffe0ff */
[----:B------:R-:W-:Y:S02]  /*6dbd0*/  @P0 IADD3 R26, PT, PT, R26, -0x7f000001, RZ ;  /* 0x80ffffff1a1a0810 */ /* 0x000fe40007ffe0ff */
[----:B------:R-:W-:Y:S02]  /*6dbe0*/  IADD3 R7, PT, PT, R7, R13, RZ ;  /* 0x0000000d07077210 */ /* 0x000fe40007ffe0ff */
[----:B--2---:R-:W-:-:S03]  /*6dbf0*/  IADD3 R92, PT, PT, R26, R92, RZ ;  /* 0x0000005c1a5c7210 */ /* 0x004fc60007ffe0ff */
[----:B------:R-:W-:Y:S01]  /*6dc00*/  ISETP.GE.U32.AND P0, PT, R7, 0x7f000001, PT ;  /* 0x7f0000010700780c */ /* 0x000fe20003f06070 */
[----:B------:R-:W-:-:S04]  /*6dc10*/  IMAD.WIDE.U32 R4, R96, R90, RZ ;  /* 0x0000005a60047225 */ /* 0x000fc800078e00ff */
[----:B------:R-:W-:-:S04]  /*6dc20*/  IMAD R75, R4, 0x7effffff, RZ ;  /* 0x7effffff044b7824 */ /* 0x000fc800078e02ff */
[----:B------:R-:W-:-:S04]  /*6dc30*/  IMAD.HI.U32 R75, R75, 0x7f000001, R4 ;  /* 0x7f0000014b4b7827 */ /* 0x000fc800078e0004 */
[----:B------:R-:W-:-:S04]  /*6dc40*/  IMAD.WIDE.U32 R4, R96, R87, RZ ;  /* 0x0000005760047225 */ /* 0x000fc800078e00ff */
[----:B------:R-:W-:-:S04]  /*6dc50*/  IMAD R26, R4, 0x7effffff, RZ ;  /* 0x7effffff041a7824 */ /* 0x000fc800078e02ff */
[----:B------:R-:W-:-:S04]  /*6dc60*/  IMAD.HI.U32 R26, R26, 0x7f000001, R4 ;  /* 0x7f0000011a1a7827 */ /* 0x000fc800078e0004 */
[----:B------:R-:W-:Y:S01]  /*6dc70*/  IMAD.WIDE.U32 R4, R96, R88, RZ ;  /* 0x0000005860047225 */ /* 0x000fe200078e00ff */
[----:B---3--:R-:W-:-:S03]  /*6dc80*/  IADD3 R93, PT, PT, R22, R93, RZ ;  /* 0x0000005d165d7210 */ /* 0x008fc60007ffe0ff */
[----:B------:R-:W-:Y:S01]  /*6dc90*/  IMAD R22, R4, 0x7effffff, RZ ;  /* 0x7effffff04167824 */ /* 0x000fe200078e02ff */
[----:B------:R-:W-:-:S03]  /*6dca0*/  IADD3 R60, PT, PT, R8, R60, RZ ;  /* 0x0000003c083c7210 */ /* 0x000fc60007ffe0ff */
        /* <DEDUP_REMOVED lines=13> */
[----:B------:R-:W-:-:S04]  /*6dd80*/  IMAD.HI.U32 R60, R60, 0x7f000001, R4 ;  /* 0x7f0000013c3c7827 */ /* 0x000fc800078e0004 */
[----:B------:R-:W-:-:S04]  /*6dd90*/  IMAD.WIDE.U32 R4, R80, R250, RZ ;  /* 0x000000fa50047225 */ /* 0x000fc800078e00ff */
[----:B------:R-:W-:Y:S01]  /*6dda0*/  IMAD.WIDE.U32 R80, R80, R163, RZ ;  /* 0x000000a350507225 */ /* 0x000fe200078e00ff */
[----:B----4-:R-:W-:Y:S01]  /*6ddb0*/  IADD3 R91, PT, PT, R7, R91, RZ ;  /* 0x0000005b075b7210 */ /* 0x010fe20007ffe0ff */
[----:B------:R-:W2:Y:S01]  /*6ddc0*/  LDL.LU R163, [R1+0x2b8] ;  /* 0x0002b80001a37983 */ /* 0x000ea20000300800 */
[----:B------:R-:W-:Y:S01]  /*6ddd0*/  ISETP.GE.U32.AND P1, PT, R93, 0x7f000001, PT ;  /* 0x7f0000015d00780c */ /* 0x000fe20003f26070 */
[----:B------:R-:W-:Y:S01]  /*6dde0*/  ISETP.GE.U32.AND P0, PT, R92, 0x7f000001, PT ;  /* 0x7f0000015c00780c */ /* 0x000fe20003f06070 */
[----:B------:R-:W-:Y:S01]  /*6ddf0*/  ISETP.GE.U32.AND P3, PT, R9, 0x7f000001, PT ;  /* 0x7f0000010900780c */ /* 0x000fe20003f66070 */
[----:B------:R-:W-:Y:S01]  /*6de00*/  ISETP.GE.U32.AND P2, PT, R91, 0x7f000001, PT ;  /* 0x7f0000015b00780c */ /* 0x000fe20003f46070 */
[----:B------:R0:W-:Y:S04]  /*6de10*/  STL [R1+0x110], R93 ;  /* 0x0001105d01007387 */ /* 0x0001e80000100800 */
[----:B------:R1:W-:Y:S04]  /*6de20*/  STL [R1+0x114], R92 ;  /* 0x0001145c01007387 */ /* 0x0003e80000100800 */
[----:B------:R3:W-:Y:S04]  /*6de30*/  STL [R1+0x118], R91 ;  /* 0x0001185b01007387 */ /* 0x0007e80000100800 */
[----:B------:R4:W-:Y:S01]  /*6de40*/  STL [R1+0x11c], R9 ;  /* 0x00011c0901007387 */ /* 0x0009e20000100800 */
[----:B------:R-:W-:Y:S01]  /*6de50*/  ISETP.GE.U32.AND P4, PT, R35, 0x7f000001, PT ;  /* 0x7f0000012300780c */ /* 0x000fe20003f86070 */
[----:B------:R-:W-:-:S02]  /*6de60*/  ISETP.GE.U32.AND P6, PT, R212, 0x7f000001, PT ;  /* 0x7f000001d400780c */ /* 0x000fc40003fc6070 */
[----:B------:R-:W2:Y:S01]  /*6de70*/  LDL.LU R250, [R1+0x2c0] ;  /* 0x0002c00001fa7983 */ /* 0x000ea20000300800 */
[----:B0-----:R-:W-:Y:S02]  /*6de80*/  @P1 IADD3 R93, PT, PT, R93, -0x7f000001, RZ ;  /* 0x80ffffff5d5d1810 */ /* 0x001fe40007ffe0ff */
[----:B-1----:R-:W-:Y:S02]  /*6de90*/  @P0 IADD3 R92, PT, PT, R92, -0x7f000001, RZ ;  /* 0x80ffffff5c5c0810 */ /* 0x002fe40007ffe0ff */
[----:B---3--:R-:W-:Y:S02]  /*6dea0*/  @P2 IADD3 R91, PT, PT, R91, -0x7f000001, RZ ;  /* 0x80ffffff5b5b2810 */ /* 0x008fe40007ffe0ff */
[----:B----4-:R-:W-:Y:S01]  /*6deb0*/  @P3 IADD3 R9, PT, PT, R9, -0x7f000001, RZ ;  /* 0x80ffffff09093810 */ /* 0x010fe20007ffe0ff */
[----:B------:R-:W-:Y:S04]  /*6dec0*/  STL [R1+0x110], R93 ;  /* 0x0001105d01007387 */ /* 0x000fe80000100800 */
[----:B------:R0:W-:Y:S04]  /*6ded0*/  STL [R1+0x114], R92 ;  /* 0x0001145c01007387 */ /* 0x0001e80000100800 */
[----:B------:R1:W-:Y:S04]  /*6dee0*/  STL [R1+0x118], R91 ;  /* 0x0001185b01007387 */ /* 0x0003e80000100800 */
[----:B------:R3:W-:Y:S04]  /*6def0*/  STL [R1+0x11c], R9 ;  /* 0x00011c0901007387 */ /* 0x0007e80000100800 */
[----:B------:R-:W4:Y:S01]  /*6df00*/  LD.E R6, desc[UR10][R2.64+0x990] ;  /* 0x0009900a02067980 */ /* 0x000f22000c101900 */
[----:B------:R-:W-:Y:S01]  /*6df10*/  ISETP.GE.U32.AND P0, PT, R157, 0x7f000001, PT ;  /* 0x7f0000019d00780c */ /* 0x000fe20003f06070 */
[----:B------:R-:W-:Y:S01]  /*6df20*/  ISETP.GE.U32.AND P1, PT, R156, 0x7f000001, PT ;  /* 0x7f0000019c00780c */ /* 0x000fe20003f26070 */
[----:B------:R-:W-:Y:S01]  /*6df30*/  ISETP.GE.U32.AND P2, PT, R71, 0x7f000001, PT ;  /* 0x7f0000014700780c */ /* 0x000fe20003f46070 */
[----:B------:R-:W-:-:S02]  /*6df40*/  IMAD R162, R4, 0x7effffff, RZ ;  /* 0x7effffff04a27824 */ /* 0x000fc400078e02ff */
[----:B------:R-:W-:Y:S01]  /*6df50*/  IMAD R118, R80, 0x7effffff, RZ ;  /* 0x7effffff50767824 */ /* 0x000fe200078e02ff */
[----:B------:R-:W-:Y:S01]  /*6df60*/  ISETP.GE.U32.AND P3, PT, R201, 0x7f000001, PT ;  /* 0x7f000001c900780c */ /* 0x000fe20003f66070 */
[----:B------:R-:W-:Y:S01]  /*6df70*/  @P4 IADD3 R35, PT, PT, R35, -0x7f000001, RZ ;  /* 0x80ffffff23234810 */ /* 0x000fe20007ffe0ff */
[----:B0-----:R-:W4:Y:S05]  /*6df80*/  LDL.LU R92, [R1+0x3d8] ;  /* 0x0003d800015c7983 */ /* 0x001f2a0000300800 */
        /* <DEDUP_REMOVED lines=16> */
[----:B------:R-:W-:-:S05]  /*6e090*/  @P0 IADD3 R69, PT, PT, R69, -0x7f000001, RZ ;  /* 0x80ffffff45450810 */ /* 0x000fca0007ffe0ff */
[----:B------:R-:W-:Y:S01]  /*6e0a0*/  ISETP.GE.U32.AND P0, PT, R69, 0x7f000001, PT ;  /* 0x7f0000014500780c */ /* 0x000fe20003f06070 */
[----:B------:R-:W-:Y:S02]  /*6e0b0*/  @P2 IADD3 R71, PT, PT, R71, -0x7f000001, RZ ;  /* 0x80ffffff47472810 */ /* 0x000fe40007ffe0ff */
[----:B------:R-:W-:Y:S01]  /*6e0c0*/  @P1 IADD3 R72, PT, PT, R72, -0x7f000001, RZ ;  /* 0x80ffffff48481810 */ /* 0x000fe20007ffe0ff */
[----:B------:R-:W-:-:S04]  /*6e0d0*/  ISETP.GE.U32.AND P2, PT, R40, 0x7f000001, PT ;  /* 0x7f0000012800780c */ /* 0x000fc80003f46070 */
[----:B------:R-:W-:-:S05]  /*6e0e0*/  ISETP.GE.U32.AND P1, PT, R72, 0x7f000001, PT ;  /* 0x7f0000014800780c */ /* 0x000fca0003f26070 */
[----:B------:R-:W-:Y:S01]  /*6e0f0*/  @P0 IADD3 R69, PT, PT, R69, -0x7f000001, RZ ;  /* 0x80ffffff45450810 */ /* 0x000fe20007ffe0ff */
[----:B------:R-:W-:-:S04]  /*6e100*/  IMAD.HI.U32 R162, R162, 0x7f000001, R4 ;  /* 0x7f000001a2a27827 */ /* 0x000fc800078e0004 */
[----:B------:R-:W-:Y:S01]  /*6e110*/  ISETP.GE.U32.AND P0, PT, R69, 0x7f000001, PT ;  /* 0x7f0000014500780c */ /* 0x000fe20003f06070 */
[----:B------:R-:W-:-:S04]  /*6e120*/  IMAD.WIDE.U32 R4, R157, 0x5fffffa, RZ ;  /* 0x05fffffa9d047825 */ /* 0x000fc800078e00ff */
[----:B------:R-:W-:-:S04]  /*6e130*/  IMAD.HI.U32 R118, R118, 0x7f000001, R80 ;  /* 0x7f00000176767827 */ /* 0x000fc800078e0050 */
[----:B------:R-:W-:Y:S01]  /*6e140*/  IMAD R80, R157, 0x6, RZ ;  /* 0x000000069d507824 */ /* 0x000fe200078e02ff */
[----:B------:R-:W-:Y:S02]  /*6e150*/  @P2 IADD3 R40, PT, PT, R40, -0x7f000001, RZ ;  /* 0x80ffffff28282810 */ /* 0x000fe40007ffe0ff */
[----:B------:R-:W-:Y:S01]  /*6e160*/  @P1 IADD3 R72, PT, PT, R72, -0x7f000001, RZ ;  /* 0x80ffffff48481810 */ /* 0x000fe20007ffe0ff */
[----:B------:R-:W-:-:S04]  /*6e170*/  IMAD.HI.U32 R80, R80, 0x7f000001, R4 ;  /* 0x7f00000150507827 */ /* 0x000fc800078e0004 */
[----:B------:R-:W-:Y:S01]  /*6e180*/  IMAD.WIDE.U32 R4, R156, 0x5fffffa, RZ ;  /* 0x05fffffa9c047825 */ /* 0x000fe200078e00ff */
[----:B------:R-:W-:-:S03]  /*6e190*/  ISETP.GE.U32.AND P2, PT, R40, 0x7f000001, PT ;  /* 0x7f0000012800780c */ /* 0x000fc60003f46070 */
[----:B------:R-:W-:Y:S01]  /*6e1a0*/  IMAD R94, R156, 0x6, RZ ;  /* 0x000000069c5e7824 */ /* 0x000fe200078e02ff */
[----:B------:R-:W-:-:S03]  /*6e1b0*/  @P0 IADD3 R69, PT, PT, R69, -0x7f000001, RZ ;  /* 0x80ffffff45450810 */ /* 0x000fc60007ffe0ff */
[----:B------:R-:W-:Y:S01]  /*6e1c0*/  IMAD.HI.U32 R94, R94, 0x7f000001, R4 ;  /* 0x7f0000015e5e7827 */ /* 0x000fe200078e0004 */
[----:B------:R-:W-:-:S03]  /*6e1d0*/  ISETP.GE.U32.AND P1, PT, R72, 0x7f000001, PT ;  /* 0x7f0000014800780c */ /* 0x000fc60003f26070 */
[----:B------:R-:W-:-:S04]  /*6e1e0*/  IMAD.WIDE.U32 R4, R155, 0x5fffffa, RZ ;  /* 0x05fffffa9b047825 */ /* 0x000fc800078e00ff */
[----:B------:R-:W-:Y:S01]  /*6e1f0*/  IMAD R8, R155, 0x6, RZ ;  /* 0x000000069b087824 */ /* 0x000fe200078e02ff */
[----:B------:R-:W-:Y:S01]  /*6e200*/  ISETP.GE.U32.AND P0, PT, R69, 0x7f000001, PT ;  /* 0x7f0000014500780c */ /* 0x000fe20003f06070 */
[----:B------:R-:W-:Y:S01]  /*6e210*/  @P3 IADD3 R201, PT, PT, R201, -0x7f000001, RZ ;  /* 0x80ffffffc9c93810 */ /* 0x000fe20007ffe0ff */
[----:B-1----:R-:W-:Y:S02]  /*6e220*/  IMAD R91, R134, 0x6, RZ ;  /* 0x00000006865b7824 */ /* 0x002fe400078e02ff */
[----:B---3--:R-:W-:Y:S02]  /*6e230*/  IMAD R9, R131, 0x6, RZ ;  /* 0x0000000683097824 */ /* 0x008fe400078e02ff */
[----:B------:R-:W-:-:S04]  /*6e240*/  IMAD.HI.U32 R8, R8, 0x7f000001, R4 ;  /* 0x7f00000108087827 */ /* 0x000fc800078e0004 */
[----:B------:R-:W-:Y:S01]  /*6e250*/  IMAD.WIDE.U32 R4, R134, 0x5fffffa, RZ ;  /* 0x05fffffa86047825 */ /* 0x000fe200078e00ff */
[----:B------:R-:W-:-:S03]  /*6e260*/  @P2 IADD3 R40, PT, PT, R40, -0x7f000001, RZ ;  /* 0x80ffffff28282810 */ /* 0x000fc60007ffe0ff */
[----:B------:R-:W-:Y:S01]  /*6e270*/  IMAD R7, R71, 0x6, RZ ;  /* 0x0000000647077824 */ /* 0x000fe200078e02ff */
[----:B------:R-:W-:Y:S01]  /*6e280*/  @P6 IADD3 R212, PT, PT, R212, -0x7f000001, RZ ;  /* 0x80ffffffd4d46810 */ /* 0x000fe20007ffe0ff */
[----:B------:R-:W3:Y:S01]  /*6e290*/  LDL.LU R156, [R1+0x440] ;  /* 0x00044000019c7983 */ /* 0x000ee20000300800 */
[----:B------:R-:W-:Y:S02]  /*6e2a0*/  @P1 IADD3 R72, PT, PT, R72, -0x7f000001, RZ ;  /* 0x80ffffff48481810 */ /* 0x000fe40007ffe0ff */
[----:B------:R-:W-:Y:S01]  /*6e2b0*/  IADD3 R40, PT, PT, R40, R201, RZ ;  /* 0x000000c928287210 */ /* 0x000fe20007ffe0ff */
[----:B------:R-:W-:Y:S01]  /*6e2c0*/  IMAD.HI.U32 R91, R91, 0x7f000001, R4 ;  /* 0x7f0000015b5b7827 */ /* 0x000fe200078e0004 */
[----:B------:R-:W-:-:S03]  /*6e2d0*/  @P0 IADD3 R69, PT, PT, R69, -0x7f000001, RZ ;  /* 0x80ffffff45450810 */ /* 0x000fc60007ffe0ff */
[----:B------:R-:W-:Y:S01]  /*6e2e0*/  IMAD.WIDE.U32 R4, R131, 0x5fffffa, RZ ;  /* 0x05fffffa83047825 */ /* 0x000fe200078e00ff */
[----:B------:R-:W-:Y:S01]  /*6e2f0*/  ISETP.GE.U32.AND P1, PT, R72, 0x7f000001, PT ;  /* 0x7f0000014800780c */ /* 0x000fe20003f26070 */
[----:B------:R-:W-:Y:S01]  /*6e300*/  ISETP.GE.U32.AND P3, PT, R8, 0x7f000001, PT ;  /* 0x7f0000010800780c */ /* 0x000fe20003f66070 */
[----:B------:R-:W-:Y:S01]  /*6e310*/  ISETP.GE.U32.AND P2, PT, R40, 0x7f000001, PT ;  /* 0x7f0000012800780c */ /* 0x000fe20003f46070 */
[----:B------:R-:W-:Y:S01]  /*6e320*/  ISETP.GE.U32.AND P0, PT, R69, 0x7f000001, PT ;  /* 0x7f0000014500780c */ /* 0x000fe20003f06070 */
[----:B------:R-:W3:Y:S01]  /*6e330*/  LD.E R131, desc[UR10][R2.64+0x99c] ;  /* 0x00099c0a02837980 */ /* 0x000ee2000c101900 */
[----:B------:R-:W-:-:S04]  /*6e340*/  IMAD.HI.U32 R9, R9, 0x7f000001, R4 ;  /* 0x7f00000109097827 */ /* 0x000fc800078e0004 */
[----:B------:R-:W-:-:S04]  /*6e350*/  IMAD.WIDE.U32 R4, R130, 0x5fffffa, RZ ;  /* 0x05fffffa82047825 */ /* 0x000fc800078e00ff */
[----:B------:R-:W-:Y:S01]  /*6e360*/  IMAD R130, R130, 0x6, RZ ;  /* 0x0000000682827824 */ /* 0x000fe200078e02ff */
[----:B------:R-:W3:Y:S03]  /*6e370*/  LDL.LU R201, [R1+0x444] ;  /* 0x0004440001c97983 */ /* 0x000ee60000300800 */
[----:B------:R-:W-:-:S04]  /*6e380*/  IMAD.HI.U32 R130, R130, 0x7f000001, R4 ;  /* 0x7f00000182827827 */ /* 0x000fc800078e0004 */
[----:B------:R-:W-:-:S04]  /*6e390*/  IMAD.WIDE.U32 R4, R76, 0x5fffffa, RZ ;  /* 0x05fffffa4c047825 */ /* 0x000fc800078e00ff */
[----:B------:R-:W-:Y:S01]  /*6e3a0*/  IMAD R76, R76, 0x6, RZ ;  /* 0x000000064c4c7824 */ /* 0x000fe200078e02ff */
[----:B------:R-:W-:Y:S02]  /*6e3b0*/  @P3 IADD3 R8, PT, PT, R8, -0x7f000001, RZ ;  /* 0x80ffffff08083810 */ /* 0x000fe40007ffe0ff */
[----:B------:R-:W-:Y:S02]  /*6e3c0*/  @P0 IADD3 R69, PT, PT, R69, -0x7f000001, RZ ;  /* 0x80ffffff45450810 */ /* 0x000fe40007ffe0ff */
[----:B------:R-:W-:Y:S02]  /*6e3d0*/  @P2 IADD3 R40, PT, PT, R40, -0x7f000001, RZ ;  /* 0x80ffffff28282810 */ /* 0x000fe40007ffe0ff */
[----:B------:R-:W-:Y:S01]  /*6e3e0*/  @P1 IADD3 R72, PT, PT, R72, -0x7f000001, RZ ;  /* 0x80ffffff48481810 */ /* 0x000fe20007ffe0ff */
[----:B------:R-:W-:-:S04]  /*6e3f0*/  IMAD.HI.U32 R76, R76, 0x7f000001, R4 ;  /* 0x7f0000014c4c7827 */ /* 0x000fc800078e0004 */
[C---:B------:R-:W-:Y:S01]  /*6e400*/  IMAD.WIDE.U32 R4, R73.reuse, 0x5fffffa, RZ ;  /* 0x05fffffa49047825 */ /* 0x040fe200078e00ff */
[----:B------:R-:W-:Y:S02]  /*6e410*/  IADD3 R69, PT, PT, R66, R69, RZ ;  /* 0x0000004542457210 */ /* 0x000fe40007ffe0ff */
[----:B------:R-:W-:Y:S01]  /*6e420*/  IADD3 R40, PT, PT, R40, R8, RZ ;  /* 0x0000000828287210 */ /* 0x000fe20007ffe0ff */
[----:B------:R-:W-:Y:S01]  /*6e430*/  ISETP.GE.U32.AND P1, PT, R72, 0x7f000001, PT ;  /* 0x7f0000014800780c */ /* 0x000fe20003f26070 */
[----:B------:R-:W-:Y:S01]  /*6e440*/  IMAD R73, R73, 0x6, RZ ;  /* 0x0000000649497824 */ /* 0x000fe200078e02ff */
[----:B------:R-:W-:Y:S01]  /*6e450*/  ISETP.GE.U32.AND P3, PT, R9, 0x7f000001, PT ;  /* 0x7f0000010900780c */ /* 0x000fe20003f66070 */
[----:B------:R-:W-:Y:S01]  /*6e460*/  ISETP.GE.U32.AND P0, PT, R69, 0x7f000001, PT ;  /* 0x7f0000014500780c */ /* 0x000fe20003f06070 */
[----:B------:R-:W-:Y:S01]  /*6e470*/  ISETP.GE.U32.AND P2, PT, R40, 0x7f000001, PT ;  /* 0x7f0000012800780c */ /* 0x000fe20003f46070 */
[----:B------:R-:W-:-:S04]  /*6e480*/  IMAD.HI.U32 R127, R73, 0x7f000001, R4 ;  /* 0x7f000001497f7827 */ /* 0x000fc800078e0004 */
[----:B------:R-:W-:-:S04]  /*6e490*/  IMAD.WIDE.U32 R4, R71, 0x5fffffa, RZ ;  /* 0x05fffffa47047825 */ /* 0x000fc800078e00ff */
[----:B------:R-:W-:Y:S01]  /*6e4a0*/  IMAD.HI.U32 R7, R7, 0x7f000001, R4 ;  /* 0x7f00000107077827 */ /* 0x000fe200078e0004 */
[----:B------:R-:W-:Y:S01]  /*6e4b0*/  @P1 IADD3 R72, PT, PT, R72, -0x7f000001, RZ ;  /* 0x80ffffff48481810 */ /* 0x000fe20007ffe0ff */
[----:B------:R-:W-:Y:S01]  /*6e4c0*/  ISETP.GE.U32.AND P1, PT, R20, 0x7f000001, PT ;  /* 0x7f0000011400780c */ /* 0x000fe20003f26070 */
[----:B------:R-:W-:Y:S02]  /*6e4d0*/  @P3 IADD3 R9, PT, PT, R9, -0x7f000001, RZ ;  /* 0x80ffffff09093810 */ /* 0x000fe40007ffe0ff */
[----:B------:R-:W-:Y:S02]  /*6e4e0*/  @P0 IADD3 R69, PT, PT, R69, -0x7f000001, RZ ;  /* 0x80ffffff45450810 */ /* 0x000fe40007ffe0ff */
[----:B------:R-:W-:Y:S02]  /*6e4f0*/  @P2 IADD3 R40, PT, PT, R40, -0x7f000001, RZ ;  /* 0x80ffffff28282810 */ /* 0x000fe40007ffe0ff */
[----:B------:R-:W-:Y:S02]  /*6e500*/  IADD3 R72, PT, PT, R69, R72, RZ ;  /* 0x0000004845487210 */ /* 0x000fe40007ffe0ff */
[----:B------:R-:W-:-:S03]  /*6e510*/  IADD3 R40, PT, PT, R40, R9, RZ ;  /* 0x0000000928287210 */ /* 0x000fc60007ffe0ff */
[----:B------:R-:W-:Y:S01]  /*6e520*/  ISETP.GE.U32.AND P0, PT, R72, 0x7f000001, PT ;  /* 0x7f0000014800780c */ /* 0x000fe20003f06070 */
[----:B------:R-:W-:Y:S01]  /*6e530*/  @P1 IADD3 R20, PT, PT, R20, -0x7f000001, RZ ;  /* 0x80ffffff14141810 */ /* 0x000fe20007ffe0ff */
[----:B------:R-:W-:Y:S01]  /*6e540*/  ISETP.GE.U32.AND P1, PT, R40, 0x7f000001, PT ;  /* 0x7f0000012800780c */ /* 0x000fe20003f26070 */
[----:B------:R-:W-:-:S03]  /*6e550*/  ISETP.GE.U32.AND P2, PT, R27, 0x7f000001, PT ;  /* 0x7f0000011b00780c */ /* 0x000fc60003f46070 */
[----:B------:R-:W-:-:S07]  /*6e560*/  IMAD.WIDE.U32 R8, R20, 0x5fffffa, RZ ;  /* 0x05fffffa14087825 */ /* 0x000fce00078e00ff */
[----:B------:R-:W-:Y:S02]  /*6e570*/  @P0 IADD3 R72, PT, PT, R72, -0x7f000001, RZ ;  /* 0x80ffffff48480810 */ /* 0x000fe40007ffe0ff */
[----:B------:R-:W-:Y:S01]  /*6e580*/  @P1 IADD3 R40, PT, PT, R40, -0x7f000001, RZ ;  /* 0x80ffffff28281810 */ /* 0x000fe20007ffe0ff */
[----:B------:R-:W-:-:S04]  /*6e590*/  IMAD R20, R20, 0x6, RZ ;  /* 0x0000000614147824 */ /* 0x000fc800078e02ff */
[----:B------:R-:W-:Y:S01]  /*6e5a0*/  ISETP.GE.U32.AND P0, PT, R40, R72, PT ;  /* 0x000000482800720c */ /* 0x000fe20003f06070 */
[----:B------:R-:W-:Y:S01]  /*6e5b0*/  @P2 IADD3 R27, PT, PT, R27, -0x7f000001, RZ ;  /* 0x80ffffff1b1b2810 */ /* 0x000fe20007ffe0ff */
[----:B------:R-:W-:Y:S01]  /*6e5c0*/  IMAD.HI.U32 R8, R20, 0x7f000001, R8 ;  /* 0x7f00000114087827 */ /* 0x000fe200078e0008 */
[----:B------:R-:W-:-:S10]  /*6e5d0*/  IADD3 R9, PT, PT, -R72, R40, RZ ;  /* 0x0000002848097210 */ /* 0x000fd40007ffe1ff */
[----:B------:R-:W-:Y:S01]  /*6e5e0*/  @!P0 IADD3 R9, PT, PT, R9, 0x7f000001, RZ ;  /* 0x7f00000109098810 */ /* 0x000fe20007ffe0ff */
        /* <DEDUP_REMOVED lines=12> */
[----:B------:R-:W-:-:S04]  /*6e6b0*/  IMAD.WIDE.U32 R4, R35, 0x5fffffa, RZ ;  /* 0x05fffffa23047825 */ /* 0x000fc800078e00ff */
[----:B------:R-:W-:Y:S02]  /*6e6c0*/  IMAD R35, R35, 0x6, RZ ;  /* 0x0000000623237824 */ /* 0x000fe400078e02ff */
[----:B------:R-:W-:-:S04]  /*6e6d0*/  IMAD.WIDE.U32 R72, R143, R163, RZ ;  /* 0x000000a38f487225 */ /* 0x000fc800078e00ff */
[----:B------:R-:W-:-:S04]  /*6e6e0*/  IMAD.HI.U32 R126, R35, 0x7f000001, R4 ;  /* 0x7f000001237e7827 */ /* 0x000fc800078e0004 */
[----:B------:R-:W-:-:S04]  /*6e6f0*/  IMAD.WIDE.U32 R4, R27, 0x5fffffa, RZ ;  /* 0x05fffffa1b047825 */ /* 0x000fc800078e00ff */
[----:B------:R-:W-:-:S04]  /*6e700*/  IMAD R27, R27, 0x6, RZ ;  /* 0x000000061b1b7824 */ /* 0x000fc800078e02ff */
[----:B------:R-:W-:-:S04]  /*6e710*/  IMAD.HI.U32 R69, R27, 0x7f000001, R4 ;  /* 0x7f0000011b457827 */ /* 0x000fc800078e0004 */
[----:B----4-:R-:W-:-:S04]  /*6e720*/  IMAD.WIDE.U32 R4, R6, R9, RZ ;  /* 0x0000000906047225 */ /* 0x010fc800078e00ff */
[----:B------:R-:W-:Y:S02]  /*6e730*/  IMAD R27, R72, 0x7effffff, RZ ;  /* 0x7effffff481b7824 */ /* 0x000fe400078e02ff */
[----:B------:R-:W-:Y:S02]  /*6e740*/  IMAD R20, R4, 0x7effffff, RZ ;  /* 0x7effffff04147824 */ /* 0x000fe400078e02ff */
[----:B------:R-:W-:-:S04]  /*6e750*/  IMAD.HI.U32 R27, R27, 0x7f000001, R72 ;  /* 0x7f0000011b1b7827 */ /* 0x000fc800078e0048 */
[----:B------:R-:W-:-:S04]  /*6e760*/  IMAD.WIDE.U32 R72, R146, R154, RZ ;  /* 0x0000009a92487225 */ /* 0x000fc800078e00ff */
[----:B------:R-:W-:-:S04]  /*6e770*/  IMAD.HI.U32 R4, R20, 0x7f000001, R4 ;  /* 0x7f00000114047827 */ /* 0x000fc800078e0004 */
[----:B------:R-:W-:Y:S01]  /*6e780*/  IMAD R5, R72, 0x7effffff, RZ ;  /* 0x7effffff48057824 */ /* 0x000fe200078e02ff */
[----:B------:R-:W-:Y:S01]  /*6e790*/  ISETP.GE.U32.AND P0, PT, R19, 0x7f000001, PT ;  /* 0x7f0000011300780c */ /* 0x000fe20003f06070 */
[----:B------:R-:W-:Y:S01]  /*6e7a0*/  ISETP.GE.U32.AND P1, PT, R10, 0x7f000001, PT ;  /* 0x7f0000010a00780c */ /* 0x000fe20003f26070 */
[----:B------:R-:W-:Y:S01]  /*6e7b0*/  ISETP.GE.U32.AND P2, PT, R86, 0x7f000001, PT ;  /* 0x7f0000015600780c */ /* 0x000fe20003f46070 */
[----:B------:R-:W-:-:S04]  /*6e7c0*/  IMAD.HI.U32 R5, R5, 0x7f000001, R72 ;  /* 0x7f00000105057827 */ /* 0x000fc800078e0048 */
[----:B------:R-:W-:Y:S01]  /*6e7d0*/  IMAD.WIDE.U32 R72, R142, R163, RZ ;  /* 0x000000a38e487225 */ /* 0x000fe200078e00ff */
[----:B------:R-:W-:Y:S01]  /*6e7e0*/  ISETP.GE.U32.AND P4, PT, R71, 0x7f000001, PT ;  /* 0x7f0000014700780c */ /* 0x000fe20003f86070 */
[----:B------:R-:W2:Y:S01]  /*6e7f0*/  LDL.LU R163, [R1+0x2bc] ;  /* 0x0002bc0001a37983 */ /* 0x000ea20000300800 */
[----:B------:R-:W-:-:S03]  /*6e800*/  ISETP.GE.U32.AND P5, PT, R130, 0x7f000001, PT ;  /* 0x7f0000018200780c */ /* 0x000fc60003fa6070 */
[----:B------:R-:W4:Y:S01]  /*6e810*/  LDL.LU R154, [R1+0x43c] ;  /* 0x00043c00019a7983 */ /* 0x000f220000300800 */
[----:B------:R-:W-:-:S05]  /*6e820*/  @P0 IADD3 R19, PT, PT, R19, -0x7f000001, RZ ;  /* 0x80ffffff13130810 */ /* 0x000fca0007ffe0ff */
[----:B------:R-:W-:Y:S01]  /*6e830*/  ISETP.GE.U32.AND P0, PT, R19, 0x7f000001, PT ;  /* 0x7f0000011300780c */ /* 0x000fe20003f06070 */
[----:B------:R-:W-:-:S05]  /*6e840*/  @P1 IADD3 R10, PT, PT, R10, -0x7f000001, RZ ;  /* 0x80ffffff0a0a1810 */ /* 0x000fca0007ffe0ff */
[----:B------:R-:W-:-:S07]  /*6e850*/  ISETP.GE.U32.AND P1, PT, R10, 0x7f000001, PT ;  /* 0x7f0000010a00780c */ /* 0x000fce0003f26070 */
[----:B------:R-:W-:-:S05]  /*6e860*/  @P0 IADD3 R19, PT, PT, R19, -0x7f000001, RZ ;  /* 0x80ffffff13130810 */ /* 0x000fca0007ffe0ff */
[----:B------:R-:W-:Y:S01]  /*6e870*/  ISETP.GE.U32.AND P0, PT, R19, 0x7f000001, PT ;  /* 0x7f0000011300780c */ /* 0x000fe20003f06070 */
[----:B------:R-:W-:Y:S02]  /*6e880*/  @P1 IADD3 R10, PT, PT, R10, -0x7f000001, RZ ;  /* 0x80ffffff0a0a1810 */ /* 0x000fe40007ffe0ff */
[----:B------:R-:W-:Y:S01]  /*6e890*/  @P2 IADD3 R86, PT, PT, R86, -0x7f000001, RZ ;  /* 0x80ffffff56562810 */ /* 0x000fe20007ffe0ff */
[----:B------:R-:W-:Y:S02]  /*6e8a0*/  ISETP.GE.U32.AND P2, PT, R5, 0x7f000001, PT ;  /* 0x7f0000010500780c */ /* 0x000fe40003f46070 */
[----:B------:R-:W-:-:S07]  /*6e8b0*/  ISETP.GE.U32.AND P1, PT, R10, 0x7f000001, PT ;  /* 0x7f0000010a00780c */ /* 0x000fce0003f26070 */
[----:B------:R-:W-:-:S05]  /*6e8c0*/  @P0 IADD3 R19, PT, PT, R19, -0x7f000001, RZ ;  /* 0x80ffffff13130810 */ /* 0x000fca0007ffe0ff */
[----:B------:R-:W-:Y:S01]  /*6e8d0*/  ISETP.GE.U32.AND P0, PT, R19, 0x7f000001, PT ;  /* 0x7f0000011300780c */ /* 0x000fe20003f06070 */
[----:B------:R-:W-:Y:S02]  /*6e8e0*/  @P2 IADD3 R5, PT, PT, R5, -0x7f000001, RZ ;  /* 0x80ffffff05052810 */ /* 0x000fe40007ffe0ff */
[----:B------:R-:W-:Y:S02]  /*6e8f0*/  @P1 IADD3 R10, PT, PT, R10, -0x7f000001, RZ ;  /* 0x80ffffff0a0a1810 */ /* 0x000fe40007ffe0ff */
[----:B------:R-:W-:-:S03]  /*6e900*/  IADD3 R5, PT, PT, R137, R5, RZ ;  /* 0x0000000589057210 */ /* 0x000fc60007ffe0ff */
[----:B------:R-:W-:-:S05]  /*6e910*/  ISETP.GE.U32.AND P1, PT, R10, 0x7f000001, PT ;  /* 0x7f0000010a00780c */ /* 0x000fca0003f26070 */
[----:B------:R-:W-:-:S05]  /*6e920*/  @P0 IADD3 R19, PT, PT, R19, -0x7f000001, RZ ;  /* 0x80ffffff13130810 */ /* 0x000fca0007ffe0ff */
[----:B------:R-:W-:Y:S01]  /*6e930*/  ISETP.GE.U32.AND P0, PT, R19, 0x7f000001, PT ;  /* 0x7f0000011300780c */ /* 0x000fe20003f06070 */
[----:B------:R-:W-:Y:S02]  /*6e940*/  ISETP.GE.U32.AND P2, PT, R5, 0x7f000001, PT ;  /* 0x7f0000010500780c */ /* 0x000fe40003f46070 */
[----:B------:R-:W-:-:S05]  /*6e950*/  @P1 IADD3 R10, PT, PT, R10, -0x7f000001, RZ ;  /* 0x80ffffff0a0a1810 */ /* 0x000fca0007ffe0ff */
[----:B------:R-:W-:-:S05]  /*6e960*/  ISETP.GE.U32.AND P1, PT, R10, 0x7f000001, PT ;  /* 0x7f0000010a00780c */ /* 0x000fca0003f26070 */
[----:B------:R-:W-:Y:S02]  /*6e970*/  @P0 IADD3 R19, PT, PT, R19, -0x7f000001, RZ ;  /* 0x80ffffff13130810 */ /* 0x000fe40007ffe0ff */
[----:B------:R-:W-:Y:S01]  /*6e980*/  @P2 IADD3 R5, PT, PT, R5, -0x7f000001, RZ ;  /* 0x80ffffff05052810 */ /* 0x000fe20007ffe0ff */
[----:B------:R-:W-:Y:S01]  /*6e990*/  ISETP.GE.U32.AND P2, PT, R11, 0x7f000001, PT ;  /* 0x7f0000010b00780c */ /* 0x000fe20003f46070 */
[----:B------:R-:W-:-:S05]  /*6e9a0*/  IADD3 R19, PT, PT, R68, R19, RZ ;  /* 0x0000001344137210 */ /* 0x000fca0007ffe0ff */
[----:B------:R-:W-:Y:S01]  /*6e9b0*/  ISETP.GE.U32.AND P0, PT, R19, 0x7f000001, PT ;  /* 0x7f0000011300780c */ /* 0x000fe20003f06070 */
[----:B------:R-:W-:Y:S01]  /*6e9c0*/  @P1 IADD3 R10, PT, PT, R10, -0x7f000001, RZ ;  /* 0x80ffffff0a0a1810 */ /* 0x000fe20007ffe0ff */
[----:B------:R-:W-:-:S05]  /*6e9d0*/  ISETP.GE.U32.AND P1, PT, R18, 0x7f000001, PT ;  /* 0x7f0000011200780c */ /* 0x000fca0003f26070 */
[----:B------:R-:W-:Y:S02]  /*6e9e0*/  @P2 IADD3 R11, PT, PT, R11, -0x7f000001, RZ ;  /* 0x80ffffff0b0b2810 */ /* 0x000fe40007ffe0ff */
[----:B------:R-:W-:-:S04]  /*6e9f0*/  IADD3 R86, PT, PT, R141, R86, RZ ;  /* 0x000000568d567210 */ /* 0x000fc80007ffe0ff */
[----:B------:R-:W-:Y:S01]  /*6ea00*/  @P0 IADD3 R19, PT, PT, R19, -0x7f000001, RZ ;  /* 0x80ffffff13130810 */ /* 0x000fe20007ffe0ff */
[----:B------:R-:W-:Y:S01]  /*6ea10*/  ISETP.GE.U32.AND P0, PT, R11, 0x7f000001, PT ;  /* 0x7f0000010b00780c */ /* 0x000fe20003f06070 */
[----:B------:R-:W-:Y:S01]  /*6ea20*/  @P1 IADD3 R18, PT, PT, R18, -0x7f000001, RZ ;  /* 0x80ffffff12121810 */ /* 0x000fe20007ffe0ff */
[----:B------:R-:W-:Y:S01]  /*6ea30*/  ISETP.GE.U32.AND P3, PT, R86, 0x7f000001, PT ;  /* 0x7f0000015600780c */ /* 0x000fe20003f66070 */
[----:B------:R-:W-:-:S04]  /*6ea40*/  IMAD R20, R72, 0x7effffff, RZ ;  /* 0x7effffff48147824 */ /* 0x000fc800078e02ff */
[----:B------:R-:W-:-:S06]  /*6ea50*/  IMAD.HI.U32 R20, R20, 0x7f000001, R72 ;  /* 0x7f00000114147827 */ /* 0x000fcc00078e0048 */
[----:B------:R-:W-:Y:S01]  /*6ea60*/  @P0 IADD3 R11, PT, PT, R11, -0x7f000001, RZ ;  /* 0x80ffffff0b0b0810 */ /* 0x000fe20007ffe0ff */
[----:B------:R-:W-:Y:S01]  /*6ea70*/  ISETP.GE.U32.AND P0, PT, R18, 0x7f000001, PT ;  /* 0x7f0000011200780c */ /* 0x000fe20003f06070 */
[----:B------:R-:W-:Y:S01]  /*6ea80*/  @P3 IADD3 R86, PT, PT, R86, -0x7f000001, RZ ;  /* 0x80ffffff56563810 */ /* 0x000fe20007ffe0ff */
[----:B------:R-:W-:Y:S01]  /*6ea90*/  ISETP.GE.U32.AND P3, PT, R20, 0x7f000001, PT ;  /* 0x7f0000011400780c */ /* 0x000fe20003f66070 */
[----:B------:R-:W-:Y:S01]  /*6eaa0*/  ISETP.GE.U32.AND P1, PT, R204, 0x7f000001, PT ;  /* 0x7f000001cc00780c */ /* 0x000fe20003f26070 */
[----:B------:R-:W-:-:S09]  /*6eab0*/  ISETP.GE.U32.AND P2, PT, R207, 0x7f000001, PT ;  /* 0x7f000001cf00780c */ /* 0x000fd20003f46070 */
[----:B------:R-:W-:Y:S01]  /*6eac0*/  @P0 IADD3 R18, PT, PT, R18, -0x7f000001, RZ ;  /* 0x80ffffff12120810 */ /* 0x000fe20007ffe0ff */
[----:B------:R-:W-:Y:S01]  /*6ead0*/  ISETP.GE.U32.AND P0, PT, R0, 0x7f000001, PT ;  /* 0x7f0000010000780c */ /* 0x000fe20003f06070 */
[----:B------:R-:W-:Y:S02]  /*6eae0*/  @P3 IADD3 R20, PT, PT, R20, -0x7f000001, RZ ;  /* 0x80ffffff14143810 */ /* 0x000fe40007ffe0ff */
[----:B------:R-:W-:Y:S02]  /*6eaf0*/  @P1 IADD3 R204, PT, PT, R204, -0x7f000001, RZ ;  /* 0x80ffffffcccc1810 */ /* 0x000fe40007ffe0ff */
[----:B------:R-:W-:Y:S02]  /*6eb00*/  IADD3 R5, PT, PT, R5, R20, RZ ;  /* 0x0000001405057210 */ /* 0x000fe40007ffe0ff */
[----:B------:R-:W-:Y:S01]  /*6eb10*/  @P2 IADD3 R207, PT, PT, R207, -0x7f000001, RZ ;  /* 0x80ffffffcfcf2810 */ /* 0x000fe20007ffe0ff */
[----:B------:R-:W-:-:S05]  /*6eb20*/  ISETP.GE.U32.AND P1, PT, R80, 0x7f000001, PT ;  /* 0x7f0000015000780c */ /* 0x000fca0003f26070 */
[----:B------:R-:W-:Y:S01]  /*6eb30*/  @P0 IADD3 R0, PT, PT, R0, -0x7f000001, RZ ;  /* 0x80ffffff00000810 */ /* 0x000fe20007ffe0ff */
[----:B------:R-:W-:-:S04]  /*6eb40*/  ISETP.GE.U32.AND P2, PT, R5, 0x7f000001, PT ;  /* 0x7f0000010500780c */ /* 0x000fc80003f46070 */
[----:B------:R-:W-:-:S03]  /*6eb50*/  ISETP.GE.U32.AND P0, PT, R0, 0x7f000001, PT ;  /* 0x7f0000010000780c */ /* 0x000fc60003f06070 */
[----:B------:R-:W-:Y:S02]  /*6eb60*/  @P1 IADD3 R80, PT, PT, R80, -0x7f000001, RZ ;  /* 0x80ffffff50501810 */ /* 0x000fe40007ffe0ff */
[----:B------:R-:W-:-:S04]  /*6eb70*/  IADD3 R35, PT, PT, R19, R10, RZ ;  /* 0x0000000a13237210 */ /* 0x000fc80007ffe0ff */
[----:B------:R-:W-:-:S04]  /*6eb80*/  @P2 IADD3 R5, PT, PT, R5, -0x7f000001, RZ ;  /* 0x80ffffff05052810 */ /* 0x000fc80007ffe0ff */
[----:B------:R-:W-:-:S04]  /*6eb90*/  @P0 IADD3 R0, PT, PT, R0, -0x7f000001, RZ ;  /* 0x80ffffff00000810 */ /* 0x000fc80007ffe0ff */
[----:B------:R-:W-:Y:S02]  /*6eba0*/  IADD3 R19, PT, PT, R0, R80, RZ ;  /* 0x0000005000137210 */ /* 0x000fe40007ffe0ff */
[----:B------:R-:W-:Y:S02]  /*6ebb0*/  IADD3 R0, PT, PT, R67, R5, RZ ;  /* 0x0000000543007210 */ /* 0x000fe40007ffe0ff */
[----:B------:R-:W3:Y:S03]  /*6ebc0*/  LD.E R5, desc[UR10][R2.64+0x994] ;  /* 0x0009940a02057980 */ /* 0x000ee6000c101900 */
[----:B------:R-:W-:Y:S01]  /*6ebd0*/  ISETP.GE.U32.AND P0, PT, R0, 0x7f000001, PT ;  /* 0x7f0000010000780c */ /* 0x000fe20003f06070 */
[----:B------:R-:W-:-:S04]  /*6ebe0*/  @P4 IADD3 R71, PT, PT, R71, -0x7f000001, RZ ;  /* 0x80ffffff47474810 */ /* 0x000fc80007ffe0ff */
[----:B------:R-:W-:-:S08]  /*6ebf0*/  IADD3 R71, PT, PT, R86, R71, RZ ;  /* 0x0000004756477210 */ /* 0x000fd00007ffe0ff */
[----:B------:R-:W-:Y:S01]  /*6ec00*/  @P0 IADD3 R0, PT, PT, R0, -0x7f000001, RZ ;  /* 0x80ffffff00000810 */ /* 0x000fe20007ffe0ff */
[----:B------:R-:W-:-:S03]  /*6ec10*/  ISETP.GE.U32.AND P0, PT, R71, 0x7f000001, PT ;  /* 0x7f0000014700780c */ /* 0x000fc60003f06070 */
[----:B------:R-:W-:Y:S02]  /*6ec20*/  IADD3 R0, PT, PT, R67, R0, RZ ;  /* 0x0000000043007210 */ /* 0x000fe40007ffe0ff */
[----:B------:R-:W-:-:S03]  /*6ec30*/  IADD3 R207, PT, PT, R11, R207, RZ ;  /* 0x000000cf0bcf7210 */ /* 0x000fc60007ffe0ff */
[----:B------:R-:W-:-:S05]  /*6ec40*/  ISETP.GE.U32.AND P2, PT, R0, 0x7f000001, PT ;  /* 0x7f0000010000780c */ /* 0x000fca0003f46070 */
[----:B------:R-:W-:Y:S01]  /*6ec50*/  @P0 IADD3 R71, PT, PT, R71, -0x7f000001, RZ ;  /* 0x80ffffff47470810 */ /* 0x000fe20007ffe0ff */
[----:B------:R-:W-:Y:S01]  /*6ec60*/  ISETP.GE.U32.AND P0, PT, R207, 0x7f000001, PT ;  /* 0x7f000001cf00780c */ /* 0x000fe20003f06070 */
[-C--:B------:R-:W-:Y:S02]  /*6ec70*/  IMAD.WIDE.U32 R10, R147, R92.reuse, RZ ;  /* 0x0000005c930a7225 */ /* 0x080fe400078e00ff */
[----:B------:R-:W-:Y:S02]  /*6ec80*/  IADD3 R20, PT, PT, R65, R71, RZ ;  /* 0x0000004741147210 */ /* 0x000fe40007ffe0ff */
[----:B------:R-:W-:-:S04]  /*6ec90*/  IMAD.WIDE.U32 R72, R149, R92, RZ ;  /* 0x0000005c95487225 */ /* 0x000fc800078e00ff */
[----:B------:R-:W-:Y:S01]  /*6eca0*/  IMAD R90, R10, 0x7effffff, RZ ;  /* 0x7effffff0a5a7824 */ /* 0x000fe200078e02ff */
[----:B------:R-:W-:Y:S01]  /*6ecb0*/  @P2 IADD3 R0, PT, PT, R0, -0x7f000001, RZ ;  /* 0x80ffffff00002810 */ /* 0x000fe20007ffe0ff */
[----:B------:R-:W-:Y:S01]  /*6ecc0*/  ISETP.GE.U32.AND P3, PT, R20, 0x7f000001, PT ;  /* 0x7f0000011400780c */ /* 0x000fe20003f66070 */
[----:B------:R-:W-:Y:S02]  /*6ecd0*/  IMAD R83, R72, 0x7effffff, RZ ;  /* 0x7effffff48537824 */ /* 0x000fe400078e02ff */
[----:B------:R-:W-:Y:S01]  /*6ece0*/  IMAD.HI.U32 R90, R90, 0x7f000001, R10 ;  /* 0x7f0000015a5a7827 */ /* 0x000fe200078e000a */
[----:B------:R-:W-:-:S03]  /*6ecf0*/  IADD3 R80, PT, PT, R67, R0, RZ ;  /* 0x0000000043507210 */ /* 0x000fc60007ffe0ff */
[----:B------:R-:W-:Y:S01]  /*6ed00*/  IMAD.HI.U32 R83, R83, 0x7f000001, R72 ;  /* 0x7f00000153537827 */ /* 0x000fe200078e0048 */
[----:B------:R-:W-:Y:S01]  /*6ed10*/  @P0 IADD3 R207, PT, PT, R207, -0x7f000001, RZ ;  /* 0x80ffffffcfcf0810 */ /* 0x000fe20007ffe0ff */
[----:B------:R-:W-:Y:S01]  /*6ed20*/  ISETP.GE.U32.AND P1, PT, R206, 0x7f000001, PT ;  /* 0x7f000001ce00780c */ /* 0x000fe20003f26070 */
[----:B------:R0:W3:Y:S01]  /*6ed30*/  LD.E R0, desc[UR10][R2.64+0x998] ;  /* 0x0009980a02007980 */ /* 0x0000e2000c101900 */
[----:B------:R-:W-:Y:S02]  /*6ed40*/  ISETP.GE.U32.AND P0, PT, R80, 0x7f000001, PT ;  /* 0x7f0000015000780c */ /* 0x000fe40003f06070 */
[----:B------:R-:W-:-:S04]  /*6ed50*/  @P3 IADD3 R20, PT, PT, R20, -0x7f000001, RZ ;  /* 0x80ffffff14143810 */ /* 0x000fc80007ffe0ff */
[----:B------:R-:W-:-:S07]  /*6ed60*/  IADD3 R20, PT, PT, R65, R20, RZ ;  /* 0x0000001441147210 */ /* 0x000fce0007ffe0ff */
[----:B------:R-:W-:Y:S01]  /*6ed70*/  @P0 IADD3 R80, PT, PT, R80, -0x7f000001, RZ ;  /* 0x80ffffff50500810 */ /* 0x000fe20007ffe0ff */
[----:B------:R-:W-:Y:S01]  /*6ed80*/  ISETP.GE.U32.AND P0, PT, R20, 0x7f000001, PT ;  /* 0x7f0000011400780c */ /* 0x000fe20003f06070 */
[----:B------:R-:W-:Y:S01]  /*6ed90*/  ISETP.GE.U32.AND P2, PT, R94, 0x7f000001, PT ;  /* 0x7f0000015e00780c */ /* 0x000fe20003f46070 */
[----:B------:R-:W-:Y:S01]  /*6eda0*/  @P1 IADD3 R206, PT, PT, R206, -0x7f000001, RZ ;  /* 0x80ffffffcece1810 */ /* 0x000fe20007ffe0ff */
[----:B------:R-:W-:-:S10]  /*6edb0*/  ISETP.GE.U32.AND P1, PT, R19, 0x7f000001, PT ;  /* 0x7f0000011300780c */ /* 0x000fd40003f26070 */
[----:B------:R-:W-:Y:S01]  /*6edc0*/  @P0 IADD3 R20, PT, PT, R20, -0x7f000001, RZ ;  /* 0x80ffffff14140810 */ /* 0x000fe20007ffe0ff */
[----:B------:R-:W-:Y:S01]  /*6edd0*/  ISETP.GE.U32.AND P0, PT, R16, 0x7f000001, PT ;  /* 0x7f0000011000780c */ /* 0x000fe20003f06070 */
[----:B------:R-:W-:Y:S02]  /*6ede0*/  @P2 IADD3 R94, PT, PT, R94, -0x7f000001, RZ ;  /* 0x80ffffff5e5e2810 */ /* 0x000fe40007ffe0ff */
[----:B------:R-:W-:Y:S01]  /*6edf0*/  @P1 IADD3 R19, PT, PT, R19, -0x7f000001, RZ ;  /* 0x80ffffff13131810 */ /* 0x000fe20007ffe0ff */
[----:B--2---:R-:W-:-:S04]  /*6ee00*/  IMAD.WIDE.U32 R10, R143, R163, RZ ;  /* 0x000000a38f0a7225 */ /* 0x004fc800078e00ff */
[----:B------:R-:W-:-:S04]  /*6ee10*/  IMAD.WIDE.U32 R72, R145, R163, RZ ;  /* 0x000000a391487225 */ /* 0x000fc800078e00ff */
[----:B------:R-:W-:Y:S02]  /*6ee20*/  IMAD R89, R10, 0x7effffff, RZ ;  /* 0x7effffff0a597824 */ /* 0x000fe400078e02ff */
[----:B------:R-:W-:Y:S02]  /*6ee30*/  IMAD R86, R72, 0x7effffff, RZ ;  /* 0x7effffff48567824 */ /* 0x000fe400078e02ff */
[----:B------:R-:W-:-:S04]  /*6ee40*/  IMAD.HI.U32 R89, R89, 0x7f000001, R10 ;  /* 0x7f00000159597827 */ /* 0x000fc800078e000a */
[----:B------:R-:W-:-:S04]  /*6ee50*/  IMAD.WIDE.U32 R10, R146, R92, RZ ;  /* 0x0000005c920a7225 */ /* 0x000fc800078e00ff */
        /* <DEDUP_REMOVED lines=10> */
[----:B------:R-:W-:Y:S01]  /*6ef00*/  ISETP.GE.U32.AND P2, PT, R40, 0x7f000001, PT ;  /* 0x7f0000012800780c */ /* 0x000fe20003f46070 */
[----:B------:R-:W-:Y:S02]  /*6ef10*/  @P0 IADD3 R16, PT, PT, R16, -0x7f000001, RZ ;  /* 0x80ffffff10100810 */ /* 0x000fe40007ffe0ff */
[----:B------:R-:W-:Y:S02]  /*6ef20*/  IADD3 R19, PT, PT, R19, R94, RZ ;  /* 0x0000005e13137210 */ /* 0x000fe40007ffe0ff */
[----:B------:R-:W-:Y:S01]  /*6ef30*/  IADD3 R94, PT, PT, R65, R20, RZ ;  /* 0x00000014415e7210 */ /* 0x000fe20007ffe0ff */
[----:B------:R-:W-:-:S04]  /*6ef40*/  ISETP.GE.U32.AND P0, PT, R16, 0x7f000001, PT ;  /* 0x7f0000011000780c */ /* 0x000fc80003f06070 */
[----:B------:R-:W-:-:S03]  /*6ef50*/  ISETP.GE.U32.AND P1, PT, R94, 0x7f000001, PT ;  /* 0x7f0000015e00780c */ /* 0x000fc60003f26070 */
[----:B------:R-:W-:Y:S01]  /*6ef60*/  @P2 IADD3 R40, PT, PT, R40, -0x7f000001, RZ ;  /* 0x80ffffff28282810 */ /* 0x000fe20007ffe0ff */
[----:B------:R-:W-:-:S05]  /*6ef70*/  ISETP.GE.U32.AND P2, PT, R12, 0x7f000001, PT ;  /* 0x7f0000010c00780c */ /* 0x000fca0003f46070 */
[----:B------:R-:W-:Y:S01]  /*6ef80*/  @P0 IADD3 R16, PT, PT, R16, -0x7f000001, RZ ;  /* 0x80ffffff10100810 */ /* 0x000fe20007ffe0ff */
[----:B------:R-:W-:-:S03]  /*6ef90*/  ISETP.GE.U32.AND P0, PT, R15, 0x7f000001, PT ;  /* 0x7f0000010f00780c */ /* 0x000fc60003f06070 */
[----:B------:R-:W-:Y:S01]  /*6efa0*/  @P1 IADD3 R94, PT, PT, R94, -0x7f000001, RZ ;  /* 0x80ffffff5e5e1810 */ /* 0x000fe20007ffe0ff */
[----:B------:R-:W-:-:S03]  /*6efb0*/  ISETP.GE.U32.AND P1, PT, R16, 0x7f000001, PT ;  /* 0x7f0000011000780c */ /* 0x000fc60003f26070 */
[----:B------:R-:W-:-:S05]  /*6efc0*/  @P2 IADD3 R12, PT, PT, R12, -0x7f000001, RZ ;  /* 0x80ffffff0c0c2810 */ /* 0x000fca0007ffe0ff */
[----:B------:R-:W-:Y:S01]  /*6efd0*/  ISETP.GE.U32.AND P2, PT, R12, 0x7f000001, PT ;  /* 0x7f0000010c00780c */ /* 0x000fe20003f46070 */
[----:B------:R-:W-:-:S04]  /*6efe0*/  @P0 IADD3 R15, PT, PT, R15, -0x7f000001, RZ ;  /* 0x80ffffff0f0f0810 */ /* 0x000fc80007ffe0ff */
[----:B------:R-:W-:Y:S01]  /*6eff0*/  @P1 IADD3 R16, PT, PT, R16, -0x7f000001, RZ ;  /* 0x80ffffff10101810 */ /* 0x000fe20007ffe0ff */
[----:B------:R-:W-:Y:S01]  /*6f000*/  ISETP.GE.U32.AND P0, PT, R15, 0x7f000001, PT ;  /* 0x7f0000010f00780c */ /* 0x000fe20003f06070 */
[----:B------:R-:W-:-:S03]  /*6f010*/  ISETP.GE.U32.AND P3, PT, R14, 0x7f000001, PT ;  /* 0x7f0000010e00780c */ /* 0x000fc60003f66070 */
[----:B------:R-:W-:-:S03]  /*6f020*/  ISETP.GE.U32.AND P1, PT, R16, 0x7f000001, PT ;  /* 0x7f0000011000780c */ /* 0x000fc60003f26070 */
[----:B------:R-:W-:-:S05]  /*6f030*/  @P2 IADD3 R12, PT, PT, R12, -0x7f000001, RZ ;  /* 0x80ffffff0c0c2810 */ /* 0x000fca0007ffe0ff */
[----:B------:R-:W-:Y:S01]  /*6f040*/  ISETP.GE.U32.AND P4, PT, R12, 0x7f000001, PT ;  /* 0x7f0000010c00780c */ /* 0x000fe20003f86070 */
[----:B------:R-:W-:Y:S02]  /*6f050*/  @P0 IADD3 R15, PT, PT, R15, -0x7f000001, RZ ;  /* 0x80ffffff0f0f0810 */ /* 0x000fe40007ffe0ff */
[----:B------:R-:W-:Y:S02]  /*6f060*/  @P3 IADD3 R14, PT, PT, R14, -0x7f000001, RZ ;  /* 0x80ffffff0e0e3810 */ /* 0x000fe40007ffe0ff */
[----:B------:R-:W-:Y:S01]  /*6f070*/  @P1 IADD3 R16, PT, PT, R16, -0x7f000001, RZ ;  /* 0x80ffffff10101810 */ /* 0x000fe20007ffe0ff */
[----:B------:R-:W-:Y:S02]  /*6f080*/  ISETP.GE.U32.AND P0, PT, R15, 0x7f000001, PT ;  /* 0x7f0000010f00780c */ /* 0x000fe40003f06070 */
[----:B------:R-:W-:Y:S02]  /*6f090*/  ISETP.GE.U32.AND P2, PT, R14, 0x7f000001, PT ;  /* 0x7f0000010e00780c */ /* 0x000fe40003f46070 */
[----:B------:R-:W-:-:S03]  /*6f0a0*/  ISETP.GE.U32.AND P1, PT, R16, 0x7f000001, PT ;  /* 0x7f0000011000780c */ /* 0x000fc60003f26070 */
[----:B------:R-:W-:-:S05]  /*6f0b0*/  @P4 IADD3 R12, PT, PT, R12, -0x7f000001, RZ ;  /* 0x80ffffff0c0c4810 */ /* 0x000fca0007ffe0ff */
[----:B------:R-:W-:Y:S01]  /*6f0c0*/  ISETP.GE.U32.AND P4, PT, R12, 0x7f000001, PT ;  /* 0x7f0000010c00780c */ /* 0x000fe20003f86070 */
[----:B------:R-:W-:Y:S02]  /*6f0d0*/  @P0 IADD3 R15, PT, PT, R15, -0x7f000001, RZ ;  /* 0x80ffffff0f0f0810 */ /* 0x000fe40007ffe0ff */
[----:B------:R-:W-:Y:S02]  /*6f0e0*/  @P2 IADD3 R14, PT, PT, R14, -0x7f000001, RZ ;  /* 0x80ffffff0e0e2810 */ /* 0x000fe40007ffe0ff */
[----:B------:R-:W-:Y:S01]  /*6f0f0*/  @P1 IADD3 R16, PT, PT, R16, -0x7f000001, RZ ;  /* 0x80ffffff10101810 */ /* 0x000fe20007ffe0ff */
[----:B------:R-:W-:Y:S02]  /*6f100*/  ISETP.GE.U32.AND P2, PT, R15, 0x7f000001, PT ;  /* 0x7f0000010f00780c */ /* 0x000fe40003f46070 */
[----:B------:R-:W-:Y:S01]  /*6f110*/  ISETP.GE.U32.AND P3, PT, R14, 0x7f000001, PT ;  /* 0x7f0000010e00780c */ /* 0x000fe20003f66070 */
[----:B------:R-:W-:-:S04]  /*6f120*/  IADD3 R16, PT, PT, R65, R16, RZ ;  /* 0x0000001041107210 */ /* 0x000fc80007ffe0ff */
[----:B------:R-:W-:Y:S02]  /*6f130*/  @P4 IADD3 R12, PT, PT, R12, -0x7f000001, RZ ;  /* 0x80ffffff0c0c4810 */ /* 0x000fe40007ffe0ff */
[----:B------:R-:W-:Y:S01]  /*6f140*/  IADD3 R206, PT, PT, R207, R206, RZ ;  /* 0x000000cecfce7210 */ /* 0x000fe20007ffe0ff */
[----:B------:R-:W-:Y:S02]  /*6f150*/  ISETP.GE.U32.AND P1, PT, R16, 0x7f000001, PT ;  /* 0x7f0000011000780c */ /* 0x000fe40003f26070 */
[----:B------:R-:W-:Y:S01]  /*6f160*/  ISETP.GE.U32.AND P0, PT, R12, 0x7f000001, PT ;  /* 0x7f0000010c00780c */ /* 0x000fe20003f06070 */
[----:B------:R-:W-:Y:S02]  /*6f170*/  IADD3 R18, PT, PT, R18, R204, RZ ;  /* 0x000000cc12127210 */ /* 0x000fe40007ffe0ff */
[----:B------:R-:W-:Y:S01]  /*6f180*/  @P2 IADD3 R15, PT, PT, R15, -0x7f000001, RZ ;  /* 0x80ffffff0f0f2810 */ /* 0x000fe20007ffe0ff */
[----:B------:R-:W-:Y:S01]  /*6f190*/  ISETP.GE.U32.AND P4, PT, R206, 0x7f000001, PT ;  /* 0x7f000001ce00780c */ /* 0x000fe20003f86070 */
[----:B------:R-:W-:Y:S01]  /*6f1a0*/  @P3 IADD3 R14, PT, PT, R14, -0x7f000001, RZ ;  /* 0x80ffffff0e0e3810 */ /* 0x000fe20007ffe0ff */
[----:B------:R-:W-:-:S02]  /*6f1b0*/  ISETP.GE.U32.AND P3, PT, R18, 0x7f000001, PT ;  /* 0x7f0000011200780c */ /* 0x000fc40003f66070 */
[----:B------:R-:W-:-:S03]  /*6f1c0*/  ISETP.GE.U32.AND P2, PT, R15, 0x7f000001, PT ;  /* 0x7f0000010f00780c */ /* 0x000fc60003f46070 */
[----:B------:R-:W-:Y:S01]  /*6f1d0*/  @P1 IADD3 R16, PT, PT, R16, -0x7f000001, RZ ;  /* 0x80ffffff10101810 */ /* 0x000fe20007ffe0ff */
[----:B------:R-:W-:Y:S01]  /*6f1e0*/  ISETP.GE.U32.AND P1, PT, R14, 0x7f000001, PT ;  /* 0x7f0000010e00780c */ /* 0x000fe20003f26070 */
[----:B------:R-:W-:Y:S01]  /*6f1f0*/  @P0 IADD3 R12, PT, PT, R12, -0x7f000001, RZ ;  /* 0x80ffffff0c0c0810 */ /* 0x000fe20007ffe0ff */
[----:B------:R-:W-:Y:S01]  /*6f200*/  ISETP.GE.U32.AND P0, PT, R91, 0x7f000001, PT ;  /* 0x7f0000015b00780c */ /* 0x000fe20003f06070 */
[----:B------:R-:W-:Y:S02]  /*6f210*/  @P5 IADD3 R130, PT, PT, R130, -0x7f000001, RZ ;  /* 0x80ffffff82825810 */ /* 0x000fe40007ffe0ff */
[----:B------:R-:W-:Y:S01]  /*6f220*/  @P4 IADD3 R206, PT, PT, R206, -0x7f000001, RZ ;  /* 0x80ffffffcece4810 */ /* 0x000fe20007ffe0ff */
[----:B------:R-:W-:Y:S01]  /*6f230*/  ISETP.GE.U32.AND P6, PT, R19, 0x7f000001, PT ;  /* 0x7f0000011300780c */ /* 0x000fe20003fc6070 */
[----:B------:R-:W-:Y:S02]  /*6f240*/  @P3 IADD3 R18, PT, PT, R18, -0x7f000001, RZ ;  /* 0x80ffffff12123810 */ /* 0x000fe40007ffe0ff */
[----:B------:R-:W-:-:S02]  /*6f250*/  @P2 IADD3 R15, PT, PT, R15, -0x7f000001, RZ ;  /* 0x80ffffff0f0f2810 */ /* 0x000fc40007ffe0ff */
[----:B------:R-:W-:Y:S02]  /*6f260*/  IADD3 R130, PT, PT, R206, R130, RZ ;  /* 0x00000082ce827210 */ /* 0x000fe40007ffe0ff */
        /* <DEDUP_REMOVED lines=10> */
[----:B------:R-:W-:-:S02]  /*6f310*/  IADD3 R12, PT, PT, R16, R12, RZ ;  /* 0x0000000c100c7210 */ /* 0x000fc40007ffe0ff */
[----:B------:R-:W-:Y:S01]  /*6f320*/  @P6 IADD3 R19, PT, PT, R19, -0x7f000001, RZ ;  /* 0x80ffffff13136810 */ /* 0x000fe20007ffe0ff */
[----:B------:R-:W-:Y:S02]  /*6f330*/  IMAD R87, R72, 0x7effffff, RZ ;  /* 0x7effffff48577824 */ /* 0x000fe400078e02ff */
[----:B------:R-:W-:-:S04]  /*6f340*/  IMAD.WIDE.U32 R10, R40, 0x5fffffa, RZ ;  /* 0x05fffffa280a7825 */ /* 0x000fc800078e00ff */
[----:B0-----:R-:W-:Y:S01]  /*6f350*/  IMAD.WIDE.U32 R2, R133, R94, RZ ;  /* 0x0000005e85027225 */ /* 0x001fe200078e00ff */
[----:B------:R-:W2:Y:S01]  /*6f360*/  LDL.LU R206, [R1+0x44c] ;  /* 0x00044c0001ce7983 */ /* 0x000ea20000300800 */
[----:B------:R-:W-:Y:S02]  /*6f370*/  IADD3 R19, PT, PT, R19, R91, RZ ;  /* 0x0000005b13137210 */ /* 0x000fe40007ffe0ff */
[----:B------:R-:W-:Y:S01]  /*6f380*/  @P0 IADD3 R130, PT, PT, R130, -0x7f000001, RZ ;  /* 0x80ffffff82820810 */ /* 0x000fe20007ffe0ff */
[----:B------:R-:W-:Y:S01]  /*6f390*/  ISETP.GE.U32.AND P0, PT, R12, 0x7f000001, PT ;  /* 0x7f0000010c00780c */ /* 0x000fe20003f06070 */
[----:B------:R-:W-:Y:S02]  /*6f3a0*/  @P2 IADD3 R35, PT, PT, R35, -0x7f000001, RZ ;  /* 0x80ffffff23232810 */ /* 0x000fe40007ffe0ff */
[----:B------:R-:W-:Y:S02]  /*6f3b0*/  @P1 IADD3 R14, PT, PT, R14, -0x7f000001, RZ ;  /* 0x80ffffff0e0e1810 */ /* 0x000fe40007ffe0ff */
[----:B------:R-:W-:-:S02]  /*6f3c0*/  @P5 IADD3 R15, PT, PT, R15, -0x7f000001, RZ ;  /* 0x80ffffff0f0f5810 */ /* 0x000fc40007ffe0ff */
[----:B------:R-:W-:Y:S02]  /*6f3d0*/  @P4 IADD3 R205, PT, PT, R205, -0x7f000001, RZ ;  /* 0x80ffffffcdcd4810 */ /* 0x000fe40007ffe0ff */
[----:B------:R-:W-:Y:S01]  /*6f3e0*/  @P3 IADD3 R18, PT, PT, R18, -0x7f000001, RZ ;  /* 0x80ffffff12123810 */ /* 0x000fe20007ffe0ff */
[----:B------:R-:W-:Y:S01]  /*6f3f0*/  ISETP.GE.U32.AND P2, PT, R19, 0x7f000001, PT ;  /* 0x7f0000011300780c */ /* 0x000fe20003f46070 */
[----:B------:R-:W-:Y:S02]  /*6f400*/  IADD3 R14, PT, PT, R15, R14, RZ ;  /* 0x0000000e0f0e7210 */ /* 0x000fe40007ffe0ff */
[----:B------:R-:W-:Y:S01]  /*6f410*/  IADD3 R18, PT, PT, R18, R205, RZ ;  /* 0x000000cd12127210 */ /* 0x000fe20007ffe0ff */
[----:B------:R-:W-:Y:S01]  /*6f420*/  ISETP.GE.U32.AND P6, PT, R130, R35, PT ;  /* 0x000000238200720c */ /* 0x000fe20003fc6070 */
[----:B------:R-:W-:Y:S01]  /*6f430*/  IMAD.HI.U32 R87, R87, 0x7f000001, R72 ;  /* 0x7f00000157577827 */ /* 0x000fe200078e0048 */
[----:B------:R-:W-:Y:S01]  /*6f440*/  @P0 IADD3 R12, PT, PT, R12, -0x7f000001, RZ ;  /* 0x80ffffff0c0c0810 */ /* 0x000fe20007ffe0ff */
[----:B------:R-:W-:Y:S01]  /*6f450*/  ISETP.GE.U32.AND P0, PT, R14, 0x7f000001, PT ;  /* 0x7f0000010e00780c */ /* 0x000fe20003f06070 */
[----:B------:R-:W-:-:S05]  /*6f460*/  ISETP.GE.U32.AND P1, PT, R18, 0x7f000001, PT ;  /* 0x7f0000011200780c */ /* 0x000fca0003f26070 */
[----:B------:R-:W-:Y:S02]  /*6f470*/  @P2 IADD3 R19, PT, PT, R19, -0x7f000001, RZ ;  /* 0x80ffffff13132810 */ /* 0x000fe40007ffe0ff */
[----:B------:R-:W-:Y:S01]  /*6f480*/  IADD3 R35, PT, PT, -R35, R130, RZ ;  /* 0x0000008223237210 */ /* 0x000fe20007ffe1ff */
[----:B------:R-:W-:-:S04]  /*6f490*/  IMAD.WIDE.U32 R72, R144, R163, RZ ;  /* 0x000000a390487225 */ /* 0x000fc800078e00ff */
[----:B------:R-:W-:Y:S01]  /*6f4a0*/  IMAD R40, R40, 0x6, RZ ;  /* 0x0000000628287824 */ /* 0x000fe200078e02ff */
[----:B------:R-:W2:Y:S01]  /*6f4b0*/  LDL.LU R163, [R1+0x2c4] ;  /* 0x0002c40001a37983 */ /* 0x000ea20000300800 */
[----:B------:R-:W-:Y:S01]  /*6f4c0*/  ISETP.GE.U32.AND P2, PT, R19, R12, PT ;  /* 0x0000000c1300720c */ /* 0x000fe20003f46070 */
[----:B------:R-:W-:Y:S01]  /*6f4d0*/  IMAD R88, R72, 0x7effffff, RZ ;  /* 0x7effffff48587824 */ /* 0x000fe200078e02ff */
[----:B------:R-:W-:Y:S02]  /*6f4e0*/  @!P6 IADD3 R35, PT, PT, R35, 0x7f000001, RZ ;  /* 0x7f0000012323e810 */ /* 0x000fe40007ffe0ff */
[----:B------:R-:W-:Y:S02]  /*6f4f0*/  @P0 IADD3 R14, PT, PT, R14, -0x7f000001, RZ ;  /* 0x80ffffff0e0e0810 */ /* 0x000fe40007ffe0ff */
[----:B------:R-:W-:Y:S01]  /*6f500*/  @P1 IADD3 R18, PT, PT, R18, -0x7f000001, RZ ;  /* 0x80ffffff12121810 */ /* 0x000fe20007ffe0ff */
[----:B------:R-:W-:-:S04]  /*6f510*/  IMAD.HI.U32 R10, R40, 0x7f000001, R10 ;  /* 0x7f000001280a7827 */ /* 0x000fc800078e000a */
[----:B------:R-:W-:-:S04]  /*6f520*/  IMAD.HI.U32 R88, R88, 0x7f000001, R72 ;  /* 0x7f00000158587827 */ /* 0x000fc800078e0048 */
[----:B------:R-:W-:Y:S01]  /*6f530*/  IMAD R11, R2, 0x7effffff, RZ ;  /* 0x7effffff020b7824 */ /* 0x000fe200078e02ff */
[----:B------:R-:W-:Y:S01]  /*6f540*/  IADD3 R12, PT, PT, -R12, R19, RZ ;  /* 0x000000130c0c7210 */ /* 0x000fe20007ffe1ff */
[----:B------:R-:W-:Y:S01]  /*6f550*/  IMAD.WIDE.U32 R72, R6, R35, RZ ;  /* 0x0000002306487225 */ /* 0x000fe200078e00ff */
[----:B------:R-:W-:-:S03]  /*6f560*/  ISETP.GE.U32.AND P0, PT, R18, R14, PT ;  /* 0x0000000e1200720c */ /* 0x000fc60003f06070 */
[----:B------:R-:W-:-:S04]  /*6f570*/  IMAD.HI.U32 R11, R11, 0x7f000001, R2 ;  /* 0x7f0000010b0b7827 */ /* 0x000fc800078e0002 */
[----:B------:R-:W-:Y:S01]  /*6f580*/  IMAD R2, R72, 0x7effffff, RZ ;  /* 0x7effffff48027824 */ /* 0x000fe200078e02ff */
[----:B------:R-:W-:Y:S02]  /*6f590*/  @!P2 IADD3 R12, PT, PT, R12, 0x7f000001, RZ ;  /* 0x7f0000010c0ca810 */ /* 0x000fe40007ffe0ff */
[----:B------:R-:W-:Y:S01]  /*6f5a0*/  IADD3 R91, PT, PT, -R14, R18, RZ ;  /* 0x000000120e5b7210 */ /* 0x000fe20007ffe1ff */
[----:B------:R-:W2:Y:S01]  /*6f5b0*/  LDL.LU R205, [R1+0x438] ;  /* 0x0004380001cd7983 */ /* 0x000ea20000300800 */
[----:B------:R-:W-:-:S04]  /*6f5c0*/  IMAD.HI.U32 R72, R2, 0x7f000001, R72 ;  /* 0x7f00000102487827 */ /* 0x000fc800078e0048 */
[----:B------:R-:W-:-:S04]  /*6f5d0*/  IMAD.WIDE.U32 R2, R6, R12, RZ ;  /* 0x0000000c06027225 */ /* 0x000fc800078e00ff */
[----:B------:R-:W-:Y:S01]  /*6f5e0*/  IMAD R19, R2, 0x7effffff, RZ ;  /* 0x7effffff02137824 */ /* 0x000fe200078e02ff */
[----:B------:R-:W-:-:S03]  /*6f5f0*/  @!P0 IADD3 R91, PT, PT, R91, 0x7f000001, RZ ;  /* 0x7f0000015b5b8810 */ /* 0x000fc60007ffe0ff */
        /* <DEDUP_REMOVED lines=10> */
[----:B------:R-:W-:-:S13]  /*6f6a0*/  ISETP.GE.U32.AND P0, PT, R6, 0x7f000001, PT ;  /* 0x7f0000010600780c */ /* 0x000fda0003f06070 */
[----:B------:R-:W-:Y:S01]  /*6f6b0*/  @P0 IADD3 R6, PT, PT, R6, -0x7f000001, RZ ;  /* 0x80ffffff06060810 */ /* 0x000fe20007ffe0ff */
[----:B------:R-:W-:Y:S01]  /*6f6c0*/  ISETP.GE.U32.AND P0, PT, R96, 0x7f000001, PT ;  /* 0x7f0000016000780c */ /* 0x000fe20003f06070 */
[----:B------:R-:W-:-:S12]  /*6f6d0*/  ISETP.GE.U32.AND P1, PT, R27, 0x7f000001, PT ;  /* 0x7f0000011b00780c */ /* 0x000fd80003f26070 */
[----:B------:R-:W-:-:S04]  /*6f6e0*/  @P0 IADD3 R96, PT, PT, R96, -0x7f000001, RZ ;  /* 0x80ffffff60600810 */ /* 0x000fc80007ffe0ff */
[----:B------:R-:W-:-:S05]  /*6f6f0*/  IADD3 R96, PT, PT, R139, R96, RZ ;  /* 0x000000608b607210 */ /* 0x000fca0007ffe0ff */
[----:B------:R-:W-:Y:S01]  /*6f700*/  ISETP.GE.U32.AND P0, PT, R96, 0x7f000001, PT ;  /* 0x7f0000016000780c */ /* 0x000fe20003f06070 */
[----:B------:R-:W-:Y:S01]  /*6f710*/  IMAD.WIDE.U32 R2, R5, R9, RZ ;  /* 0x0000000905027225 */ /* 0x000fe200078e00ff */
[----:B------:R-:W-:-:S03]  /*6f720*/  @P1 IADD3 R27, PT, PT, R27, -0x7f000001, RZ ;  /* 0x80ffffff1b1b1810 */ /* 0x000fc60007ffe0ff */
[----:B------:R-:W-:-:S08]  /*6f730*/  IMAD R71, R2, 0x7effffff, RZ ;  /* 0x7effffff02477824 */ /* 0x000fd000078e02ff */
[----:B------:R-:W-:Y:S01]  /*6f740*/  @P0 IADD3 R96, PT, PT, R96, -0x7f000001, RZ ;  /* 0x80ffffff60600810 */ /* 0x000fe20007ffe0ff */
[----:B------:R-:W-:-:S03]  /*6f750*/  IMAD.HI.U32 R71, R71, 0x7f000001, R2 ;  /* 0x7f00000147477827 */ /* 0x000fc600078e0002 */
[----:B------:R-:W-:Y:S01]  /*6f760*/  IADD3 R27, PT, PT, R96, R27, RZ ;  /* 0x0000001b601b7210 */ /* 0x000fe20007ffe0ff */
[----:B------:R-:W-:-:S04]  /*6f770*/  IMAD.WIDE.U32 R2, R5, R35, RZ ;  /* 0x0000002305027225 */ /* 0x000fc800078e00ff */
[----:B------:R-:W-:Y:S01]  /*6f780*/  ISETP.GE.U32.AND P1, PT, R27, 0x7f000001, PT ;  /* 0x7f0000011b00780c */ /* 0x000fe20003f26070 */
[----:B------:R-:W-:-:S04]  /*6f790*/  IMAD R40, R2, 0x7effffff, RZ ;  /* 0x7effffff02287824 */ /* 0x000fc800078e02ff */
[----:B------:R-:W-:-:S04]  /*6f7a0*/  IMAD.HI.U32 R40, R40, 0x7f000001, R2 ;  /* 0x7f00000128287827 */ /* 0x000fc800078e0002 */
[----:B------:R-:W-:-:S04]  /*6f7b0*/  IMAD.WIDE.U32 R2, R6, 0x5fffffa, RZ ;  /* 0x05fffffa06027825 */ /* 0x000fc800078e00ff */
[----:B------:R-:W-:-:S04]  /*6f7c0*/  IMAD R6, R6, 0x6, RZ ;  /* 0x0000000606067824 */ /* 0x000fc800078e02ff */
[----:B------:R-:W-:Y:S01]  /*6f7d0*/  IMAD.HI.U32 R6, R6, 0x7f000001, R2 ;  /* 0x7f00000106067827 */ /* 0x000fe200078e0002 */
[----:B------:R-:W-:-:S03]  /*6f7e0*/  @P1 IADD3 R27, PT, PT, R27, -0x7f000001, RZ ;  /* 0x80ffffff1b1b1810 */ /* 0x000fc60007ffe0ff */
[----:B------:R-:W-:Y:S01]  /*6f7f0*/  IMAD.WIDE.U32 R2, R0, R35, RZ ;  /* 0x0000002300027225 */ /* 0x000fe200078e00ff */
[----:B------:R-:W-:-:S03]  /*6f800*/  IADD3 R27, PT, PT, R68, R27, RZ ;  /* 0x0000001b441b7210 */ /* 0x000fc60007ffe0ff */
        /* <DEDUP_REMOVED lines=13> */
[----:B------:R-:W-:Y:S01]  /*6f8e0*/  IMAD R15, R2, 0x7effffff, RZ ;  /* 0x7effffff020f7824 */ /* 0x000fe200078e02ff */
[----:B------:R-:W-:-:S03]  /*6f8f0*/  ISETP.GE.U32.AND P1, PT, R16, 0x7f000001, PT ;  /* 0x7f0000011000780c */ /* 0x000fc60003f26070 */
[----:B------:R-:W-:Y:S01]  /*6f900*/  IMAD.HI.U32 R15, R15, 0x7f000001, R2 ;  /* 0x7f0000010f0f7827 */ /* 0x000fe200078e0002 */
[----:B------:R-:W-:-:S04]  /*6f910*/  @P0 IADD3 R14, PT, PT, R14, -0x7f000001, RZ ;  /* 0x80ffffff0e0e0810 */ /* 0x000fc80007ffe0ff */
[----:B------:R-:W-:-:S05]  /*6f920*/  ISETP.GE.U32.AND P0, PT, R15, 0x7f000001, PT ;  /* 0x7f0000010f00780c */ /* 0x000fca0003f06070 */
[----:B------:R-:W-:-:S04]  /*6f930*/  @P1 IADD3 R16, PT, PT, R16, -0x7f000001, RZ ;  /* 0x80ffffff10101810 */ /* 0x000fc80007ffe0ff */
[----:B------:R-:W-:-:S04]  /*6f940*/  IADD3 R16, PT, PT, R68, R16, RZ ;  /* 0x0000001044107210 */ /* 0x000fc80007ffe0ff */
[----:B------:R-:W-:Y:S01]  /*6f950*/  @P0 IADD3 R15, PT, PT, R15, -0x7f000001, RZ ;  /* 0x80ffffff0f0f0810 */ /* 0x000fe20007ffe0ff */
[----:B------:R-:W-:-:S13]  /*6f960*/  ISETP.GE.U32.AND P0, PT, R16, 0x7f000001, PT ;  /* 0x7f0000011000780c */ /* 0x000fda0003f06070 */
[----:B------:R-:W-:Y:S01]  /*6f970*/  @P0 IADD3 R16, PT, PT, R16, -0x7f000001, RZ ;  /* 0x80ffffff10100810 */ /* 0x000fe20007ffe0ff */
[----:B------:R-:W-:Y:S01]  /*6f980*/  ISETP.GE.U32.AND P0, PT, R81, 0x7f000001, PT ;  /* 0x7f0000015100780c */ /* 0x000fe20003f06070 */
[----:B------:R-:W-:Y:S01]  /*6f990*/  IMAD.WIDE.U32 R2, R14, 0x5fffffa, RZ ;  /* 0x05fffffa0e027825 */ /* 0x000fe200078e00ff */
[----:B------:R-:W-:-:S11]  /*6f9a0*/  ISETP.GE.U32.AND P1, PT, R82, 0x7f000001, PT ;  /* 0x7f0000015200780c */ /* 0x000fd60003f26070 */
[----:B------:R-:W-:-:S04]  /*6f9b0*/  @P0 IADD3 R81, PT, PT, R81, -0x7f000001, RZ ;  /* 0x80ffffff51510810 */ /* 0x000fc80007ffe0ff */
[----:B------:R-:W-:Y:S01]  /*6f9c0*/  IADD3 R81, PT, PT, R140, R81, RZ ;  /* 0x000000518c517210 */ /* 0x000fe20007ffe0ff */
[----:B------:R-:W-:-:S04]  /*6f9d0*/  IMAD R0, R14, 0x6, RZ ;  /* 0x000000060e007824 */ /* 0x000fc800078e02ff */
[----:B------:R-:W-:Y:S01]  /*6f9e0*/  ISETP.GE.U32.AND P0, PT, R81, 0x7f000001, PT ;  /* 0x7f0000015100780c */ /* 0x000fe20003f06070 */
[----:B------:R-:W-:-:S04]  /*6f9f0*/  IMAD.HI.U32 R0, R0, 0x7f000001, R2 ;  /* 0x7f00000100007827 */ /* 0x000fc800078e0002 */
[----:B------:R-:W-:-:S04]  /*6fa00*/  IMAD.WIDE.U32 R2, R15, 0x5fffffa, RZ ;  /* 0x05fffffa0f027825 */ /* 0x000fc800078e00ff */
[----:B------:R-:W-:Y:S01]  /*6fa10*/  IMAD R15, R15, 0x6, RZ ;  /* 0x000000060f0f7824 */ /* 0x000fe200078e02ff */
[----:B------:R-:W-:-:S03]  /*6fa20*/  @P1 IADD3 R82, PT, PT, R82, -0x7f000001, RZ ;  /* 0x80ffffff52521810 */ /* 0x000fc60007ffe0ff */
        /* <DEDUP_REMOVED lines=11> */
[----:B------:R-:W-:-:S04]  /*6fae0*/  @P0 IADD3 R82, PT, PT, R82, -0x7f000001, RZ ;  /* 0x80ffffff52520810 */ /* 0x000fc80007ffe0ff */
[----:B------:R-:W-:-:S05]  /*6faf0*/  IADD3 R82, PT, PT, R66, R82, RZ ;  /* 0x0000005242527210 */ /* 0x000fca0007ffe0ff */
[----:B------:R-:W-:-:S03]  /*6fb00*/  ISETP.GE.U32.AND P0, PT, R82, 0x7f000001, PT ;  /* 0x7f0000015200780c */ /* 0x000fc60003f06070 */
[----:B------:R-:W-:-:S05]  /*6fb10*/  @P2 IADD3 R12, PT, PT, R12, -0x7f000001, RZ ;  /* 0x80ffffff0c0c2810 */ /* 0x000fca0007ffe0ff */
        /* <DEDUP_REMOVED lines=17> */
[----:B------:R-:W-:Y:S01]  /*6fc30*/  IADD3 R130, PT, PT, R66, R130, RZ ;  /* 0x0000008242827210 */ /* 0x000fe20007ffe0ff */
[----:B------:R-:W-:Y:S01]  /*6fc40*/  ISETP.GE.U32.AND P0, PT, R83, 0x7f000001, PT ;  /* 0x7f0000015300780c */ /* 0x000fe20003f06070 */
[----:B------:R-:W-:-:S04]  /*6fc50*/  IMAD.HI.U32 R96, R96, 0x7f000001, R2 ;  /* 0x7f00000160607827 */ /* 0x000fc800078e0002 */
[----:B------:R-:W-:Y:S01]  /*6fc60*/  IMAD.WIDE.U32 R2, R131, R91, RZ ;  /* 0x0000005b83027225 */ /* 0x000fe200078e00ff */
[----:B------:R-:W-:-:S03]  /*6fc70*/  ISETP.GE.U32.AND P1, PT, R130, 0x7f000001, PT ;  /* 0x7f0000018200780c */ /* 0x000fc60003f26070 */
[----:B------:R-:W-:-:S04]  /*6fc80*/  IMAD R27, R2, 0x7effffff, RZ ;  /* 0x7effffff021b7824 */ /* 0x000fc800078e02ff */
[----:B------:R-:W-:-:S04]  /*6fc90*/  IMAD.HI.U32 R27, R27, 0x7f000001, R2 ;  /* 0x7f0000011b1b7827 */ /* 0x000fc800078e0002 */
[----:B------:R-:W-:Y:S01]  /*6fca0*/  IMAD.WIDE.U32 R2, R9, 0x5fffffa, RZ ;  /* 0x05fffffa09027825 */ /* 0x000fe200078e00ff */
[----:B------:R-:W-:Y:S01]  /*6fcb0*/  @P0 IADD3 R83, PT, PT, R83, -0x7f000001, RZ ;  /* 0x80ffffff53530810 */ /* 0x000fe20007ffe0ff */
[----:B------:R-:W-:Y:S02]  /*6fcc0*/  ISETP.GE.U32.AND P0, PT, R87, 0x7f000001, PT ;  /* 0x7f0000015700780c */ /* 0x000fe40003f06070 */
[----:B------:R-:W-:Y:S01]  /*6fcd0*/  IMAD R9, R9, 0x6, RZ ;  /* 0x0000000609097824 */ /* 0x000fe200078e02ff */
[----:B------:R-:W-:Y:S02]  /*6fce0*/  @P1 IADD3 R130, PT, PT, R130, -0x7f000001, RZ ;  /* 0x80ffffff82821810 */ /* 0x000fe40007ffe0ff */
[----:B------:R-:W-:Y:S01]  /*6fcf0*/  IADD3 R82, PT, PT, R141, R83, RZ ;  /* 0x000000538d527210 */ /* 0x000fe20007ffe0ff */
[----:B------:R-:W-:-:S04]  /*6fd00*/  IMAD.HI.U32 R9, R9, 0x7f000001, R2 ;  /* 0x7f00000109097827 */ /* 0x000fc800078e0002 */
[----:B------:R-:W-:Y:S01]  /*6fd10*/  IMAD.WIDE.U32 R2, R135, R130, RZ ;  /* 0x0000008287027225 */ /* 0x000fe200078e00ff */
[----:B------:R-:W-:Y:S01]  /*6fd20*/  ISETP.GE.U32.AND P2, PT, R86, 0x7f000001, PT ;  /* 0x7f0000015600780c */ /* 0x000fe20003f46070 */
[----:B------:R-:W-:Y:S02]  /*6fd30*/  ISETP.GE.U32.AND P1, PT, R82, 0x7f000001, PT ;  /* 0x7f0000015200780c */ /* 0x000fe40003f26070 */
[----:B------:R-:W-:Y:S01]  /*6fd40*/  IMAD R131, R2, 0x7effffff, RZ ;  /* 0x7effffff02837824 */ /* 0x000fe200078e02ff */
[----:B------:R-:W-:-:S03]  /*6fd50*/  @P0 IADD3 R87, PT, PT, R87, -0x7f000001, RZ ;  /* 0x80ffffff57570810 */ /* 0x000fc60007ffe0ff */
[----:B------:R-:W-:Y:S01]  /*6fd60*/  IMAD.HI.U32 R131, R131, 0x7f000001, R2 ;  /* 0x7f00000183837827 */ /* 0x000fe200078e0002 */
[----:B------:R-:W-:-:S03]  /*6fd70*/  ISETP.GE.U32.AND P0, PT, R90, 0x7f000001, PT ;  /* 0x7f0000015a00780c */ /* 0x000fc60003f06070 */
[----:B------:R-:W-:Y:S01]  /*6fd80*/  IMAD.WIDE.U32 R2, R133, R80, RZ ;  /* 0x0000005085027225 */ /* 0x000fe200078e00ff */
[----:B------:R-:W-:-:S03]  /*6fd90*/  IADD3 R81, PT, PT, R140, R87, RZ ;  /* 0x000000578c517210 */ /* 0x000fc60007ffe0ff */
[----:B------:R-:W-:Y:S01]  /*6fda0*/  IMAD R83, R2, 0x7effffff, RZ ;  /* 0x7effffff02537824 */ /* 0x000fe200078e02ff */
[----:B------:R-:W-:Y:S02]  /*6fdb0*/  @P2 IADD3 R86, PT, PT, R86, -0x7f000001, RZ ;  /* 0x80ffffff56562810 */ /* 0x000fe40007ffe0ff */
[----:B------:R-:W-:Y:S01]  /*6fdc0*/  @P1 IADD3 R82, PT, PT, R82, -0x7f000001, RZ ;  /* 0x80ffffff52521810 */ /* 0x000fe20007ffe0ff */
[----:B------:R-:W-:Y:S01]  /*6fdd0*/  ISETP.GE.U32.AND P2, PT, R88, 0x7f000001, PT ;  /* 0x7f0000015800780c */ /* 0x000fe20003f46070 */
[----:B------:R-:W-:Y:S01]  /*6fde0*/  ISETP.GE.U32.AND P1, PT, R81, 0x7f000001, PT ;  /* 0x7f0000015100780c */ /* 0x000fe20003f26070 */
[----:B------:R-:W-:-:S04]  /*6fdf0*/  IMAD.HI.U32 R83, R83, 0x7f000001, R2 ;  /* 0x7f00000153537827 */ /* 0x000fc800078e0002 */
[----:B------:R-:W-:Y:S01]  /*6fe00*/  IMAD.WIDE.U32 R2, R135, R16, RZ ;  /* 0x0000001087027225 */ /* 0x000fe200078e00ff */
[----:B------:R-:W-:Y:S01]  /*6fe10*/  @P0 IADD3 R90, PT, PT, R90, -0x7f000001, RZ ;  /* 0x80ffffff5a5a0810 */ /* 0x000fe20007ffe0ff */
[----:B------:R-:W-:Y:S02]  /*6fe20*/  ISETP.GE.U32.AND P0, PT, R92, 0x7f000001, PT ;  /* 0x7f0000015c00780c */ /* 0x000fe40003f06070 */
[----:B------:R-:W-:-:S04]  /*6fe30*/  IMAD R87, R2, 0x7effffff, RZ ;  /* 0x7effffff02577824 */ /* 0x000fc800078e02ff */
[----:B------:R-:W-:-:S04]  /*6fe40*/  IMAD.HI.U32 R87, R87, 0x7f000001, R2 ;  /* 0x7f00000157577827 */ /* 0x000fc800078e0002 */
[----:B------:R-:W-:Y:S01]  /*6fe50*/  IMAD.WIDE.U32 R2, R132, R94, RZ ;  /* 0x0000005e84027225 */ /* 0x000fe200078e00ff */
[----:B------:R-:W-:Y:S02]  /*6fe60*/  @P2 IADD3 R88, PT, PT, R88, -0x7f000001, RZ ;  /* 0x80ffffff58582810 */ /* 0x000fe40007ffe0ff */
[----:B------:R-:W-:Y:S01]  /*6fe70*/  @P1 IADD3 R81, PT, PT, R81, -0x7f000001, RZ ;  /* 0x80ffffff51511810 */ /* 0x000fe20007ffe0ff */
[----:B------:R-:W-:-:S03]  /*6fe80*/  IMAD R91, R2, 0x7effffff, RZ ;  /* 0x7effffff025b7824 */ /* 0x000fc600078e02ff */
[----:B------:R-:W-:Y:S02]  /*6fe90*/  IADD3 R88, PT, PT, R81, R88, RZ ;  /* 0x0000005851587210 */ /* 0x000fe40007ffe0ff */
[----:B------:R-:W-:Y:S01]  /*6fea0*/  IADD3 R81, PT, PT, R139, R90, RZ ;  /* 0x0000005a8b517210 */ /* 0x000fe20007ffe0ff */
[----:B------:R-:W-:Y:S01]  /*6feb0*/  IMAD.HI.U32 R91, R91, 0x7f000001, R2 ;  /* 0x7f0000015b5b7827 */ /* 0x000fe200078e0002 */
[----:B------:R-:W-:-:S03]  /*6fec0*/  @P0 IADD3 R92, PT, PT, R92, -0x7f000001, RZ ;  /* 0x80ffffff5c5c0810 */ /* 0x000fc60007ffe0ff */
[----:B------:R-:W-:Y:S01]  /*6fed0*/  IMAD.WIDE.U32 R2, R132, R130, RZ ;  /* 0x0000008284027225 */ /* 0x000fe200078e00ff */
[----:B------:R-:W-:Y:S01]  /*6fee0*/  IADD3 R82, PT, PT, R82, R86, RZ ;  /* 0x0000005652527210 */ /* 0x000fe20007ffe0ff */
[----:B------:R-:W-:Y:S01]  /*6fef0*/  ISETP.GE.U32.AND P2, PT, R89, 0x7f000001, PT ;  /* 0x7f0000015900780c */ /* 0x000fe20003f46070 */
[----:B------:R-:W-:Y:S01]  /*6ff00*/  ISETP.GE.U32.AND P1, PT, R81, 0x7f000001, PT ;  /* 0x7f0000015100780c */ /* 0x000fe20003f26070 */
[----:B------:R-:W-:Y:S01]  /*6ff10*/  IADD3 R90, PT, PT, R137, R92, RZ ;  /* 0x0000005c895a7210 */ /* 0x000fe20007ffe0ff */
[----:B------:R-:W-:-:S04]  /*6ff20*/  IMAD R86, R2, 0x7effffff, RZ ;  /* 0x7effffff02567824 */ /* 0x000fc800078e02ff */
        /* <DEDUP_REMOVED lines=11> */
[----:B------:R-:W-:-:S03]  /*6ffe0*/  ISETP.GE.U32.AND P0, PT, R96, 0x7f000001, PT ;  /* 0x7f0000016000780c */ /* 0x000fc60003f06070 */
[----:B------:R-:W-:-:S04]  /*6fff0*/  IMAD.HI.U32 R81, R81, 0x7f000001, R2 ;  /* 0x7f00000151517827 */ /* 0x000fc800078e0002 */
[----:B------:R-:W-:-:S04]  /*70000*/  IMAD.WIDE.U32 R2, R133, R130, RZ ;  /* 0x0000008285027225 */ /* 0x000fc800078e00ff */
[----:B------:R-:W-:-:S04]  /*70010*/  IMAD R94, R2, 0x7effffff, RZ ;  /* 0x7effffff025e7824 */ /* 0x000fc800078e02ff */
[----:B------:R-:W-:Y:S01]  /*70020*/  IMAD.HI.U32 R94, R94, 0x7f000001, R2 ;  /* 0x7f0000015e5e7827 */ /* 0x000fe200078e0002 */
[----:B------:R-:W-:-:S03]  /*70030*/  @P0 IADD3 R96, PT, PT, R96, -0x7f000001, RZ ;  /* 0x80ffffff60600810 */ /* 0x000fc60007ffe0ff */
[----:B------:R-:W-:-:S04]  /*70040*/  IMAD.WIDE.U32 R2, R129, R130, RZ ;  /* 0x0000008281027225 */ /* 0x000fc800078e00ff */
[----:B------:R-:W-:Y:S01]  /*70050*/  IMAD R92, R2, 0x7effffff, RZ ;  /* 0x7effffff025c7824 */ /* 0x000fe200078e02ff */
[----:B------:R-:W-:Y:S01]  /*70060*/  ISETP.GE.U32.AND P0, PT, R96, 0x7f000001, PT ;  /* 0x7f0000016000780c */ /* 0x000fe20003f06070 */
[----:B------:R-:W-:Y:S02]  /*70070*/  ISETP.GE.U32.AND P1, PT, R93, 0x7f000001, PT ;  /* 0x7f0000015d00780c */ /* 0x000fe40003f26070 */
[----:B------:R-:W-:-:S05]  /*70080*/  IMAD.HI.U32 R92, R92, 0x7f000001, R2 ;  /* 0x7f0000015c5c7827 */ /* 0x000fca00078e0002 */
[----:B------:R-:W-:-:S05]  /*70090*/  ISETP.GE.U32.AND P2, PT, R92, 0x7f000001, PT ;  /* 0x7f0000015c00780c */ /* 0x000fca0003f46070 */
[----:B------:R-:W-:Y:S01]  /*700a0*/  @P0 IADD3 R96, PT, PT, R96, -0x7f000001, RZ ;  /* 0x80ffffff60600810 */ /* 0x000fe20007ffe0ff */
[----:B------:R-:W-:Y:S01]  /*700b0*/  ISETP.GE.U32.AND P0, PT, R94, 0x7f000001, PT ;  /* 0x7f0000015e00780c */ /* 0x000fe20003f06070 */
[----:B------:R-:W-:Y:S01]  /*700c0*/  @P1 IADD3 R93, PT, PT, R93, -0x7f000001, RZ ;  /* 0x80ffffff5d5d1810 */ /* 0x000fe20007ffe0ff */
[----:B------:R-:W-:-:S05]  /*700d0*/  ISETP.GE.U32.AND P1, PT, R131, 0x7f000001, PT ;  /* 0x7f0000018300780c */ /* 0x000fca0003f26070 */
[----:B------:R-:W-:-:S05]  /*700e0*/  @P2 IADD3 R92, PT, PT, R92, -0x7f000001, RZ ;  /* 0x80ffffff5c5c2810 */ /* 0x000fca0007ffe0ff */
[----:B------:R-:W-:Y:S01]  /*700f0*/  IMAD.WIDE.U32 R2, R92, 0x5fffffa, RZ ;  /* 0x05fffffa5c027825 */ /* 0x000fe200078e00ff */
[----:B------:R-:W-:-:S03]  /*70100*/  @P0 IADD3 R94, PT, PT, R94, -0x7f000001, RZ ;  /* 0x80ffffff5e5e0810 */ /* 0x000fc60007ffe0ff */
[----:B------:R-:W-:Y:S01]  /*70110*/  IMAD R92, R92, 0x6, RZ ;  /* 0x000000065c5c7824 */ /* 0x000fe200078e02ff */
[----:B------:R-:W-:Y:S01]  /*70120*/  @P1 IADD3 R131, PT, PT, R131, -0x7f000001, RZ ;  /* 0x80ffffff83831810 */ /* 0x000fe20007ffe0ff */
[----:B------:R-:W-:Y:S02]  /*70130*/  ISETP.GE.U32.AND P0, PT, R94, 0x7f000001, PT ;  /* 0x7f0000015e00780c */ /* 0x000fe40003f06070 */
[----:B------:R-:W-:-:S04]  /*70140*/  IMAD.HI.U32 R92, R92, 0x7f000001, R2 ;  /* 0x7f0000015c5c7827 */ /* 0x000fc800078e0002 */
        /* <DEDUP_REMOVED lines=16> */
[----:B------:R-:W-:Y:S02]  /*70250*/  @P0 IADD3 R90, PT, PT, R90, -0x7f000001, RZ ;  /* 0x80ffffff5a5a0810 */ /* 0x000fe40007ffe0ff */
[----:B------:R-:W-:Y:S02]  /*70260*/  @P1 IADD3 R134, PT, PT, R134, -0x7f000001, RZ ;  /* 0x80ffffff86861810 */ /* 0x000fe40007ffe0ff */
[----:B------:R-:W-:Y:S01]  /*70270*/  ISETP.GE.U32.AND P1, PT, R16, 0x7f000001, PT ;  /* 0x7f0000011000780c */ /* 0x000fe20003f26070 */
[----:B------:R-:W-:-:S05]  /*70280*/  IADD3 R90, PT, PT, R67, R90, RZ ;  /* 0x0000005a435a7210 */ /* 0x000fca0007ffe0ff */
[----:B------:R-:W-:-:S07]  /*70290*/  ISETP.GE.U32.AND P0, PT, R90, 0x7f000001, PT ;  /* 0x7f0000015a00780c */ /* 0x000fce0003f06070 */
[----:B------:R-:W-:-:S05]  /*702a0*/  @P1 IADD3 R16, PT, PT, R16, -0x7f000001, RZ ;  /* 0x80ffffff10101810 */ /* 0x000fca0007ffe0ff */
[----:B------:R-:W-:-:S04]  /*702b0*/  IMAD.WIDE.U32 R2, R16, 0x5fffffa, RZ ;  /* 0x05fffffa10027825 */ /* 0x000fc800078e00ff */
[----:B------:R-:W-:Y:S01]  /*702c0*/  IMAD R16, R16, 0x6, RZ ;  /* 0x0000000610107824 */ /* 0x000fe200078e02ff */
[----:B------:R-:W-:-:S03]  /*702d0*/  @P0 IADD3 R90, PT, PT, R90, -0x7f000001, RZ ;  /* 0x80ffffff5a5a0810 */ /* 0x000fc60007ffe0ff */
[----:B------:R-:W-:-:S04]  /*702e0*/  IMAD.HI.U32 R16, R16, 0x7f000001, R2 ;  /* 0x7f00000110107827 */ /* 0x000fc800078e0002 */
[----:B------:R-:W-:Y:S01]  /*702f0*/  IMAD.WIDE.U32 R2, R129, R80, RZ ;  /* 0x0000005081027225 */ /* 0x000fe200078e00ff */
[----:B------:R-:W-:-:S05]  /*70300*/  IADD3 R80, PT, PT, R67, R90, RZ ;  /* 0x0000005a43507210 */ /* 0x000fca0007ffe0ff */
[----:B------:R-:W-:Y:S01]  /*70310*/  ISETP.GE.U32.AND P0, PT, R80, 0x7f000001, PT ;  /* 0x7f0000015000780c */ /* 0x000fe20003f06070 */
[----:B------:R-:W-:-:S12]  /*70320*/  IMAD R130, R2, 0x7effffff, RZ ;  /* 0x7effffff02827824 */ /* 0x000fd800078e02ff */
[----:B------:R-:W-:Y:S01]  /*70330*/  @P0 IADD3 R80, PT, PT, R80, -0x7f000001, RZ ;  /* 0x80ffffff50500810 */ /* 0x000fe20007ffe0ff */
[----:B------:R-:W-:Y:S01]  /*70340*/  ISETP.GE.U32.AND P0, PT, R82, 0x7f000001, PT ;  /* 0x7f0000015200780c */ /* 0x000fe20003f06070 */
[----:B------:R-:W-:Y:S01]  /*70350*/  IMAD.HI.U32 R130, R130, 0x7f000001, R2 ;  /* 0x7f00000182827827 */ /* 0x000fe200078e0002 */
[----:B------:R-:W-:-:S04]  /*70360*/  ISETP.GE.U32.AND P1, PT, R11, 0x7f000001, PT ;  /* 0x7f0000010b00780c */ /* 0x000fc80003f26070 */
[----:B------:R-:W-:-:S07]  /*70370*/  ISETP.GE.U32.AND P2, PT, R130, 0x7f000001, PT ;  /* 0x7f0000018200780c */ /* 0x000fce0003f46070 */
[----:B------:R-:W-:-:S04]  /*70380*/  @P0 IADD3 R82, PT, PT, R82, -0x7f000001, RZ ;  /* 0x80ffffff52520810 */ /* 0x000fc80007ffe0ff */
[----:B------:R-:W-:Y:S02]  /*70390*/  IADD3 R82, PT, PT, R65, R82, RZ ;  /* 0x0000005241527210 */ /* 0x000fe40007ffe0ff */
[----:B------:R-:W-:-:S03]  /*703a0*/  IADD3 R80, PT, PT, R67, R80, RZ ;  /* 0x0000005043507210 */ /* 0x000fc60007ffe0ff */
[----:B------:R-:W-:Y:S01]  /*703b0*/  ISETP.GE.U32.AND P0, PT, R82, 0x7f000001, PT ;  /* 0x7f0000015200780c */ /* 0x000fe20003f06070 */
[----:B------:R-:W-:Y:S01]  /*703c0*/  @P1 IADD3 R11, PT, PT, R11, -0x7f000001, RZ ;  /* 0x80ffffff0b0b1810 */ /* 0x000fe20007ffe0ff */
[----:B------:R-:W-:Y:S01]  /*703d0*/  ISETP.GE.U32.AND P1, PT, R80, 0x7f000001, PT ;  /* 0x7f0000015000780c */ /* 0x000fe20003f26070 */
[----:B------:R-:W-:Y:S01]  /*703e0*/  @P2 IADD3 R130, PT, PT, R130, -0x7f000001, RZ ;  /* 0x80ffffff82822810 */ /* 0x000fe20007ffe0ff */
[----:B------:R-:W-:Y:S02]  /*703f0*/  ISETP.GE.U32.AND P3, PT, R10, 0x7f000001, PT ;  /* 0x7f0000010a00780c */ /* 0x000fe40003f66070 */
[----:B------:R-:W-:Y:S02]  /*70400*/  ISETP.GE.U32.AND P2, PT, R11, 0x7f000001, PT ;  /* 0x7f0000010b00780c */ /* 0x000fe40003f46070 */
[----:B------:R-:W-:-:S05]  /*70410*/  IMAD.WIDE.U32 R2, R130, 0x5fffffa, RZ ;  /* 0x05fffffa82027825 */ /* 0x000fca00078e00ff */
[----:B------:R-:W-:Y:S01]  /*70420*/  @P0 IADD3 R82, PT, PT, R82, -0x7f000001, RZ ;  /* 0x80ffffff52520810 */ /* 0x000fe20007ffe0ff */
[----:B------:R-:W-:Y:S01]  /*70430*/  IMAD R130, R130, 0x6, RZ ;  /* 0x0000000682827824 */ /* 0x000fe200078e02ff */
[----:B------:R-:W-:Y:S02]  /*70440*/  @P1 IADD3 R80, PT, PT, R80, -0x7f000001, RZ ;  /* 0x80ffffff50501810 */ /* 0x000fe40007ffe0ff */
[----:B------:R-:W-:Y:S02]  /*70450*/  IADD3 R82, PT, PT, R65, R82, RZ ;  /* 0x0000005241527210 */ /* 0x000fe40007ffe0ff */
[----:B------:R-:W-:Y:S02]  /*70460*/  @P2 IADD3 R11, PT, PT, R11, -0x7f000001, RZ ;  /* 0x80ffffff0b0b2810 */ /* 0x000fe40007ffe0ff */
[----:B------:R-:W-:Y:S01]  /*70470*/  @P3 IADD3 R10, PT, PT, R10, -0x7f000001, RZ ;  /* 0x80ffffff0a0a3810 */ /* 0x000fe20007ffe0ff */
[----:B------:R-:W-:-:S04]  /*70480*/  IMAD.HI.U32 R130, R130, 0x7f000001, R2 ;  /* 0x7f00000182827827 */ /* 0x000fc800078e0002 */
[----:B------:R-:W-:Y:S01]  /*70490*/  IMAD.WIDE.U32 R2, R135, R80, RZ ;  /* 0x0000005087027225 */ /* 0x000fe200078e00ff */
[----:B------:R-:W-:Y:S01]  /*704a0*/  ISETP.GE.U32.AND P0, PT, R82, 0x7f000001, PT ;  /* 0x7f0000015200780c */ /* 0x000fe20003f06070 */
[----:B------:R-:W-:Y:S02]  /*704b0*/  IADD3 R11, PT, PT, R11, R10, RZ ;  /* 0x0000000a0b0b7210 */ /* 0x000fe40007ffe0ff */
[----:B------:R-:W-:-:S04]  /*704c0*/  IMAD R10, R2, 0x7effffff, RZ ;  /* 0x7effffff020a7824 */ /* 0x000fc800078e02ff */
[----:B------:R-:W-:-:S05]  /*704d0*/  IMAD.HI.U32 R10, R10, 0x7f000001, R2 ;  /* 0x7f0000010a0a7827 */ /* 0x000fca00078e0002 */
        /* <DEDUP_REMOVED lines=8> */
[----:B------:R-:W-:-:S04]  /*70560*/  IMAD.WIDE.U32 R2, R10, 0x5fffffa, RZ ;  /* 0x05fffffa0a027825 */ /* 0x000fc800078e00ff */
[----:B------:R-:W-:Y:S01]  /*70570*/  ISETP.GE.U32.AND P0, PT, R89, 0x7f000001, PT ;  /* 0x7f0000015900780c */ /* 0x000fe20003f06070 */
[----:B------:R-:W-:Y:S02]  /*70580*/  IMAD R10, R10, 0x6, RZ ;  /* 0x000000060a0a7824 */ /* 0x000fe400078e02ff */
[----:B------:R-:W-:Y:S02]  /*70590*/  @P1 IADD3 R90, PT, PT, R90, -0x7f000001, RZ ;  /* 0x80ffffff5a5a1810 */ /* 0x000fe40007ffe0ff */
[----:B------:R-:W-:-:S04]  /*705a0*/  IMAD.HI.U32 R10, R10, 0x7f000001, R2 ;  /* 0x7f0000010a0a7827 */ /* 0x000fc800078e0002 */
[----:B------:R-:W-:-:S04]  /*705b0*/  IMAD.WIDE.U32 R2, R133, R90, RZ ;  /* 0x0000005a85027225 */ /* 0x000fc800078e00ff */
[----:B------:R-:W-:Y:S01]  /*705c0*/  IMAD R82, R2, 0x7effffff, RZ ;  /* 0x7effffff02527824 */ /* 0x000fe200078e02ff */
[----:B------:R-:W-:-:S03]  /*705d0*/  @P0 IADD3 R89, PT, PT, R89, -0x7f000001, RZ ;  /* 0x80ffffff59590810 */ /* 0x000fc60007ffe0ff */
[----:B------:R-:W-:Y:S01]  /*705e0*/  IMAD.HI.U32 R2, R82, 0x7f000001, R2 ;  /* 0x7f00000152027827 */ /* 0x000fe200078e0002 */
[----:B------:R-:W-:-:S05]  /*705f0*/  IADD3 R82, PT, PT, R68, R89, RZ ;  /* 0x0000005944527210 */ /* 0x000fca0007ffe0ff */
[----:B------:R-:W-:Y:S01]  /*70600*/  ISETP.GE.U32.AND P0, PT, R82, 0x7f000001, PT ;  /* 0x7f0000015200780c */ /* 0x000fe20003f06070 */
[----:B------:R-:W-:Y:S01]  /*70610*/  IADD3 R94, PT, PT, R94, R134, RZ ;  /* 0x000000865e5e7210 */ /* 0x000fe20007ffe0ff */
[----:B------:R-:W-:Y:S01]  /*70620*/  ISETP.GE.U32.AND P1, PT, R2, 0x7f000001, PT ;  /* 0x7f0000010200780c */ /* 0x000fe20003f26070 */
[----:B------:R-:W-:Y:S01]  /*70630*/  ISETP.GE.U32.AND P3, PT, R96, 0x7f000001, PT ;  /* 0x7f0000016000780c */ /* 0x000fe20003f66070 */
[----:B------:R-:W3:Y:S09]  /*70640*/  LDL.LU R134, [R1+0x424] ;  /* 0x0004240001867983 */ /* 0x000ef20000300800 */
[----:B------:R-:W-:Y:S01]  /*70650*/  @P0 IADD3 R82, PT, PT, R82, -0x7f000001, RZ ;  /* 0x80ffffff52520810 */ /* 0x000fe20007ffe0ff */
[----:B------:R-:W-:Y:S01]  /*70660*/  ISETP.GE.U32.AND P0, PT, R88, 0x7f000001, PT ;  /* 0x7f0000015800780c */ /* 0x000fe20003f06070 */
[----:B------:R-:W-:Y:S01]  /*70670*/  ISETP.GE.U32.AND P2, PT, R94, 0x7f000001, PT ;  /* 0x7f0000015e00780c */ /* 0x000fe20003f46070 */
[----:B------:R-:W-:-:S02]  /*70680*/  @P1 IADD3 R2, PT, PT, R2, -0x7f000001, RZ ;  /* 0x80ffffff02021810 */ /* 0x000fc40007ffe0ff */
[----:B------:R-:W-:-:S09]  /*70690*/  IADD3 R82, PT, PT, R68, R82, RZ ;  /* 0x0000005244527210 */ /* 0x000fd20007ffe0ff */
[----:B------:R-:W-:-:S04]  /*706a0*/  @P0 IADD3 R88, PT, PT, R88, -0x7f000001, RZ ;  /* 0x80ffffff58580810 */ /* 0x000fc80007ffe0ff */
[----:B------:R-:W-:Y:S02]  /*706b0*/  IADD3 R88, PT, PT, R66, R88, RZ ;  /* 0x0000005842587210 */ /* 0x000fe40007ffe0ff */
[----:B------:R-:W-:Y:S02]  /*706c0*/  @P3 IADD3 R96, PT, PT, R96, -0x7f000001, RZ ;  /* 0x80ffffff60603810 */ /* 0x000fe40007ffe0ff */
[----:B------:R-:W-:Y:S01]  /*706d0*/  @P2 IADD3 R94, PT, PT, R94, -0x7f000001, RZ ;  /* 0x80ffffff5e5e2810 */ /* 0x000fe20007ffe0ff */
        /* <DEDUP_REMOVED lines=11> */
[----:B------:R-:W-:Y:S01]  /*70790*/  ISETP.GE.U32.AND P0, PT, R88, 0x7f000001, PT ;  /* 0x7f0000015800780c */ /* 0x000fe20003f06070 */
[----:B------:R-:W-:Y:S01]  /*707a0*/  IADD3 R94, PT, PT, R94, R96, RZ ;  /* 0x000000605e5e7210 */ /* 0x000fe20007ffe0ff */
[----:B------:R-:W-:-:S04]  /*707b0*/  IMAD R96, R2, 0x7effffff, RZ ;  /* 0x7effffff02607824 */ /* 0x000fc800078e02ff */
[----:B------:R-:W-:-:S05]  /*707c0*/  IMAD.HI.U32 R96, R96, 0x7f000001, R2 ;  /* 0x7f00000160607827 */ /* 0x000fca00078e0002 */
[----:B------:R-:W-:Y:S02]  /*707d0*/  ISETP.GE.U32.AND P1, PT, R96, 0x7f000001, PT ;  /* 0x7f0000016000780c */ /* 0x000fe40003f26070 */
[----:B------:R-:W-:-:S04]  /*707e0*/  @P0 IADD3 R88, PT, PT, R88, -0x7f000001, RZ ;  /* 0x80ffffff58580810 */ /* 0x000fc80007ffe0ff */
[----:B------:R-:W-:Y:S01]  /*707f0*/  IADD3 R89, PT, PT, R66, R88, RZ ;  /* 0x0000005842597210 */ /* 0x000fe20007ffe0ff */
[----:B------:R-:W-:-:S04]  /*70800*/  ISETP.GE.U32.AND P2, PT, R12, 0x7f000001, PT ;  /* 0x7f0000010c00780c */ /* 0x000fc80003f46070 */
[----:B------:R-:W-:Y:S02]  /*70810*/  ISETP.GE.U32.AND P0, PT, R89, 0x7f000001, PT ;  /* 0x7f0000015900780c */ /* 0x000fe40003f06070 */
[----:B------:R-:W-:Y:S01]  /*70820*/  @P1 IADD3 R96, PT, PT, R96, -0x7f000001, RZ ;  /* 0x80ffffff60601810 */ /* 0x000fe20007ffe0ff */
[----:B------:R-:W-:-:S04]  /*70830*/  ISETP.GE.U32.AND P1, PT, R11, 0x7f000001, PT ;  /* 0x7f0000010b00780c */ /* 0x000fc80003f26070 */
[----:B------:R-:W-:-:S04]  /*70840*/  IMAD.WIDE.U32 R2, R96, 0x5fffffa, RZ ;  /* 0x05fffffa60027825 */ /* 0x000fc800078e00ff */
[----:B------:R-:W-:Y:S01]  /*70850*/  IMAD R88, R96, 0x6, RZ ;  /* 0x0000000660587824 */ /* 0x000fe200078e02ff */
[----:B------:R-:W-:Y:S02]  /*70860*/  @P2 IADD3 R12, PT, PT, R12, -0x7f000001, RZ ;  /* 0x80ffffff0c0c2810 */ /* 0x000fe40007ffe0ff */
[----:B------:R-:W-:Y:S01]  /*70870*/  @P0 IADD3 R89, PT, PT, R89, -0x7f000001, RZ ;  /* 0x80ffffff59590810 */ /* 0x000fe20007ffe0ff */
[----:B------:R-:W-:Y:S01]  /*70880*/  IMAD.HI.U32 R88, R88, 0x7f000001, R2 ;  /* 0x7f00000158587827 */ /* 0x000fe200078e0002 */
[----:B------:R-:W-:Y:S01]  /*70890*/  @P1 IADD3 R11, PT, PT, R11, -0x7f000001, RZ ;  /* 0x80ffffff0b0b1810 */ /* 0x000fe20007ffe0ff */
[----:B------:R-:W-:Y:S02]  /*708a0*/  ISETP.GE.U32.AND P0, PT, R10, 0x7f000001, PT ;  /* 0x7f0000010a00780c */ /* 0x000fe40003f06070 */
[----:B------:R-:W-:Y:S01]  /*708b0*/  IMAD.WIDE.U32 R2, R133, R89, RZ ;  /* 0x0000005985027225 */ /* 0x000fe200078e00ff */
[----:B------:R-:W-:Y:S01]  /*708c0*/  ISETP.GE.U32.AND P1, PT, R88, 0x7f000001, PT ;  /* 0x7f0000015800780c */ /* 0x000fe20003f26070 */
[----:B------:R-:W-:-:S02]  /*708d0*/  IADD3 R11, PT, PT, R11, R12, RZ ;  /* 0x0000000c0b0b7210 */ /* 0x000fc40007ffe0ff */
        /* <DEDUP_REMOVED lines=111> */
[----:B------:R-:W-:Y:S01]  /*70fd0*/  IMAD R94, R2, 0x7effffff, RZ ;  /* 0x7effffff025e7824 */ /* 0x000fe200078e02ff */
[----:B------:R-:W-:-:S03]  /*70fe0*/  ISETP.GE.U32.AND P0, PT, R11, 0x7f000001, PT ;  /* 0x7f0000010b00780c */ /* 0x000fc60003f06070 */
[----:B------:R-:W-:Y:S01]  /*70ff0*/  IMAD.HI.U32 R94, R94, 0x7f000001, R2 ;  /* 0x7f0000015e5e7827 */ /* 0x000fe200078e0002 */
[----:B------:R-:W-:-:S04]  /*71000*/  IADD3 R10, PT, PT, R10, R96, RZ ;  /* 0x000000600a0a7210 */ /* 0x000fc80007ffe0ff */
[----:B------:R-:W-:-:S05]  /*71010*/  ISETP.GE.U32.AND P1, PT, R94, 0x7f000001, PT ;  /* 0x7f0000015e00780c */ /* 0x000fca0003f26070 */
[----:B------:R-:W-:Y:S01]  /*71020*/  @P0 IADD3 R11, PT, PT, R11, -0x7f000001, RZ ;  /* 0x80ffffff0b0b0810 */ /* 0x000fe20007ffe0ff */
[----:B------:R-:W-:Y:S01]  /*71030*/  ISETP.GE.U32.AND P0, PT, R10, 0x7f000001, PT ;  /* 0x7f0000010a00780c */ /* 0x000fe20003f06070 */
[----:B------:R-:W-:-:S06]  /*71040*/  IMAD.WIDE.U32 R2, R129, R90, RZ ;  /* 0x0000005a81027225 */ /* 0x000fcc00078e00ff */
[----:B------:R-:W-:-:S04]  /*71050*/  @P1 IADD3 R94, PT, PT, R94, -0x7f000001, RZ ;  /* 0x80ffffff5e5e1810 */ /* 0x000fc80007ffe0ff */
[----:B------:R-:W-:Y:S01]  /*71060*/  IADD3 R94, PT, PT, R11, R94, RZ ;  /* 0x0000005e0b5e7210 */ /* 0x000fe20007ffe0ff */
[----:B------:R-:W-:Y:S01]  /*71070*/  IMAD R11, R2, 0x7effffff, RZ ;  /* 0x7effffff020b7824 */ /* 0x000fe200078e02ff */
[----:B------:R-:W-:-:S03]  /*71080*/  @P0 IADD3 R10, PT, PT, R10, -0x7f000001, RZ ;  /* 0x80ffffff0a0a0810 */ /* 0x000fc60007ffe0ff */
[----:B------:R-:W-:Y:S01]  /*71090*/  IMAD.HI.U32 R2, R11, 0x7f000001, R2 ;  /* 0x7f0000010b027827 */ /* 0x000fe200078e0002 */
[----:B------:R-:W-:-:S04]  /*710a0*/  ISETP.GE.U32.AND P0, PT, R94, 0x7f000001, PT ;  /* 0x7f0000015e00780c */ /* 0x000fc80003f06070 */
[----:B------:R-:W-:Y:S01]  /*710b0*/  ISETP.GE.U32.AND P1, PT, R2, 0x7f000001, PT ;  /* 0x7f0000010200780c */ /* 0x000fe20003f26070 */
[----:B----4-:R-:W-:-:S08]  /*710c0*/  IMAD.WIDE.U32 R10, R154, R10, RZ ;  /* 0x0000000a9a0a7225 */ /* 0x010fd000078e00ff */
[----:B------:R-:W-:Y:S01]  /*710d0*/  @P0 IADD3 R94, PT, PT, R94, -0x7f000001, RZ ;  /* 0x80ffffff5e5e0810 */ /* 0x000fe20007ffe0ff */
[----:B------:R-:W-:Y:S01]  /*710e0*/  ISETP.GE.U32.AND P0, PT, R16, 0x7f000001, PT ;  /* 0x7f0000011000780c */ /* 0x000fe20003f06070 */
[----:B------:R-:W-:Y:S02]  /*710f0*/  IMAD R3, R10, 0x7effffff, RZ ;  /* 0x7effffff0a037824 */ /* 0x000fe400078e02ff */
[----:B------:R-:W-:Y:S02]  /*71100*/  @P1 IADD3 R2, PT, PT, R2, -0x7f000001, RZ ;  /* 0x80ffffff02021810 */ /* 0x000fe40007ffe0ff */
[----:B------:R-:W-:Y:S02]  /*71110*/  IMAD.HI.U32 R10, R3, 0x7f000001, R10 ;  /* 0x7f000001030a7827 */ /* 0x000fe400078e000a */
[----:B------:R-:W-:-:S06]  /*71120*/  IADD3 R11, PT, PT, R94, R2, RZ ;  /* 0x000000025e0b7210 */ /* 0x000fcc0007ffe0ff */
[----:B------:R-:W-:Y:S01]  /*71130*/  @P0 IADD3 R16, PT, PT, R16, -0x7f000001, RZ ;  /* 0x80ffffff10100810 */ /* 0x000fe20007ffe0ff */
[----:B------:R-:W-:-:S13]  /*71140*/  ISETP.GE.U32.AND P0, PT, R11, 0x7f000001, PT ;  /* 0x7f0000010b00780c */ /* 0x000fda0003f06070 */
[----:B------:R-:W-:Y:S01]  /*71150*/  @P0 IADD3 R11, PT, PT, R11, -0x7f000001, RZ ;  /* 0x80ffffff0b0b0810 */ /* 0x000fe20007ffe0ff */
[----:B------:R-:W-:Y:S01]  /*71160*/  ISETP.GE.U32.AND P0, PT, R88, 0x7f000001, PT ;  /* 0x7f0000015800780c */ /* 0x000fe20003f06070 */
[----:B------:R-:W-:Y:S01]  /*71170*/  ISETP.GE.U32.AND P2, PT, R12, 0x7f000001, PT ;  /* 0x7f0000010c00780c */ /* 0x000fe20003f46070 */
[----:B------:R-:W-:-:S11]  /*71180*/  ISETP.GE.U32.AND P1, PT, R91, 0x7f000001, PT ;  /* 0x7f0000015b00780c */ /* 0x000fd60003f26070 */
[----:B------:R-:W-:Y:S01]  /*71190*/  @P0 IADD3 R88, PT, PT, R88, -0x7f000001, RZ ;  /* 0x80ffffff58580810 */ /* 0x000fe20007ffe0ff */
[----:B------:R-:W-:Y:S01]  /*711a0*/  ISETP.GE.U32.AND P0, PT, R93, 0x7f000001, PT ;  /* 0x7f0000015d00780c */ /* 0x000fe20003f06070 */
[----:B------:R-:W-:Y:S01]  /*711b0*/  @P2 IADD3 R12, PT, PT, R12, -0x7f000001, RZ ;  /* 0x80ffffff0c0c2810 */ /* 0x000fe20007ffe0ff */
[----:B------:R-:W-:Y:S01]  /*711c0*/  ISETP.GE.U32.AND P2, PT, R92, 0x7f000001, PT ;  /* 0x7f0000015c00780c */ /* 0x000fe20003f46070 */
[----:B------:R-:W-:-:S10]  /*711d0*/  @P1 IADD3 R91, PT, PT, R91, -0x7f000001, RZ ;  /* 0x80ffffff5b5b1810 */ /* 0x000fd40007ffe0ff */
[----:B------:R-:W-:-:S04]  /*711e0*/  @P0 IADD3 R93, PT, PT, R93, -0x7f000001, RZ ;  /* 0x80ffffff5d5d0810 */ /* 0x000fc80007ffe0ff */
[----:B------:R-:W-:Y:S02]  /*711f0*/  IADD3 R91, PT, PT, R93, R91, RZ ;  /* 0x0000005b5d5b7210 */ /* 0x000fe40007ffe0ff */
[----:B------:R-:W-:-:S03]  /*71200*/  @P2 IADD3 R92, PT, PT, R92, -0x7f000001, RZ ;  /* 0x80ffffff5c5c2810 */ /* 0x000fc60007ffe0ff */
[----:B------:R-:W-:Y:S01]  /*71210*/  ISETP.GE.U32.AND P1, PT, R91, 0x7f000001, PT ;  /* 0x7f0000015b00780c */ /* 0x000fe20003f26070 */
[----:B------:R-:W-:Y:S01]  /*71220*/  ISETP.GE.U32.AND P2, PT, R130, 0x7f000001, PT ;  /* 0x7f0000018200780c */ /* 0x000fe20003f46070 */
[----:B------:R-:W-:-:S11]  /*71230*/  ISETP.GE.U32.AND P0, PT, R35, 0x7f000001, PT ;  /* 0x7f0000012300780c */ /* 0x000fd60003f06070 */
[----:B------:R-:W-:Y:S01]  /*71240*/  @P1 IADD3 R91, PT, PT, R91, -0x7f000001, RZ ;  /* 0x80ffffff5b5b1810 */ /* 0x000fe20007ffe0ff */
[----:B------:R-:W-:Y:S01]  /*71250*/  ISETP.GE.U32.AND P1, PT, R83, 0x7f000001, PT ;  /* 0x7f0000015300780c */ /* 0x000fe20003f26070 */
[----:B------:R-:W-:Y:S02]  /*71260*/  @P2 IADD3 R130, PT, PT, R130, -0x7f000001, RZ ;  /* 0x80ffffff82822810 */ /* 0x000fe40007ffe0ff */
[----:B------:R-:W-:Y:S02]  /*71270*/  @P0 IADD3 R35, PT, PT, R35, -0x7f000001, RZ ;  /* 0x80ffffff23230810 */ /* 0x000fe40007ffe0ff */
[----:B------:R-:W-:-:S05]  /*71280*/  IADD3 R130, PT, PT, R91, R130, RZ ;  /* 0x000000825b827210 */ /* 0x000fca0007ffe0ff */
[----:B------:R-:W-:-:S03]  /*71290*/  ISETP.GE.U32.AND P0, PT, R130, 0x7f000001, PT ;  /* 0x7f0000018200780c */ /* 0x000fc60003f06070 */
[----:B------:R-:W-:Y:S01]  /*712a0*/  @P1 IADD3 R83, PT, PT, R83, -0x7f000001, RZ ;  /* 0x80ffffff53531810 */ /* 0x000fe20007ffe0ff */
[----:B------:R-:W-:-:S04]  /*712b0*/  ISETP.GE.U32.AND P2, PT, R87, 0x7f000001, PT ;  /* 0x7f0000015700780c */ /* 0x000fc80003f46070 */
[----:B------:R-:W-:-:S05]  /*712c0*/  ISETP.GE.U32.AND P1, PT, R83, 0x7f000001, PT ;  /* 0x7f0000015300780c */ /* 0x000fca0003f26070 */
[----:B------:R-:W-:Y:S01]  /*712d0*/  @P0 IADD3 R130, PT, PT, R130, -0x7f000001, RZ ;  /* 0x80ffffff82820810 */ /* 0x000fe20007ffe0ff */
[----:B------:R-:W-:-:S03]  /*712e0*/  ISETP.GE.U32.AND P0, PT, R27, 0x7f000001, PT ;  /* 0x7f0000011b00780c */ /* 0x000fc60003f06070 */
[----:B------:R-:W-:-:S04]  /*712f0*/  @P2 IADD3 R87, PT, PT, R87, -0x7f000001, RZ ;  /* 0x80ffffff57572810 */ /* 0x000fc80007ffe0ff */
[----:B------:R-:W-:-:S04]  /*71300*/  @P1 IADD3 R83, PT, PT, R83, -0x7f000001, RZ ;  /* 0x80ffffff53531810 */ /* 0x000fc80007ffe0ff */
[----:B------:R-:W-:Y:S01]  /*71310*/  IADD3 R87, PT, PT, R83, R87, RZ ;  /* 0x0000005753577210 */ /* 0x000fe20007ffe0ff */
[----:B------:R-:W-:Y:S01]  /*71320*/  ISETP.GE.U32.AND P1, PT, R86, 0x7f000001, PT ;  /* 0x7f0000015600780c */ /* 0x000fe20003f26070 */
[----:B------:R-:W-:-:S03]  /*71330*/  @P0 IADD3 R27, PT, PT, R27, -0x7f000001, RZ ;  /* 0x80ffffff1b1b0810 */ /* 0x000fc60007ffe0ff */
[----:B------:R-:W-:Y:S01]  /*71340*/  ISETP.GE.U32.AND P0, PT, R87, 0x7f000001, PT ;  /* 0x7f0000015700780c */ /* 0x000fe20003f06070 */
[----:B------:R-:W-:-:S08]  /*71350*/  IMAD.WIDE.U32 R2, R154, R12, RZ ;  /* 0x0000000c9a027225 */ /* 0x000fd000078e00ff */
[----:B------:R-:W-:-:S04]  /*71360*/  @P1 IADD3 R86, PT, PT, R86, -0x7f000001, RZ ;  /* 0x80ffffff56561810 */ /* 0x000fc80007ffe0ff */
[----:B------:R-:W-:Y:S01]  /*71370*/  @P0 IADD3 R87, PT, PT, R87, -0x7f000001, RZ ;  /* 0x80ffffff57570810 */ /* 0x000fe20007ffe0ff */
[----:B------:R-:W-:-:S03]  /*71380*/  IMAD R12, R2, 0x7effffff, RZ ;  /* 0x7effffff020c7824 */ /* 0x000fc600078e02ff */
[----:B------:R-:W-:Y:S01]  /*71390*/  IADD3 R87, PT, PT, R87, R86, RZ ;  /* 0x0000005657577210 */ /* 0x000fe20007ffe0ff */
[----:B------:R-:W-:Y:S01]  /*713a0*/  ISETP.GE.U32.AND P0, PT, R4, 0x7f000001, PT ;  /* 0x7f0000010400780c */ /* 0x000fe20003f06070 */
[----:B------:R-:W-:Y:S01]  /*713b0*/  IMAD.HI.U32 R12, R12, 0x7f000001, R2 ;  /* 0x7f0000010c0c7827 */ /* 0x000fe200078e0002 */
[----:B------:R-:W4:Y:S02]  /*713c0*/  LDL R86, [R1+0x110] ;  /* 0x0001100001567983 */ /* 0x000f240000100800 */
[----:B------:R-:W-:Y:S01]  /*713d0*/  ISETP.GE.U32.AND P1, PT, R87, 0x7f000001, PT ;  /* 0x7f0000015700780c */ /* 0x000fe20003f26070 */
        /* <DEDUP_REMOVED lines=17> */
[----:B------:R-:W-:Y:S01]  /*714f0*/  IMAD R94, R2, 0x7effffff, RZ ;  /* 0x7effffff025e7824 */ /* 0x000fe200078e02ff */
[----:B------:R-:W-:-:S03]  /*71500*/  ISETP.GE.U32.AND P1, PT, R71, 0x7f000001, PT ;  /* 0x7f0000014700780c */ /* 0x000fc60003f26070 */
[----:B------:R-:W-:-:S04]  /*71510*/  IMAD.HI.U32 R94, R94, 0x7f000001, R2 ;  /* 0x7f0000015e5e7827 */ /* 0x000fc800078e0002 */
[----:B------:R-:W-:-:S04]  /*71520*/  IMAD.WIDE.U32 R2, R35, 0x5fffffa, RZ ;  /* 0x05fffffa23027825 */ /* 0x000fc800078e00ff */
[----:B------:R-:W-:-:S04]  /*71530*/  IMAD R35, R35, 0x6, RZ ;  /* 0x0000000623237824 */ /* 0x000fc800078e02ff */
[----:B------:R-:W-:Y:S01]  /*71540*/  IMAD.HI.U32 R131, R35, 0x7f000001, R2 ;  /* 0x7f00000123837827 */ /* 0x000fe200078e0002 */
[----:B------:R-:W-:Y:S01]  /*71550*/  @P0 IADD3 R72, PT, PT, R72, -0x7f000001, RZ ;  /* 0x80ffffff48480810 */ /* 0x000fe20007ffe0ff */
[----:B------:R-:W-:Y:S02]  /*71560*/  ISETP.GE.U32.AND P0, PT, R19, 0x7f000001, PT ;  /* 0x7f0000011300780c */ /* 0x000fe40003f06070 */
[----:B------:R-:W-:Y:S01]  /*71570*/  IMAD.WIDE.U32 R2, R130, R82, RZ ;  /* 0x0000005282027225 */ /* 0x000fe200078e00ff */
[----:B------:R-:W-:-:S03]  /*71580*/  @P1 IADD3 R71, PT, PT, R71, -0x7f000001, RZ ;  /* 0x80ffffff47471810 */ /* 0x000fc60007ffe0ff */
[----:B------:R-:W-:Y:S01]  /*71590*/  IMAD R35, R2, 0x7effffff, RZ ;  /* 0x7effffff02237824 */ /* 0x000fe200078e02ff */
[----:B------:R-:W-:Y:S01]  /*715a0*/  ISETP.GE.U32.AND P2, PT, R81, 0x7f000001, PT ;  /* 0x7f0000015100780c */ /* 0x000fe20003f46070 */
[----:B------:R-:W-:Y:S02]  /*715b0*/  IADD3 R72, PT, PT, R72, R71, RZ ;  /* 0x0000004748487210 */ /* 0x000fe40007ffe0ff */
[----:B------:R-:W-:-:S04]  /*715c0*/  IMAD.HI.U32 R35, R35, 0x7f000001, R2 ;  /* 0x7f00000123237827 */ /* 0x000fc800078e0002 */
[C---:B------:R-:W-:Y:S01]  /*715d0*/  IMAD.WIDE.U32 R2, R27.reuse, 0x5fffffa, RZ ;  /* 0x05fffffa1b027825 */ /* 0x040fe200078e00ff */
[----:B------:R-:W2:Y:S03]  /*715e0*/  LDL R71, [R1+0x114] ;  /* 0x0001140001477983 */ /* 0x000ea60000100800 */
[----:B------:R-:W-:Y:S01]  /*715f0*/  IMAD R27, R27, 0x6, RZ ;  /* 0x000000061b1b7824 */ /* 0x000fe200078e02ff */
[----:B------:R-:W-:Y:S01]  /*71600*/  @P0 IADD3 R19, PT, PT, R19, -0x7f000001, RZ ;  /* 0x80ffffff13130810 */ /* 0x000fe20007ffe0ff */
[----:B------:R-:W-:Y:S02]  /*71610*/  ISETP.GE.U32.AND P1, PT, R20, 0x7f000001, PT ;  /* 0x7f0000011400780c */ /* 0x000fe40003f26070 */
[----:B------:R-:W-:-:S04]  /*71620*/  IMAD.HI.U32 R83, R27, 0x7f000001, R2 ;  /* 0x7f0000011b537827 */ /* 0x000fc800078e0002 */
[----:B------:R-:W-:Y:S01]  /*71630*/  IMAD.WIDE.U32 R2, R92, R82, RZ ;  /* 0x000000525c027225 */ /* 0x000fe200078e00ff */
[----:B------:R-:W-:Y:S01]  /*71640*/  ISETP.GE.U32.AND P0, PT, R19, 0x7f000001, PT ;  /* 0x7f0000011300780c */ /* 0x000fe20003f06070 */
[----:B------:R-:W-:Y:S02]  /*71650*/  @P2 IADD3 R81, PT, PT, R81, -0x7f000001, RZ ;  /* 0x80ffffff51512810 */ /* 0x000fe40007ffe0ff */
[----:B------:R-:W-:Y:S01]  /*71660*/  IMAD R93, R2, 0x7effffff, RZ ;  /* 0x7effffff025d7824 */ /* 0x000fe200078e02ff */
[----:B------:R-:W-:-:S03]  /*71670*/  ISETP.GE.U32.AND P2, PT, R73, 0x7f000001, PT ;  /* 0x7f0000014900780c */ /* 0x000fc60003f46070 */
[----:B------:R-:W-:-:S04]  /*71680*/  IMAD.HI.U32 R93, R93, 0x7f000001, R2 ;  /* 0x7f0000015d5d7827 */ /* 0x000fc800078e0002 */
[----:B------:R-:W-:Y:S01]  /*71690*/  IMAD.WIDE.U32 R2, R88, R89, RZ ;  /* 0x0000005958027225 */ /* 0x000fe200078e00ff */
[----:B------:R-:W-:-:S03]  /*716a0*/  @P1 IADD3 R20, PT, PT, R20, -0x7f000001, RZ ;  /* 0x80ffffff14141810 */ /* 0x000fc60007ffe0ff */
[----:B------:R-:W-:Y:S01]  /*716b0*/  IMAD R164, R2, 0x7effffff, RZ ;  /* 0x7effffff02a47824 */ /* 0x000fe200078e02ff */
[----:B------:R-:W-:Y:S01]  /*716c0*/  @P0 IADD3 R19, PT, PT, R19, -0x7f000001, RZ ;  /* 0x80ffffff13130810 */ /* 0x000fe20007ffe0ff */
[----:B------:R-:W-:Y:S01]  /*716d0*/  ISETP.GE.U32.AND P1, PT, R20, 0x7f000001, PT ;  /* 0x7f0000011400780c */ /* 0x000fe20003f26070 */
[----:B------:R-:W-:Y:S01]  /*716e0*/  ISETP.GE.U32.AND P0, PT, R72, 0x7f000001, PT ;  /* 0x7f0000014800780c */ /* 0x000fe20003f06070 */
        /* <DEDUP_REMOVED lines=21> */
[----:B------:R-:W-:Y:S01]  /*71840*/  ISETP.GE.U32.AND P0, PT, R20, 0x7f000001, PT ;  /* 0x7f0000011400780c */ /* 0x000fe20003f06070 */
[----:B------:R-:W-:Y:S01]  /*71850*/  IMAD.HI.U32 R160, R160, 0x7f000001, R2 ;  /* 0x7f000001a0a07827 */ /* 0x000fe200078e0002 */
[----:B------:R-:W-:-:S03]  /*71860*/  ISETP.GE.U32.AND P3, PT, R6, 0x7f000001, PT ;  /* 0x7f0000010600780c */ /* 0x000fc60003f66070 */
[----:B------:R-:W-:Y:S01]  /*71870*/  IMAD.WIDE.U32 R2, R130, R89, RZ ;  /* 0x0000005982027225 */ /* 0x000fe200078e00ff */
[----:B------:R-:W-:-:S03]  /*71880*/  IADD3 R4, PT, PT, R4, R73, RZ ;  /* 0x0000004904047210 */ /* 0x000fc60007ffe0ff */
[----:B------:R-:W-:-:S04]  /*71890*/  IMAD R155, R2, 0x7effffff, RZ ;  /* 0x7effffff029b7824 */ /* 0x000fc800078e02ff */
[----:B------:R-:W-:-:S04]  /*718a0*/  IMAD.HI.U32 R155, R155, 0x7f000001, R2 ;  /* 0x7f0000019b9b7827 */ /* 0x000fc800078e0002 */
[----:B------:R-:W-:Y:S01]  /*718b0*/  IMAD.WIDE.U32 R2, R88, R90, RZ ;  /* 0x0000005a58027225 */ /* 0x000fe200078e00ff */
[----:B------:R-:W-:Y:S02]  /*718c0*/  @P1 IADD3 R18, PT, PT, R18, -0x7f000001, RZ ;  /* 0x80ffffff12121810 */ /* 0x000fe40007ffe0ff */
[----:B------:R-:W-:Y:S01]  /*718d0*/  @P0 IADD3 R20, PT, PT, R20, -0x7f000001, RZ ;  /* 0x80ffffff14140810 */ /* 0x000fe20007ffe0ff */
[----:B------:R-:W-:Y:S01]  /*718e0*/  ISETP.GE.U32.AND P1, PT, R15, 0x7f000001, PT ;  /* 0x7f0000010f00780c */ /* 0x000fe20003f26070 */
[----:B------:R-:W-:Y:S01]  /*718f0*/  ISETP.GE.U32.AND P0, PT, R4, 0x7f000001, PT ;  /* 0x7f0000010400780c */ /* 0x000fe20003f06070 */
[----:B------:R-:W-:Y:S01]  /*71900*/  @P3 IADD3 R6, PT, PT, R6, -0x7f000001, RZ ;  /* 0x80ffffff06063810 */ /* 0x000fe20007ffe0ff */
[----:B------:R-:W-:-:S04]  /*71910*/  IMAD R157, R2, 0x7effffff, RZ ;  /* 0x7effffff029d7824 */ /* 0x000fc800078e02ff */
[----:B------:R-:W-:Y:S01]  /*71920*/  IMAD.HI.U32 R157, R157, 0x7f000001, R2 ;  /* 0x7f0000019d9d7827 */ /* 0x000fe200078e0002 */
[----:B------:R-:W-:-:S03]  /*71930*/  IADD3 R19, PT, PT, R19, R6, RZ ;  /* 0x0000000613137210 */ /* 0x000fc60007ffe0ff */
[----:B------:R-:W-:Y:S01]  /*71940*/  IMAD.WIDE.U32 R2, R81, R90, RZ ;  /* 0x0000005a51027225 */ /* 0x000fe200078e00ff */
[----:B------:R-:W2:Y:S03]  /*71950*/  LDL R6, [R1+0x118] ;  /* 0x0001180001067983 */ /* 0x000ea60000100800 */
        /* <DEDUP_REMOVED lines=9> */
[----:B------:R-:W-:-:S04]  /*719f0*/  IMAD.HI.U32 R91, R91, 0x7f000001, R2 ;  /* 0x7f0000015b5b7827 */ /* 0x000fc800078e0002 */
[----:B------:R-:W-:Y:S01]  /*71a00*/  IMAD.WIDE.U32 R2, R81, R89, RZ ;  /* 0x0000005951027225 */ /* 0x000fe200078e00ff */
[----:B------:R-:W-:Y:S01]  /*71a10*/  @P1 IADD3 R0, PT, PT, R0, -0x7f000001, RZ ;  /* 0x80ffffff00001810 */ /* 0x000fe20007ffe0ff */
[----:B------:R-:W-:Y:S01]  /*71a20*/  ISETP.GE.U32.AND P1, PT, R14, 0x7f000001, PT ;  /* 0x7f0000010e00780c */ /* 0x000fe20003f26070 */
[----:B------:R-:W-:Y:S01]  /*71a30*/  @P0 IADD3 R19, PT, PT, R19, -0x7f000001, RZ ;  /* 0x80ffffff13130810 */ /* 0x000fe20007ffe0ff */
[----:B------:R-:W-:Y:S01]  /*71a40*/  IMAD R40, R2, 0x7effffff, RZ ;  /* 0x7effffff02287824 */ /* 0x000fe200078e02ff */
[----:B------:R-:W-:-:S03]  /*71a50*/  ISETP.GE.U32.AND P0, PT, R18, 0x7f000001, PT ;  /* 0x7f0000011200780c */ /* 0x000fc60003f06070 */
        /* <DEDUP_REMOVED lines=8> */
[----:B------:R-:W-:Y:S01]  /*71ae0*/  IADD3 R19, PT, PT, R19, R0, RZ ;  /* 0x0000000013137210 */ /* 0x000fe20007ffe0ff */
[----:B------:R-:W2:Y:S01]  /*71af0*/  LDL R82, [R1+0x11c] ;  /* 0x00011c0001527983 */ /* 0x000ea20000100800 */
[----:B------:R-:W-:Y:S01]  /*71b00*/  ISETP.GE.U32.AND P3, PT, R131, 0x7f000001, PT ;  /* 0x7f0000018300780c */ /* 0x000fe20003f66070 */
[----:B------:R-:W-:Y:S01]  /*71b10*/  IMAD R89, R2, 0x7effffff, RZ ;  /* 0x7effffff02597824 */ /* 0x000fe200078e02ff */
[----:B------:R-:W-:Y:S01]  /*71b20*/  IADD3 R0, PT, PT, R18, R14, RZ ;  /* 0x0000000e12007210 */ /* 0x000fe20007ffe0ff */
[----:B------:R-:W-:Y:S01]  /*71b30*/  ISETP.GE.U32.AND P1, PT, R4, 0x7f000001, PT ;  /* 0x7f0000010400780c */ /* 0x000fe20003f26070 */
[----:B------:R-:W-:-:S04]  /*71b40*/  IMAD.WIDE.U32 R14, R81, R80, RZ ;  /* 0x00000050510e7225 */ /* 0x000fc800078e00ff */
[----:B------:R-:W-:Y:S01]  /*71b50*/  IMAD.HI.U32 R89, R89, 0x7f000001, R2 ;  /* 0x7f00000159597827 */ /* 0x000fe200078e0002 */
[----:B------:R-:W-:Y:S01]  /*71b60*/  ISETP.GE.U32.AND P2, PT, R9, 0x7f000001, PT ;  /* 0x7f0000010900780c */ /* 0x000fe20003f46070 */
[----:B------:R-:W-:Y:S02]  /*71b70*/  ISETP.GE.U32.AND P0, PT, R19, 0x7f000001, PT ;  /* 0x7f0000011300780c */ /* 0x000fe40003f06070 */
[----:B------:R-:W-:-:S04]  /*71b80*/  IMAD R2, R14, 0x7effffff, RZ ;  /* 0x7effffff0e027824 */ /* 0x000fc800078e02ff */
[----:B------:R-:W-:-:S04]  /*71b90*/  IMAD.HI.U32 R14, R2, 0x7f000001, R14 ;  /* 0x7f000001020e7827 */ /* 0x000fc800078e000e */
[----:B------:R-:W-:Y:S01]  /*71ba0*/  IMAD.WIDE.U32 R2, R156, R92, RZ ;  /* 0x0000005c9c027225 */ /* 0x000fe200078e00ff */
[----:B------:R-:W-:Y:S02]  /*71bb0*/  IADD3 R87, PT, PT, R72, R5, RZ ;  /* 0x0000000548577210 */ /* 0x000fe40007ffe0ff */
[----:B------:R-:W-:Y:S02]  /*71bc0*/  @P3 IADD3 R131, PT, PT, R131, -0x7f000001, RZ ;  /* 0x80ffffff83833810 */ /* 0x000fe40007ffe0ff */
[----:B------:R-:W-:Y:S01]  /*71bd0*/  @P1 IADD3 R4, PT, PT, R4, -0x7f000001, RZ ;  /* 0x80ffffff04041810 */ /* 0x000fe20007ffe0ff */
[----:B------:R-:W-:Y:S01]  /*71be0*/  IMAD R5, R2, 0x7effffff, RZ ;  /* 0x7effffff02057824 */ /* 0x000fe200078e02ff */
[----:B------:R-:W2:Y:S01]  /*71bf0*/  LDL.64 R72, [R1+0x100] ;  /* 0x0001000001487983 */ /* 0x000ea20000100a00 */
[----:B------:R-:W-:Y:S02]  /*71c00*/  @P2 IADD3 R9, PT, PT, R9, -0x7f000001, RZ ;  /* 0x80ffffff09092810 */ /* 0x000fe40007ffe0ff */
[----:B------:R-:W-:Y:S01]  /*71c10*/  @P0 IADD3 R19, PT, PT, R19, -0x7f000001, RZ ;  /* 0x80ffffff13130810 */ /* 0x000fe20007ffe0ff */
[----:B------:R-:W-:Y:S01]  /*71c20*/  IMAD.HI.U32 R2, R5, 0x7f000001, R2 ;  /* 0x7f00000105027827 */ /* 0x000fe200078e0002 */
[----:B------:R-:W-:-:S03]  /*71c30*/  IADD3 R131, PT, PT, R4, R131, RZ ;  /* 0x0000008304837210 */ /* 0x000fc60007ffe0ff */
[----:B------:R-:W-:Y:S01]  /*71c40*/  IMAD.WIDE.U32 R4, R156, R88, RZ ;  /* 0x000000589c047225 */ /* 0x000fe200078e00ff */
[----:B------:R-:W-:-:S03]  /*71c50*/  IADD3 R9, PT, PT, R19, R9, RZ ;  /* 0x0000000913097210 */ /* 0x000fc60007ffe0ff */
[----:B------:R-:W-:-:S04]  /*71c60*/  IMAD R19, R4, 0x7effffff, RZ ;  /* 0x7effffff04137824 */ /* 0x000fc800078e02ff */
[----:B------:R-:W-:-:S04]  /*71c70*/  IMAD.HI.U32 R19, R19, 0x7f000001, R4 ;  /* 0x7f00000113137827 */ /* 0x000fc800078e0004 */
[----:B------:R-:W-:Y:S02]  /*71c80*/  IMAD.WIDE.U32 R4, R156, R130, RZ ;  /* 0x000000829c047225 */ /* 0x000fe400078e00ff */
[----:B------:R-:W2:Y:S02]  /*71c90*/  LDL.LU R130, [R1+0x428] ;  /* 0x0004280001827983 */ /* 0x000ea40000300800 */
[----:B------:R-:W-:-:S04]  /*71ca0*/  IMAD R15, R4, 0x7effffff, RZ ;  /* 0x7effffff040f7824 */ /* 0x000fc800078e02ff */
[----:B------:R-:W-:-:S04]  /*71cb0*/  IMAD.HI.U32 R15, R15, 0x7f000001, R4 ;  /* 0x7f0000010f0f7827 */ /* 0x000fc800078e0004 */
[----:B------:R-:W-:-:S04]  /*71cc0*/  IMAD.WIDE.U32 R4, R156, R81, RZ ;  /* 0x000000519c047225 */ /* 0x000fc800078e00ff */
[----:B------:R-:W-:Y:S01]  /*71cd0*/  IMAD R18, R4, 0x7effffff, RZ ;  /* 0x7effffff04127824 */ /* 0x000fe200078e02ff */
[----:B------:R-:W-:-:S03]  /*71ce0*/  ISETP.GE.U32.AND P0, PT, R9, 0x7f000001, PT ;  /* 0x7f0000010900780c */ /* 0x000fc60003f06070 */
[----:B------:R-:W-:-:S04]  /*71cf0*/  IMAD.HI.U32 R18, R18, 0x7f000001, R4 ;  /* 0x7f00000112127827 */ /* 0x000fc800078e0004 */
[----:B---3--:R-:W-:-:S04]  /*71d00*/  IMAD.WIDE.U32 R4, R149, R134, RZ ;  /* 0x0000008695047225 */ /* 0x008fc800078e00ff */
[----:B------:R-:W-:-:S04]  /*71d10*/  IMAD R3, R4, 0x7effffff, RZ ;  /* 0x7effffff04037824 */ /* 0x000fc800078e02ff */
[----:B------:R-:W-:Y:S01]  /*71d20*/  IMAD.HI.U32 R3, R3, 0x7f000001, R4 ;  /* 0x7f00000103037827 */ /* 0x000fe200078e0004 */
[----:B------:R-:W-:-:S04]  /*71d30*/  @P0 IADD3 R9, PT, PT, R9, -0x7f000001, RZ ;  /* 0x80ffffff09090810 */ /* 0x000fc80007ffe0ff */
[----:B------:R-:W-:Y:S01]  /*71d40*/  ISETP.GE.U32.AND P0, PT, R3, 0x7f000001, PT ;  /* 0x7f0000010300780c */ /* 0x000fe20003f06070 */
[----:B------:R-:W-:-:S04]  /*71d50*/  IMAD.WIDE.U32 R4, R145, R250, RZ ;  /* 0x000000fa91047225 */ /* 0x000fc800078e00ff */
[----:B------:R-:W-:-:S08]  /*71d60*/  IMAD R80, R4, 0x7effffff, RZ ;  /* 0x7effffff04507824 */ /* 0x000fd000078e02ff */
        /* <DEDUP_REMOVED lines=10> */
[----:B------:R-:W-:-:S05]  /*71e10*/  IMAD R81, R4, 0x7effffff, RZ ;  /* 0x7effffff04517824 */ /* 0x000fca00078e02ff */
[----:B------:R-:W-:Y:S01]  /*71e20*/  @P0 IADD3 R87, PT, PT, R87, -0x7f000001, RZ ;  /* 0x80ffffff57570810 */ /* 0x000fe20007ffe0ff */
[----:B------:R-:W-:-:S04]  /*71e30*/  IMAD.HI.U32 R81, R81, 0x7f000001, R4 ;  /* 0x7f00000151517827 */ /* 0x000fc800078e0004 */
[----:B------:R-:W-:Y:S01]  /*71e40*/  IMAD.WIDE.U32 R4, R144, R250, RZ ;  /* 0x000000fa90047225 */ /* 0x000fe200078e00ff */
[----:B----4-:R-:W-:-:S05]  /*71e50*/  IADD3 R9, PT, PT, R9, R86, RZ ;  /* 0x0000005609097210 */ /* 0x010fca0007ffe0ff */
[----:B------:R-:W-:Y:S01]  /*71e60*/  ISETP.GE.U32.AND P0, PT, R9, 0x7f000001, PT ;  /* 0x7f0000010900780c */ /* 0x000fe20003f06070 */
[----:B------:R-:W-:Y:S01]  /*71e70*/  IMAD R92, R4, 0x7effffff, RZ ;  /* 0x7effffff045c7824 */ /* 0x000fe200078e02ff */
[----:B------:R0:W-:Y:S03]  /*71e80*/  STL [R1+0x110], R9 ;  /* 0x0001100901007387 */ /* 0x0001e60000100800 */
[----:B------:R-:W-:-:S04]  /*71e90*/  IMAD.HI.U32 R92, R92, 0x7f000001, R4 ;  /* 0x7f0000015c5c7827 */ /* 0x000fc800078e0004 */
[----:B------:R-:W-:-:S04]  /*71ea0*/  IMAD.WIDE.U32 R4, R147, R134, RZ ;  /* 0x0000008693047225 */ /* 0x000fc800078e00ff */
[----:B------:R-:W-:Y:S01]  /*71eb0*/  IMAD R90, R4, 0x7effffff, RZ ;  /* 0x7effffff045a7824 */ /* 0x000fe200078e02ff */
[----:B0-----:R-:W-:Y:S01]  /*71ec0*/  @P0 IADD3 R9, PT, PT, R9, -0x7f000001, RZ ;  /* 0x80ffffff09090810 */ /* 0x001fe20007ffe0ff */
[----:B------:R-:W-:Y:S02]  /*71ed0*/  ISETP.GE.U32.AND P0, PT, R131, 0x7f000001, PT ;  /* 0x7f0000018300780c */ /* 0x000fe40003f06070 */
[----:B------:R-:W-:-:S04]  /*71ee0*/  IMAD.HI.U32 R90, R90, 0x7f000001, R4 ;  /* 0x7f0000015a5a7827 */ /* 0x000fc800078e0004 */
[----:B------:R-:W-:Y:S01]  /*71ef0*/  IMAD.WIDE.U32 R4, R143, R250, RZ ;  /* 0x000000fa8f047225 */ /* 0x000fe200078e00ff */
[----:B------:R0:W-:Y:S03]  /*71f00*/  STL [R1+0x110], R9 ;  /* 0x0001100901007387 */ /* 0x0001e60000100800 */
[----:B0-----:R-:W-:-:S03]  /*71f10*/  IMAD R9, R4, 0x7effffff, RZ ;  /* 0x7effffff04097824 */ /* 0x001fc600078e02ff */
[----:B------:R-:W-:Y:S01]  /*71f20*/  @P0 IADD3 R131, PT, PT, R131, -0x7f000001, RZ ;  /* 0x80ffffff83830810 */ /* 0x000fe20007ffe0ff */
[----:B------:R-:W-:-:S04]  /*71f30*/  IMAD.HI.U32 R9, R9, 0x7f000001, R4 ;  /* 0x7f00000109097827 */ /* 0x000fc800078e0004 */
[----:B------:R-:W-:Y:S01]  /*71f40*/  IMAD.WIDE.U32 R4, R146, R134, RZ ;  /* 0x0000008692047225 */ /* 0x000fe200078e00ff */
[----:B--2---:R-:W-:-:S03]  /*71f50*/  IADD3 R131, PT, PT, R131, R71, RZ ;  /* 0x0000004783837210 */ /* 0x004fc60007ffe0ff */
[----:B------:R-:W-:-:S04]  /*71f60*/  IMAD R71, R4, 0x7effffff, RZ ;  /* 0x7effffff04477824 */ /* 0x000fc800078e02ff */
[----:B------:R-:W-:-:S05]  /*71f70*/  IMAD.HI.U32 R71, R71, 0x7f000001, R4 ;  /* 0x7f00000147477827 */ /* 0x000fca00078e0004 */
[----:B------:R-:W-:Y:S01]  /*71f80*/  ISETP.GE.U32.AND P0, PT, R71, 0x7f000001, PT ;  /* 0x7f0000014700780c */ /* 0x000fe20003f06070 */
[----:B------:R-:W-:-:S12]  /*71f90*/  ISETP.GE.U32.AND P1, PT, R83, 0x7f000001, PT ;  /* 0x7f0000015300780c */ /* 0x000fd80003f26070 */
[----:B------:R-:W-:-:S04]  /*71fa0*/  @P0 IADD3 R71, PT, PT, R71, -0x7f000001, RZ ;  /* 0x80ffffff47470810 */ /* 0x000fc80007ffe0ff */
[----:B------:R-:W-:Y:S02]  /*71fb0*/  IADD3 R71, PT, PT, R137, R71, RZ ;  /* 0x0000004789477210 */ /* 0x000fe40007ffe0ff */
[----:B------:R-:W-:-:S03]  /*71fc0*/  @P1 IADD3 R83, PT, PT, R83, -0x7f000001, RZ ;  /* 0x80ffffff53531810 */ /* 0x000fc60007ffe0ff */
[----:B------:R-:W-:Y:S01]  /*71fd0*/  ISETP.GE.U32.AND P0, PT, R71, 0x7f000001, PT ;  /* 0x7f0000014700780c */ /* 0x000fe20003f06070 */
[----:B------:R-:W-:-:S12]  /*71fe0*/  IADD3 R83, PT, PT, R87, R83, RZ ;  /* 0x0000005357537210 */ /* 0x000fd80007ffe0ff */
[----:B------:R-:W-:Y:S01]  /*71ff0*/  @P0 IADD3 R71, PT, PT, R71, -0x7f000001, RZ ;  /* 0x80ffffff47470810 */ /* 0x000fe20007ffe0ff */
[----:B------:R-:W-:-:S13]  /*72000*/  ISETP.GE.U32.AND P0, PT, R83, 0x7f000001, PT ;  /* 0x7f0000015300780c */ /* 0x000fda0003f06070 */
[----:B------:R-:W-:Y:S01]  /*72010*/  @P0 IADD3 R83, PT, PT, R83, -0x7f000001, RZ ;  /* 0x80ffffff53530810 */ /* 0x000fe20007ffe0ff */
[----:B------:R-:W-:Y:S01]  /*72020*/  ISETP.GE.U32.AND P0, PT, R131, 0x7f000001, PT ;  /* 0x7f0000018300780c */ /* 0x000fe20003f06070 */
[----:B------:R0:W-:Y:S01]  /*72030*/  STL [R1+0x114], R131 ;  /* 0x0001148301007387 */ /* 0x0001e20000100800 */
[----:B------:R-:W-:-:S03]  /*72040*/  IMAD.WIDE.U32 R4, R142, R250, RZ ;  /* 0x000000fa8e047225 */ /* 0x000fc600078e00ff */
[----:B------:R-:W2:Y:S01]  /*72050*/  LDL.LU R250, [R1+0x2d4] ;  /* 0x0002d40001fa7983 */ /* 0x000ea20000300800 */
[----:B------:R-:W-:Y:S01]  /*72060*/  IMAD R80, R4, 0x7effffff, RZ ;  /* 0x7effffff04507824 */ /* 0x000fe200078e02ff */
[----:B------:R-:W-:-:S06]  /*72070*/  IADD3 R6, PT, PT, R83, R6, RZ ;  /* 0x0000000653067210 */ /* 0x000fcc0007ffe0ff */
[----:B0-----:R-:W-:Y:S01]  /*72080*/  @P0 IADD3 R131, PT, PT, R131, -0x7f000001, RZ ;  /* 0x80ffffff83830810 */ /* 0x001fe20007ffe0ff */
[----:B------:R-:W-:Y:S01]  /*72090*/  ISETP.GE.U32.AND P0, PT, R6, 0x7f000001, PT ;  /* 0x7f0000010600780c */ /* 0x000fe20003f06070 */
[----:B------:R-:W-:Y:S01]  /*720a0*/  IMAD.HI.U32 R4, R80, 0x7f000001, R4 ;  /* 0x7f00000150047827 */ /* 0x000fe200078e0004 */
[----:B------:R0:W-:Y:S04]  /*720b0*/  STL [R1+0x118], R6 ;  /* 0x0001180601007387 */ /* 0x0001e80000100800 */
[----:B------:R-:W-:-:S07]  /*720c0*/  ISETP.GE.U32.AND P1, PT, R4, 0x7f000001, PT ;  /* 0x7f0000010400780c */ /* 0x000fce0003f26070 */
[----:B0-----:R-:W-:Y:S01]  /*720d0*/  @P0 IADD3 R6, PT, PT, R6, -0x7f000001, RZ ;  /* 0x80ffffff06060810 */ /* 0x001fe20007ffe0ff */
[----:B------:R-:W-:-:S05]  /*720e0*/  ISETP.GE.U32.AND P0, PT, R0, 0x7f000001, PT ;  /* 0x7f0000010000780c */ /* 0x000fca0003f06070 */
[----:B------:R-:W-:Y:S01]  /*720f0*/  @P1 IADD3 R4, PT, PT, R4, -0x7f000001, RZ ;  /* 0x80ffffff04041810 */ /* 0x000fe20007ffe0ff */
[----:B------:R-:W-:-:S07]  /*72100*/  ISETP.GE.U32.AND P1, PT, R81, 0x7f000001, PT ;  /* 0x7f0000015100780c */ /* 0x000fce0003f26070 */
[----:B------:R-:W-:Y:S02]  /*72110*/  @P0 IADD3 R0, PT, PT, R0, -0x7f000001, RZ ;  /* 0x80ffffff00000810 */ /* 0x000fe40007ffe0ff */
[----:B------:R-:W-:Y:S02]  /*72120*/  IADD3 R71, PT, PT, R71, R4, RZ ;  /* 0x0000000447477210 */ /* 0x000fe40007ffe0ff */
[----:B------:R-:W-:Y:S02]  /*72130*/  IADD3 R0, PT, PT, R0, R82, RZ ;  /* 0x0000005200007210 */ /* 0x000fe40007ffe0ff */
[----:B------:R-:W-:-:S03]  /*72140*/  @P1 IADD3 R81, PT, PT, R81, -0x7f000001, RZ ;  /* 0x80ffffff51511810 */ /* 0x000fc60007ffe0ff */
[----:B------:R-:W-:Y:S01]  /*72150*/  ISETP.GE.U32.AND P0, PT, R0, 0x7f000001, PT ;  /* 0x7f0000010000780c */ /* 0x000fe20003f06070 */
[----:B------:R-:W-:Y:S01]  /*72160*/  ISETP.GE.U32.AND P2, PT, R71, 0x7f000001, PT ;  /* 0x7f0000014700780c */ /* 0x000fe20003f46070 */
[----:B------:R-:W-:Y:S01]  /*72170*/  IADD3 R81, PT, PT, R140, R81, RZ ;  /* 0x000000518c517210 */ /* 0x000fe20007ffe0ff */
[----:B------:R0:W-:Y:S04]  /*72180*/  STL [R1+0x11c], R0 ;  /* 0x00011c0001007387 */ /* 0x0001e80000100800 */
[----:B------:R1:W-:Y:S06]  /*72190*/  STL [R1+0x118], R6 ;  /* 0x0001180601007387 */ /* 0x0003ec0000100800 */
[----:B0-----:R-:W-:Y:S01]  /*721a0*/  @P0 IADD3 R0, PT, PT, R0, -0x7f000001, RZ ;  /* 0x80ffffff00000810 */ /* 0x001fe20007ffe0ff */
[----:B------:R-:W-:Y:S01]  /*721b0*/  ISETP.GE.U32.AND P0, PT, R81, 0x7f000001, PT ;  /* 0x7f0000015100780c */ /* 0x000fe20003f06070 */
[----:B------:R-:W-:-:S04]  /*721c0*/  @P2 IADD3 R71, PT, PT, R71, -0x7f000001, RZ ;  /* 0x80ffffff47472810 */ /* 0x000fc80007ffe0ff */
[----:B-1----:R-:W-:-:S08]  /*721d0*/  IADD3 R6, PT, PT, R67, R71, RZ ;  /* 0x0000004743067210 */ /* 0x002fd00007ffe0ff */
[----:B------:R-:W-:Y:S01]  /*721e0*/  @P0 IADD3 R81, PT, PT, R81, -0x7f000001, RZ ;  /* 0x80ffffff51510810 */ /* 0x000fe20007ffe0ff */
[----:B------:R-:W-:Y:S01]  /*721f0*/  ISETP.GE.U32.AND P0, PT, R6, 0x7f000001, PT ;  /* 0x7f0000010600780c */ /* 0x000fe20003f06070 */
[----:B------:R-:W-:-:S04]  /*72200*/  IMAD.WIDE.U32 R4, R149, R130, RZ ;  /* 0x0000008295047225 */ /* 0x000fc800078e00ff */
[----:B------:R-:W-:-:S04]  /*72210*/  IMAD R87, R4, 0x7effffff, RZ ;  /* 0x7effffff04577824 */ /* 0x000fc800078e02ff */
[----:B------:R-:W-:-:S04]  /*72220*/  IMAD.HI.U32 R87, R87, 0x7f000001, R4 ;  /* 0x7f00000157577827 */ /* 0x000fc800078e0004 */
[----:B------:R-:W-:Y:S01]  /*72230*/  IMAD.WIDE.U32 R4, R145, R163, RZ ;  /* 0x000000a391047225 */ /* 0x000fe200078e00ff */
[----:B------:R-:W-:-:S03]  /*72240*/  @P0 IADD3 R6, PT, PT, R6, -0x7f000001, RZ ;  /* 0x80ffffff06060810 */ /* 0x000fc60007ffe0ff */
[----:B------:R-:W-:Y:S01]  /*72250*/  IMAD R88, R4, 0x7effffff, RZ ;  /* 0x7effffff04587824 */ /* 0x000fe200078e02ff */
[----:B------:R-:W-:Y:S01]  /*72260*/  ISETP.GE.U32.AND P0, PT, R90, 0x7f000001, PT ;  /* 0x7f0000015a00780c */ /* 0x000fe20003f06070 */
[----:B------:R-:W-:Y:S01]  /*72270*/  ISETP.GE.U32.AND P1, PT, R92, 0x7f000001, PT ;  /* 0x7f0000015c00780c */ /* 0x000fe20003f26070 */
[----:B------:R-:W-:Y:S01]  /*72280*/  STL [R1+0x114], R131 ;  /* 0x0001148301007387 */ /* 0x000fe20000100800 */
[----:B------:R-:W-:-:S04]  /*72290*/  IMAD.HI.U32 R88, R88, 0x7f000001, R4 ;  /* 0x7f00000158587827 */ /* 0x000fc800078e0004 */
[----:B------:R-:W-:Y:S01]  /*722a0*/  IMAD.WIDE.U32 R4, R148, R130, RZ ;  /* 0x0000008294047225 */ /* 0x000fe200078e00ff */
[----:B------:R0:W-:Y:S03]  /*722b0*/  STL [R1+0x11c], R0 ;  /* 0x00011c0001007387 */ /* 0x0001e60000100800 */
[----:B------:R-:W-:Y:S01]  /*722c0*/  IMAD R83, R4, 0x7effffff, RZ ;  /* 0x7effffff04537824 */ /* 0x000fe200078e02ff */
[----:B0-----:R-:W3:Y:S03]  /*722d0*/  LD.E R0, desc[UR10][R72.64+0x9a0] ;  /* 0x0009a00a48007980 */ /* 0x001ee6000c101900 */
[----:B------:R-:W-:Y:S01]  /*722e0*/  IMAD.HI.U32 R83, R83, 0x7f000001, R4 ;  /* 0x7f00000153537827 */ /* 0x000fe200078e0004 */
[----:B------:R-:W-:-:S03]  /*722f0*/  IADD3 R6, PT, PT, R67, R6, RZ ;  /* 0x0000000643067210 */ /* 0x000fc60007ffe0ff */
[----:B------:R-:W-:Y:S01]  /*72300*/  IMAD.WIDE.U32 R4, R144, R163, RZ ;  /* 0x000000a390047225 */ /* 0x000fe200078e00ff */
[----:B------:R-:W-:Y:S02]  /*72310*/  @P0 IADD3 R90, PT, PT, R90, -0x7f000001, RZ ;  /* 0x80ffffff5a5a0810 */ /* 0x000fe40007ffe0ff */
[----:B------:R-:W-:Y:S01]  /*72320*/  @P1 IADD3 R92, PT, PT, R92, -0x7f000001, RZ ;  /* 0x80ffffff5c5c1810 */ /* 0x000fe20007ffe0ff */
[----:B------:R-:W-:Y:S01]  /*72330*/  IMAD R80, R4, 0x7effffff, RZ ;  /* 0x7effffff04507824 */ /* 0x000fe200078e02ff */
[----:B------:R-:W-:Y:S01]  /*72340*/  ISETP.GE.U32.AND P1, PT, R6, 0x7f000001, PT ;  /* 0x7f0000010600780c */ /* 0x000fe20003f26070 */
[----:B------:R-:W-:Y:S02]  /*72350*/  IADD3 R71, PT, PT, R139, R90, RZ ;  /* 0x0000005a8b477210 */ /* 0x000fe40007ffe0ff */
[----:B------:R-:W-:-:S04]  /*72360*/  IMAD.HI.U32 R80, R80, 0x7f000001, R4 ;  /* 0x7f00000150507827 */ /* 0x000fc800078e0004 */
[----:B------:R-:W-:Y:S01]  /*72370*/  IMAD.WIDE.U32 R4, R147, R130, RZ ;  /* 0x0000008293047225 */ /* 0x000fe200078e00ff */
[----:B------:R-:W-:-:S03]  /*72380*/  ISETP.GE.U32.AND P0, PT, R71, 0x7f000001, PT ;  /* 0x7f0000014700780c */ /* 0x000fc60003f06070 */
[----:B------:R-:W-:-:S04]  /*72390*/  IMAD R86, R4, 0x7effffff, RZ ;  /* 0x7effffff04567824 */ /* 0x000fc800078e02ff */
        /* <DEDUP_REMOVED lines=8> */
[----:B------:R-:W-:-:S04]  /*72420*/  IMAD.HI.U32 R81, R81, 0x7f000001, R4 ;  /* 0x7f00000151517827 */ /* 0x000fc800078e0004 */
        /* <DEDUP_REMOVED lines=25> */
[----:B------:R-:W-:Y:S01]  /*725c0*/  @P0 IADD3 R70, PT, PT, R70, -0x7f000001, RZ ;  /* 0x80ffffff46460810 */ /* 0x000fe20007ffe0ff */
[----:B------:R-:W-:Y:S01]  /*725d0*/  ISETP.GE.U32.AND P0, PT, R64, 0x7f000001, PT ;  /* 0x7f0000014000780c */ /* 0x000fe20003f06070 */
[----:B------:R-:W-:-:S03]  /*725e0*/  IADD3 R71, PT, PT, R68, R71, RZ ;  /* 0x0000004744477210 */ /* 0x000fc60007ffe0ff */
[----:B------:R-:W-:Y:S02]  /*725f0*/  ISETP.GE.U32.AND P1, PT, R70, 0x7f000001, PT ;  /* 0x7f0000014600780c */ /* 0x000fe40003f26070 */
[----:B------:R-:W-:-:S03]  /*72600*/  ISETP.GE.U32.AND P3, PT, R71, 0x7f000001, PT ;  /* 0x7f0000014700780c */ /* 0x000fc60003f66070 */
[----:B------:R-:W-:Y:S01]  /*72610*/  @P2 IADD3 R131, PT, PT, R131, -0x7f000001, RZ ;  /* 0x80ffffff83832810 */ /* 0x000fe20007ffe0ff */
[----:B------:R-:W-:-:S03]  /*72620*/  ISETP.GE.U32.AND P2, PT, R190, 0x7f000001, PT ;  /* 0x7f000001be00780c */ /* 0x000fc60003f46070 */
[----:B------:R-:W-:-:S04]  /*72630*/  @P0 IADD3 R64, PT, PT, R64, -0x7f000001, RZ ;  /* 0x80ffffff40400810 */ /* 0x000fc80007ffe0ff */
[----:B------:R-:W-:Y:S01]  /*72640*/  @P1 IADD3 R70, PT, PT, R70, -0x7f000001, RZ ;  /* 0x80ffffff46461810 */ /* 0x000fe20007ffe0ff */
[----:B------:R-:W-:Y:S01]  /*72650*/  ISETP.GE.U32.AND P0, PT, R64, 0x7f000001, PT ;  /* 0x7f0000014000780c */ /* 0x000fe20003f06070 */
[----:B------:R-:W-:-:S04]  /*72660*/  @P3 IADD3 R71, PT, PT, R71, -0x7f000001, RZ ;  /* 0x80ffffff47473810 */ /* 0x000fc80007ffe0ff */
[----:B------:R-:W-:Y:S01]  /*72670*/  @P2 IADD3 R190, PT, PT, R190, -0x7f000001, RZ ;  /* 0x80ffffffbebe2810 */ /* 0x000fe20007ffe0ff */
[----:B------:R-:W-:-:S03]  /*72680*/  ISETP.GE.U32.AND P1, PT, R63, 0x7f000001, PT ;  /* 0x7f0000013f00780c */ /* 0x000fc60003f26070 */
[----:B------:R-:W-:Y:S02]  /*72690*/  IADD3 R190, PT, PT, R70, R190, RZ ;  /* 0x000000be46be7210 */ /* 0x000fe40007ffe0ff */
[----:B------:R-:W-:Y:S02]  /*726a0*/  IADD3 R70, PT, PT, R68, R71, RZ ;  /* 0x0000004744467210 */ /* 0x000fe40007ffe0ff */
[----:B------:R-:W-:-:S03]  /*726b0*/  IADD3 R131, PT, PT, R65, R131, RZ ;  /* 0x0000008341837210 */ /* 0x000fc60007ffe0ff */
[----:B------:R-:W-:Y:S01]  /*726c0*/  ISETP.GE.U32.AND P2, PT, R70, 0x7f000001, PT ;  /* 0x7f0000014600780c */ /* 0x000fe20003f46070 */
[----:B------:R-:W-:Y:S01]  /*726d0*/  @P0 IADD3 R64, PT, PT, R64, -0x7f000001, RZ ;  /* 0x80ffffff40400810 */ /* 0x000fe20007ffe0ff */
[----:B------:R-:W-:Y:S01]  /*726e0*/  ISETP.GE.U32.AND P4, PT, R131, 0x7f000001, PT ;  /* 0x7f0000018300780c */ /* 0x000fe20003f86070 */
[----:B------:R-:W-:-:S03]  /*726f0*/  @P1 IADD3 R63, PT, PT, R63, -0x7f000001, RZ ;  /* 0x80ffffff3f3f1810 */ /* 0x000fc60007ffe0ff */
[----:B------:R-:W-:Y:S02]  /*72700*/  ISETP.GE.U32.AND P0, PT, R64, 0x7f000001, PT ;  /* 0x7f0000014000780c */ /* 0x000fe40003f06070 */
[----:B------:R-:W-:-:S05]  /*72710*/  ISETP.GE.U32.AND P1, PT, R63, 0x7f000001, PT ;  /* 0x7f0000013f00780c */ /* 0x000fca0003f26070 */
[----:B------:R-:W-:-:S04]  /*72720*/  @P2 IADD3 R70, PT, PT, R70, -0x7f000001, RZ ;  /* 0x80ffffff46462810 */ /* 0x000fc80007ffe0ff */
[----:B------:R-:W-:Y:S02]  /*72730*/  IADD3 R70, PT, PT, R68, R70, RZ ;  /* 0x0000004644467210 */ /* 0x000fe40007ffe0ff */
[----:B------:R-:W-:Y:S02]  /*72740*/  @P4 IADD3 R131, PT, PT, R131, -0x7f000001, RZ ;  /* 0x80ffffff83834810 */ /* 0x000fe40007ffe0ff */
[----:B------:R-:W-:Y:S01]  /*72750*/  @P0 IADD3 R64, PT, PT, R64, -0x7f000001, RZ ;  /* 0x80ffffff40400810 */ /* 0x000fe20007ffe0ff */
[----:B------:R-:W-:Y:S01]  /*72760*/  IMAD.WIDE.U32 R4, R9, 0x5fffffa, RZ ;  /* 0x05fffffa09047825 */ /* 0x000fe200078e00ff */
[----:B------:R-:W-:-:S03]  /*72770*/  ISETP.GE.U32.AND P4, PT, R70, 0x7f000001, PT ;  /* 0x7f0000014600780c */ /* 0x000fc60003f86070 */
[----:B------:R-:W-:Y:S01]  /*72780*/  IMAD R9, R9, 0x6, RZ ;  /* 0x0000000609097824 */ /* 0x000fe200078e02ff */
[----:B------:R-:W-:Y:S01]  /*72790*/  @P1 IADD3 R63, PT, PT, R63, -0x7f000001, RZ ;  /* 0x80ffffff3f3f1810 */ /* 0x000fe20007ffe0ff */
[----:B------:R-:W-:Y:S02]  /*727a0*/  ISETP.GE.U32.AND P0, PT, R64, 0x7f000001, PT ;  /* 0x7f0000014000780c */ /* 0x000fe40003f06070 */
[----:B------:R-:W-:-:S04]  /*727b0*/  IMAD.HI.U32 R9, R9, 0x7f000001, R4 ;  /* 0x7f00000109097827 */ /* 0x000fc800078e0004 */
[----:B------:R-:W-:Y:S01]  /*727c0*/  IMAD.WIDE.U32 R4, R133, R131, RZ ;  /* 0x0000008385047225 */ /* 0x000fe200078e00ff */
[----:B------:R-:W-:-:S03]  /*727d0*/  ISETP.GE.U32.AND P1, PT, R63, 0x7f000001, PT ;  /* 0x7f0000013f00780c */ /* 0x000fc60003f26070 */
[----:B------:R-:W-:Y:S01]  /*727e0*/  IMAD R71, R4, 0x7effffff, RZ ;  /* 0x7effffff04477824 */ /* 0x000fe200078e02ff */
[----:B------:R-:W-:-:S03]  /*727f0*/  @P4 IADD3 R70, PT, PT, R70, -0x7f000001, RZ ;  /* 0x80ffffff46464810 */ /* 0x000fc60007ffe0ff */
[----:B------:R-:W-:Y:S01]  /*72800*/  IMAD.HI.U32 R71, R71, 0x7f000001, R4 ;  /* 0x7f00000147477827 */ /* 0x000fe200078e0004 */
[----:B------:R-:W-:Y:S01]  /*72810*/  ISETP.GE.U32.AND P2, PT, R190, 0x7f000001, PT ;  /* 0x7f000001be00780c */ /* 0x000fe20003f46070 */
[----:B------:R-:W-:Y:S02]  /*72820*/  @P0 IADD3 R64, PT, PT, R64, -0x7f000001, RZ ;  /* 0x80ffffff40400810 */ /* 0x000fe40007ffe0ff */
[----:B------:R-:W-:Y:S01]  /*72830*/  IMAD.WIDE.U32 R4, R132, R70, RZ ;  /* 0x0000004684047225 */ /* 0x000fe200078e00ff */
[----:B------:R-:W-:Y:S01]  /*72840*/  ISETP.GE.U32.AND P3, PT, R7, 0x7f000001, PT ;  /* 0x7f0000010700780c */ /* 0x000fe20003f66070 */
[----:B------:R-:W-:Y:S01]  /*72850*/  @P1 IADD3 R63, PT, PT, R63, -0x7f000001, RZ ;  /* 0x80ffffff3f3f1810 */ /* 0x000fe20007ffe0ff */
[----:B------:R-:W-:Y:S01]  /*72860*/  ISETP.GE.U32.AND P0, PT, R64, 0x7f000001, PT ;  /* 0x7f0000014000780c */ /* 0x000fe20003f06070 */
[----:B------:R-:W-:-:S03]  /*72870*/  IMAD R3, R4, 0x7effffff, RZ ;  /* 0x7effffff04037824 */ /* 0x000fc600078e02ff */
[----:B------:R-:W-:Y:S01]  /*72880*/  ISETP.GE.U32.AND P1, PT, R63, 0x7f000001, PT ;  /* 0x7f0000013f00780c */ /* 0x000fe20003f26070 */
[----:B------:R-:W-:Y:S02]  /*72890*/  IMAD.HI.U32 R3, R3, 0x7f000001, R4 ;  /* 0x7f00000103037827 */ /* 0x000fe400078e0004 */
[----:B------:R-:W-:-:S03]  /*728a0*/  @P2 IADD3 R190, PT, PT, R190, -0x7f000001, RZ ;  /* 0x80ffffffbebe2810 */ /* 0x000fc60007ffe0ff */
[----:B------:R-:W-:Y:S01]  /*728b0*/  ISETP.GE.U32.AND P2, PT, R3, 0x7f000001, PT ;  /* 0x7f0000010300780c */ /* 0x000fe20003f46070 */
[----:B------:R-:W-:Y:S02]  /*728c0*/  @P3 IADD3 R7, PT, PT, R7, -0x7f000001, RZ ;  /* 0x80ffffff07073810 */ /* 0x000fe40007ffe0ff */
[----:B------:R-:W-:Y:S02]  /*728d0*/  @P0 IADD3 R64, PT, PT, R64, -0x7f000001, RZ ;  /* 0x80ffffff40400810 */ /* 0x000fe40007ffe0ff */
[----:B------:R-:W-:Y:S02]  /*728e0*/  IADD3 R7, PT, PT, R190, R7, RZ ;  /* 0x00000007be077210 */ /* 0x000fe40007ffe0ff */
[----:B------:R-:W-:Y:S02]  /*728f0*/  @P1 IADD3 R63, PT, PT, R63, -0x7f000001, RZ ;  /* 0x80ffffff3f3f1810 */ /* 0x000fe40007ffe0ff */
[----:B------:R-:W-:Y:S01]  /*72900*/  IADD3 R64, PT, PT, R66, R64, RZ ;  /* 0x0000004042407210 */ /* 0x000fe20007ffe0ff */
[----:B------:R-:W-:-:S02]  /*72910*/  ISETP.GE.U32.AND P3, PT, R8, 0x7f000001, PT ;  /* 0x7f0000010800780c */ /* 0x000fc40003f66070 */
[----:B------:R-:W-:Y:S01]  /*72920*/  ISETP.GE.U32.AND P1, PT, R63, 0x7f000001, PT ;  /* 0x7f0000013f00780c */ /* 0x000fe20003f26070 */
[----:B------:R-:W-:Y:S01]  /*72930*/  @P2 IADD3 R3, PT, PT, R3, -0x7f000001, RZ ;  /* 0x80ffffff03032810 */ /* 0x000fe20007ffe0ff */
[----:B------:R-:W-:Y:S01]  /*72940*/  ISETP.GE.U32.AND P0, PT, R64, 0x7f000001, PT ;  /* 0x7f0000014000780c */ /* 0x000fe20003f06070 */
[----:B------:R-:W-:Y:S01]  /*72950*/  ISETP.GE.U32.AND P2, PT, R7, 0x7f000001, PT ;  /* 0x7f0000010700780c */ /* 0x000fe20003f46070 */
[----:B------:R-:W-:-:S07]  /*72960*/  ISETP.GE.U32.AND P5, PT, R82, 0x7f000001, PT ;  /* 0x7f0000015200780c */ /* 0x000fce0003fa6070 */
[----:B------:R-:W-:Y:S02]  /*72970*/  @P3 IADD3 R8, PT, PT, R8, -0x7f000001, RZ ;  /* 0x80ffffff08083810 */ /* 0x000fe40007ffe0ff */
[----:B------:R-:W-:Y:S02]  /*72980*/  @P1 IADD3 R63, PT, PT, R63, -0x7f000001, RZ ;  /* 0x80ffffff3f3f1810 */ /* 0x000fe40007ffe0ff */
[----:B------:R-:W-:Y:S02]  /*72990*/  @P0 IADD3 R64, PT, PT, R64, -0x7f000001, RZ ;  /* 0x80ffffff40400810 */ /* 0x000fe40007ffe0ff */
[----:B------:R-:W-:Y:S02]  /*729a0*/  @P2 IADD3 R7, PT, PT, R7, -0x7f000001, RZ ;  /* 0x80ffffff07072810 */ /* 0x000fe40007ffe0ff */
[----:B------:R-:W-:Y:S02]  /*729b0*/  IADD3 R63, PT, PT, R64, R63, RZ ;  /* 0x0000003f403f7210 */ /* 0x000fe40007ffe0ff */
[----:B------:R-:W-:-:S02]  /*729c0*/  IADD3 R7, PT, PT, R7, R8, RZ ;  /* 0x0000000807077210 */ /* 0x000fc40007ffe0ff */
[----:B------:R-:W-:Y:S01]  /*729d0*/  @P5 IADD3 R82, PT, PT, R82, -0x7f000001, RZ ;  /* 0x80ffffff52525810 */ /* 0x000fe20007ffe0ff */
[----:B------:R-:W-:Y:S02]  /*729e0*/  ISETP.GE.U32.AND P0, PT, R63, 0x7f000001, PT ;  /* 0x7f0000013f00780c */ /* 0x000fe40003f06070 */
[----:B------:R-:W-:Y:S01]  /*729f0*/  ISETP.GE.U32.AND P1, PT, R7, 0x7f000001, PT ;  /* 0x7f0000010700780c */ /* 0x000fe20003f26070 */
[----:B------:R-:W-:-:S05]  /*72a00*/  IADD3 R82, PT, PT, R66, R82, RZ ;  /* 0x0000005242527210 */ /* 0x000fca0007ffe0ff */
[----:B------:R-:W-:-:S05]  /*72a10*/  ISETP.GE.U32.AND P2, PT, R82, 0x7f000001, PT ;  /* 0x7f0000015200780c */ /* 0x000fca0003f46070 */
[----:B------:R-:W-:Y:S02]  /*72a20*/  @P0 IADD3 R63, PT, PT, R63, -0x7f000001, RZ ;  /* 0x80ffffff3f3f0810 */ /* 0x000fe40007ffe0ff */
[----:B------:R-:W-:-:S05]  /*72a30*/  @P1 IADD3 R7, PT, PT, R7, -0x7f000001, RZ ;  /* 0x80ffffff07071810 */ /* 0x000fca0007ffe0ff */
[----:B------:R-:W-:Y:S01]  /*72a40*/  ISETP.GE.U32.AND P0, PT, R7, R63, PT ;  /* 0x0000003f0700720c */ /* 0x000fe20003f06070 */
[----:B------:R-:W-:Y:S02]  /*72a50*/  @P2 IADD3 R82, PT, PT, R82, -0x7f000001, RZ ;  /* 0x80ffffff52522810 */ /* 0x000fe40007ffe0ff */
[----:B------:R-:W-:Y:S02]  /*72a60*/  IADD3 R90, PT, PT, -R63, R7, RZ ;  /* 0x000000073f5a7210 */ /* 0x000fe40007ffe1ff */
[----:B------:R-:W-:-:S08]  /*72a70*/  IADD3 R7, PT, PT, R66, R82, RZ ;  /* 0x0000005242077210 */ /* 0x000fd00007ffe0ff */
[----:B------:R-:W-:Y:S01]  /*72a80*/  @!P0 IADD3 R90, PT, PT, R90, 0x7f000001, RZ ;  /* 0x7f0000015a5a8810 */ /* 0x000fe20007ffe0ff */
[----:B------:R-:W-:Y:S01]  /*72a90*/  ISETP.GE.U32.AND P0, PT, R7, 0x7f000001, PT ;  /* 0x7f0000010700780c */ /* 0x000fe20003f06070 */
[----:B------:R-:W-:-:S12]  /*72aa0*/  ISETP.GE.U32.AND P1, PT, R87, 0x7f000001, PT ;  /* 0x7f0000015700780c */ /* 0x000fd80003f26070 */
[----:B------:R-:W-:-:S04]  /*72ab0*/  @P0 IADD3 R7, PT, PT, R7, -0x7f000001, RZ ;  /* 0x80ffffff07070810 */ /* 0x000fc80007ffe0ff */
[----:B------:R-:W-:-:S05]  /*72ac0*/  IADD3 R7, PT, PT, R66, R7, RZ ;  /* 0x0000000742077210 */ /* 0x000fca0007ffe0ff */
[----:B------:R-:W-:Y:S01]  /*72ad0*/  ISETP.GE.U32.AND P0, PT, R7, 0x7f000001, PT ;  /* 0x7f0000010700780c */ /* 0x000fe20003f06070 */
[----:B------:R-:W-:Y:S01]  /*72ae0*/  ISETP.GE.U32.AND P4, PT, R123, 0x7f000001, PT ;  /* 0x7f0000017b00780c */ /* 0x000fe20003f86070 */
[----:B------:R-:W-:Y:S01]  /*72af0*/  @P1 IADD3 R87, PT, PT, R87, -0x7f000001, RZ ;  /* 0x80ffffff57571810 */ /* 0x000fe20007ffe0ff */
[----:B------:R-:W-:-:S03]  /*72b00*/  ISETP.GE.U32.AND P2, PT, R88, 0x7f000001, PT ;  /* 0x7f0000015800780c */ /* 0x000fc60003f46070 */
[----:B------:R-:W-:-:S07]  /*72b10*/  IADD3 R87, PT, PT, R141, R87, RZ ;  /* 0x000000578d577210 */ /* 0x000fce0007ffe0ff */
[----:B------:R-:W-:Y:S01]  /*72b20*/  @P0 IADD3 R7, PT, PT, R7, -0x7f000001, RZ ;  /* 0x80ffffff07070810 */ /* 0x000fe20007ffe0ff */
[----:B------:R-:W-:Y:S01]  /*72b30*/  ISETP.GE.U32.AND P0, PT, R83, 0x7f000001, PT ;  /* 0x7f0000015300780c */ /* 0x000fe20003f06070 */
[----:B------:R-:W-:Y:S01]  /*72b40*/  IMAD.WIDE.U32 R4, R3, 0x5fffffa, RZ ;  /* 0x05fffffa03047825 */ /* 0x000fe200078e00ff */
[----:B------:R-:W-:-:S03]  /*72b50*/  ISETP.GE.U32.AND P1, PT, R87, 0x7f000001, PT ;  /* 0x7f0000015700780c */ /* 0x000fc60003f26070 */
[----:B------:R-:W-:Y:S01]  /*72b60*/  IMAD R3, R3, 0x6, RZ ;  /* 0x0000000603037824 */ /* 0x000fe200078e02ff */
[----:B------:R-:W-:-:S03]  /*72b70*/  @P4 IADD3 R123, PT, PT, R123, -0x7f000001, RZ ;  /* 0x80ffffff7b7b4810 */ /* 0x000fc60007ffe0ff */
[----:B------:R-:W-:-:S04]  /*72b80*/  IMAD.HI.U32 R3, R3, 0x7f000001, R4 ;  /* 0x7f00000103037827 */ /* 0x000fc800078e0004 */
[----:B------:R-:W-:-:S04]  /*72b90*/  IMAD.WIDE.U32 R4, R123, 0x5fffffa, RZ ;  /* 0x05fffffa7b047825 */ /* 0x000fc800078e00ff */
[----:B------:R-:W-:Y:S01]  /*72ba0*/  IMAD R123, R123, 0x6, RZ ;  /* 0x000000067b7b7824 */ /* 0x000fe200078e02ff */
[----:B------:R-:W-:Y:S01]  /*72bb0*/  @P0 IADD3 R83, PT, PT, R83, -0x7f000001, RZ ;  /* 0x80ffffff53530810 */ /* 0x000fe20007ffe0ff */
[----:B------:R-:W-:Y:S01]  /*72bc0*/  ISETP.GE.U32.AND P0, PT, R86, 0x7f000001, PT ;  /* 0x7f0000015600780c */ /* 0x000fe20003f06070 */
[----:B------:R-:W-:Y:S01]  /*72bd0*/  @P2 IADD3 R88, PT, PT, R88, -0x7f000001, RZ ;  /* 0x80ffffff58582810 */ /* 0x000fe20007ffe0ff */
[----:B------:R-:W-:Y:S01]  /*72be0*/  ISETP.GE.U32.AND P2, PT, R80, 0x7f000001, PT ;  /* 0x7f0000015000780c */ /* 0x000fe20003f46070 */
[----:B------:R-:W-:Y:S01]  /*72bf0*/  IADD3 R83, PT, PT, R140, R83, RZ ;  /* 0x000000538c537210 */ /* 0x000fe20007ffe0ff */
[----:B------:R-:W-:Y:S01]  /*72c00*/  IMAD.HI.U32 R123, R123, 0x7f000001, R4 ;  /* 0x7f0000017b7b7827 */ /* 0x000fe200078e0004 */
[----:B------:R-:W-:-:S03]  /*72c10*/  @P1 IADD3 R87, PT, PT, R87, -0x7f000001, RZ ;  /* 0x80ffffff57571810 */ /* 0x000fc60007ffe0ff */
[----:B------:R-:W-:Y:S01]  /*72c20*/  ISETP.GE.U32.AND P1, PT, R83, 0x7f000001, PT ;  /* 0x7f0000015300780c */ /* 0x000fe20003f26070 */
[----:B---3--:R-:W-:-:S04]  /*72c30*/  IMAD.WIDE.U32 R4, R0, R90, RZ ;  /* 0x0000005a00047225 */ /* 0x008fc800078e00ff */
[----:B------:R-:W-:Y:S01]  /*72c40*/  @P0 IADD3 R86, PT, PT, R86, -0x7f000001, RZ ;  /* 0x80ffffff56560810 */ /* 0x000fe20007ffe0ff */
[----:B------:R-:W-:Y:S01]  /*72c50*/  IMAD R134, R4, 0x7effffff, RZ ;  /* 0x7effffff04867824 */ /* 0x000fe200078e02ff */
[----:B------:R-:W-:Y:S01]  /*72c60*/  ISETP.GE.U32.AND P0, PT, R92, 0x7f000001, PT ;  /* 0x7f0000015c00780c */ /* 0x000fe20003f06070 */
[----:B------:R-:W-:Y:S02]  /*72c70*/  @P2 IADD3 R80, PT, PT, R80, -0x7f000001, RZ ;  /* 0x80ffffff50502810 */ /* 0x000fe40007ffe0ff */
[----:B------:R-:W-:-:S04]  /*72c80*/  IMAD.HI.U32 R134, R134, 0x7f000001, R4 ;  /* 0x7f00000186867827 */ /* 0x000fc800078e0004 */
[----:B------:R-:W-:Y:S01]  /*72c90*/  IMAD.WIDE.U32 R4, R133, R70, RZ ;  /* 0x0000004685047225 */ /* 0x000fe200078e00ff */
[----:B------:R-:W-:Y:S01]  /*72ca0*/  IADD3 R86, PT, PT, R139, R86, RZ ;  /* 0x000000568b567210 */ /* 0x000fe20007ffe0ff */
[----:B------:R-:W-:Y:S01]  /*72cb0*/  ISETP.GE.U32.AND P2, PT, R81, 0x7f000001, PT ;  /* 0x7f0000015100780c */ /* 0x000fe20003f46070 */
[----:B------:R-:W-:Y:S01]  /*72cc0*/  @P1 IADD3 R83, PT, PT, R83, -0x7f000001, RZ ;  /* 0x80ffffff53531810 */ /* 0x000fe20007ffe0ff */
[----:B------:R-:W-:Y:S02]  /*72cd0*/  IMAD R63, R4, 0x7effffff, RZ ;  /* 0x7effffff043f7824 */ /* 0x000fe400078e02ff */
[----:B------:R-:W-:Y:S02]  /*72ce0*/  ISETP.GE.U32.AND P1, PT, R86, 0x7f000001, PT ;  /* 0x7f0000015600780c */ /* 0x000fe40003f26070 */
        /* <DEDUP_REMOVED lines=9> */
[----:B------:R-:W-:Y:S01]  /*72d80*/  @P1 IADD3 R86, PT, PT, R86, -0x7f000001, RZ ;  /* 0x80ffffff56561810 */ /* 0x000fe20007ffe0ff */
[----:B------:R-:W-:Y:S01]  /*72d90*/  ISETP.GE.U32.AND P1, PT, R130, 0x7f000001, PT ;  /* 0x7f0000018200780c */ /* 0x000fe20003f26070 */
[----:B------:R-:W-:Y:S01]  /*72da0*/  ISETP.GE.U32.AND P0, PT, R8, 0x7f000001, PT ;  /* 0x7f0000010800780c */ /* 0x000fe20003f06070 */
[----:B------:R-:W-:-:S04]  /*72db0*/  IMAD R82, R4, 0x7effffff, RZ ;  /* 0x7effffff04527824 */ /* 0x000fc800078e02ff */
[----:B------:R-:W-:-:S04]  /*72dc0*/  IMAD.HI.U32 R82, R82, 0x7f000001, R4 ;  /* 0x7f00000152527827 */ /* 0x000fc800078e0004 */
[----:B------:R-:W-:Y:S01]  /*72dd0*/  IMAD.WIDE.U32 R4, R135, R70, RZ ;  /* 0x0000004687047225 */ /* 0x000fe200078e00ff */
[----:B------:R-:W-:Y:S02]  /*72de0*/  IADD3 R80, PT, PT, R83, R80, RZ ;  /* 0x0000005053507210 */ /* 0x000fe40007ffe0ff */
[----:B------:R-:W-:Y:S01]  /*72df0*/  @P2 IADD3 R63, PT, PT, R63, -0x7f000001, RZ ;  /* 0x80ffffff3f3f2810 */ /* 0x000fe20007ffe0ff */
[----:B------:R-:W-:Y:S01]  /*72e00*/  IMAD R83, R4, 0x7effffff, RZ ;  /* 0x7effffff04537824 */ /* 0x000fe200078e02ff */
[----:B------:R-:W-:Y:S02]  /*72e10*/  @P1 IADD3 R130, PT, PT, R130, -0x7f000001, RZ ;  /* 0x80ffffff82821810 */ /* 0x000fe40007ffe0ff */
        /* <DEDUP_REMOVED lines=38> */
[----:B------:R-:W-:Y:S02]  /*73080*/  IADD3 R8, PT, PT, R8, R130, RZ ;  /* 0x0000008208087210 */ /* 0x000fe40007ffe0ff */
        /* <DEDUP_REMOVED lines=9> */
[----:B------:R-:W-:-:S13]  /*73120*/  ISETP.GE.U32.AND P0, PT, R8, 0x7f000001, PT ;  /* 0x7f0000010800780c */ /* 0x000fda0003f06070 */
[----:B------:R-:W-:-:S04]  /*73130*/  @P0 IADD3 R8, PT, PT, R8, -0x7f000001, RZ ;  /* 0x80ffffff08080810 */ /* 0x000fc80007ffe0ff */
[----:B------:R-:W-:-:S05]  /*73140*/  IADD3 R8, PT, PT, R67, R8, RZ ;  /* 0x0000000843087210 */ /* 0x000fca0007ffe0ff */
[----:B------:R-:W-:Y:S01]  /*73150*/  ISETP.GE.U32.AND P0, PT, R8, 0x7f000001, PT ;  /* 0x7f0000010800780c */ /* 0x000fe20003f06070 */
[----:B------:R-:W-:-:S12]  /*73160*/  IMAD.WIDE.U32 R4, R63, 0x5fffffa, RZ ;  /* 0x05fffffa3f047825 */ /* 0x000fd800078e00ff */
[----:B------:R-:W-:-:S04]  /*73170*/  @P0 IADD3 R8, PT, PT, R8, -0x7f000001, RZ ;  /* 0x80ffffff08080810 */ /* 0x000fc80007ffe0ff */
[----:B------:R-:W-:Y:S01]  /*73180*/  IADD3 R8, PT, PT, R67, R8, RZ ;  /* 0x0000000843087210 */ /* 0x000fe20007ffe0ff */
[----:B------:R-:W-:-:S04]  /*73190*/  IMAD R63, R63, 0x6, RZ ;  /* 0x000000063f3f7824 */ /* 0x000fc800078e02ff */
[----:B------:R-:W-:Y:S01]  /*731a0*/  ISETP.GE.U32.AND P0, PT, R8, 0x7f000001, PT ;  /* 0x7f0000010800780c */ /* 0x000fe20003f06070 */
[----:B------:R-:W-:Y:S01]  /*731b0*/  IADD3 R81, PT, PT, R86, R81, RZ ;  /* 0x0000005156517210 */ /* 0x000fe20007ffe0ff */
[----:B------:R-:W-:-:S04]  /*731c0*/  IMAD.HI.U32 R86, R63, 0x7f000001, R4 ;  /* 0x7f0000013f567827 */ /* 0x000fc800078e0004 */
[----:B------:R-:W-:Y:S01]  /*731d0*/  IMAD.WIDE.U32 R4, R129, R70, RZ ;  /* 0x0000004681047225 */ /* 0x000fe200078e00ff */
[----:B------:R-:W-:-:S03]  /*731e0*/  IADD3 R88, PT, PT, R87, R88, RZ ;  /* 0x0000005857587210 */ /* 0x000fc60007ffe0ff */
[----:B------:R-:W-:-:S03]  /*731f0*/  IMAD R63, R4, 0x7effffff, RZ ;  /* 0x7effffff043f7824 */ /* 0x000fc600078e02ff */
[----:B------:R-:W-:Y:S01]  /*73200*/  @P0 IADD3 R8, PT, PT, R8, -0x7f000001, RZ ;  /* 0x80ffffff08080810 */ /* 0x000fe20007ffe0ff */
[----:B------:R-:W-:Y:S01]  /*73210*/  ISETP.GE.U32.AND P0, PT, R88, 0x7f000001, PT ;  /* 0x7f0000015800780c */ /* 0x000fe20003f06070 */
[----:B------:R-:W-:-:S05]  /*73220*/  IMAD.HI.U32 R63, R63, 0x7f000001, R4 ;  /* 0x7f0000013f3f7827 */ /* 0x000fca00078e0004 */
[----:B------:R-:W-:-:S07]  /*73230*/  ISETP.GE.U32.AND P1, PT, R63, 0x7f000001, PT ;  /* 0x7f0000013f00780c */ /* 0x000fce0003f26070 */
[----:B------:R-:W-:-:S04]  /*73240*/  @P0 IADD3 R88, PT, PT, R88, -0x7f000001, RZ ;  /* 0x80ffffff58580810 */ /* 0x000fc80007ffe0ff */
[----:B------:R-:W-:Y:S02]  /*73250*/  IADD3 R88, PT, PT, R65, R88, RZ ;  /* 0x0000005841587210 */ /* 0x000fe40007ffe0ff */
[----:B------:R-:W-:-:S03]  /*73260*/  @P1 IADD3 R63, PT, PT, R63, -0x7f000001, RZ ;  /* 0x80ffffff3f3f1810 */ /* 0x000fc60007ffe0ff */
[----:B------:R-:W-:Y:S02]  /*73270*/  ISETP.GE.U32.AND P0, PT, R88, 0x7f000001, PT ;  /* 0x7f0000015800780c */ /* 0x000fe40003f06070 */
[----:B------:R-:W-:-:S04]  /*73280*/  IMAD.WIDE.U32 R4, R63, 0x5fffffa, RZ ;  /* 0x05fffffa3f047825 */ /* 0x000fc800078e00ff */
[----:B------:R-:W-:-:S04]  /*73290*/  IMAD R63, R63, 0x6, RZ ;  /* 0x000000063f3f7824 */ /* 0x000fc800078e02ff */
[----:B------:R-:W-:-:S04]  /*732a0*/  IMAD.HI.U32 R64, R63, 0x7f000001, R4 ;  /* 0x7f0000013f407827 */ /* 0x000fc800078e0004 */
[----:B------:R-:W-:Y:S01]  /*732b0*/  IMAD.WIDE.U32 R4, R129, R6, RZ ;  /* 0x0000000681047225 */ /* 0x000fe200078e00ff */
[----:B------:R-:W-:-:S03]  /*732c0*/  ISETP.GE.U32.AND P1, PT, R71, 0x7f000001, PT ;  /* 0x7f0000014700780c */ /* 0x000fc60003f26070 */
[----:B------:R-:W-:Y:S01]  /*732d0*/  IMAD R6, R4, 0x7effffff, RZ ;  /* 0x7effffff04067824 */ /* 0x000fe200078e02ff */
[----:B------:R-:W-:-:S03]  /*732e0*/  @P0 IADD3 R88, PT, PT, R88, -0x7f000001, RZ ;  /* 0x80ffffff58580810 */ /* 0x000fc60007ffe0ff */
[----:B------:R-:W-:Y:S01]  /*732f0*/  IMAD.HI.U32 R6, R6, 0x7f000001, R4 ;  /* 0x7f00000106067827 */ /* 0x000fe200078e0004 */
[----:B------:R-:W-:Y:S02]  /*73300*/  IADD3 R88, PT, PT, R65, R88, RZ ;  /* 0x0000005841587210 */ /* 0x000fe40007ffe0ff */
[----:B------:R-:W-:Y:S02]  /*73310*/  IADD3 R63, PT, PT, R67, R8, RZ ;  /* 0x00000008433f7210 */ /* 0x000fe40007ffe0ff */
[----:B------:R-:W-:Y:S01]  /*73320*/  ISETP.GE.U32.AND P2, PT, R6, 0x7f000001, PT ;  /* 0x7f0000010600780c */ /* 0x000fe20003f46070 */
[----:B------:R-:W-:Y:S01]  /*73330*/  ISETP.GE.U32.AND P0, PT, R88, 0x7f000001, PT ;  /* 0x7f0000015800780c */ /* 0x000fe20003f06070 */
[----:B------:R-:W-:Y:S01]  /*73340*/  @P1 IADD3 R71, PT, PT, R71, -0x7f000001, RZ ;  /* 0x80ffffff47471810 */ /* 0x000fe20007ffe0ff */
[----:B------:R-:W-:-:S10]  /*73350*/  ISETP.GE.U32.AND P1, PT, R63, 0x7f000001, PT ;  /* 0x7f0000013f00780c */ /* 0x000fd40003f26070 */
[----:B------:R-:W-:Y:S02]  /*73360*/  @P2 IADD3 R6, PT, PT, R6, -0x7f000001, RZ ;  /* 0x80ffffff06062810 */ /* 0x000fe40007ffe0ff */
[----:B------:R-:W-:Y:S01]  /*73370*/  @P0 IADD3 R88, PT, PT, R88, -0x7f000001, RZ ;  /* 0x80ffffff58580810 */ /* 0x000fe20007ffe0ff */
[----:B------:R-:W-:Y:S02]  /*73380*/  ISETP.GE.U32.AND P0, PT, R81, 0x7f000001, PT ;  /* 0x7f0000015100780c */ /* 0x000fe40003f06070 */
[----:B------:R-:W-:-:S04]  /*73390*/  IMAD.WIDE.U32 R4, R6, 0x5fffffa, RZ ;  /* 0x05fffffa06047825 */ /* 0x000fc800078e00ff */
[----:B------:R-:W-:Y:S01]  /*733a0*/  IMAD R6, R6, 0x6, RZ ;  /* 0x0000000606067824 */ /* 0x000fe200078e02ff */
[----:B------:R-:W-:-:S03]  /*733b0*/  @P1 IADD3 R63, PT, PT, R63, -0x7f000001, RZ ;  /* 0x80ffffff3f3f1810 */ /* 0x000fc60007ffe0ff */
[----:B------:R-:W-:-:S04]  /*733c0*/  IMAD.HI.U32 R70, R6, 0x7f000001, R4 ;  /* 0x7f00000106467827 */ /* 0x000fc800078e0004 */
[----:B------:R-:W-:Y:S01]  /*733d0*/  IMAD.WIDE.U32 R4, R135, R63, RZ ;  /* 0x0000003f87047225 */ /* 0x000fe200078e00ff */
[----:B------:R-:W-:-:S03]  /*733e0*/  @P0 IADD3 R81, PT, PT, R81, -0x7f000001, RZ ;  /* 0x80ffffff51510810 */ /* 0x000fc60007ffe0ff */
[----:B------:R-:W-:-:S04]  /*733f0*/  IMAD R6, R4, 0x7effffff, RZ ;  /* 0x7effffff04067824 */ /* 0x000fc800078e02ff */
[----:B------:R-:W-:Y:S01]  /*73400*/  IMAD.HI.U32 R6, R6, 0x7f000001, R4 ;  /* 0x7f00000106067827 */ /* 0x000fe200078e0004 */
[----:B------:R-:W-:Y:S01]  /*73410*/  IADD3 R81, PT, PT, R68, R81, RZ ;  /* 0x0000005144517210 */ /* 0x000fe20007ffe0ff */
[----:B------:R-:W-:-:S03]  /*73420*/  ISETP.GE.U32.AND P2, PT, R71, 0x7f000001, PT ;  /* 0x7f0000014700780c */ /* 0x000fc60003f46070 */
[----:B------:R-:W-:Y:S01]  /*73430*/  ISETP.GE.U32.AND P1, PT, R6, 0x7f000001, PT ;  /* 0x7f0000010600780c */ /* 0x000fe20003f26070 */
[----:B------:R-:W-:Y:S01]  /*73440*/  ISETP.GE.U32.AND P0, PT, R81, 0x7f000001, PT ;  /* 0x7f0000015100780c */ /* 0x000fe20003f06070 */
[----:B------:R-:W-:Y:S01]  /*73450*/  ISETP.GE.U32.AND P3, PT, R9, 0x7f000001, PT ;  /* 0x7f0000010900780c */ /* 0x000fe20003f66070 */
[----:B------:R-:W-:-:S07]  /*73460*/  IADD3 R171, PT, PT, R65, R88, RZ ;  /* 0x0000005841ab7210 */ /* 0x000fce0007ffe0ff */
[----:B------:R-:W-:-:S03]  /*73470*/  @P2 IADD3 R71, PT, PT, R71, -0x7f000001, RZ ;  /* 0x80ffffff47472810 */ /* 0x000fc60007ffe0ff */
[----:B------:R-:W-:Y:S02]  /*73480*/  @P1 IADD3 R6, PT, PT, R6, -0x7f000001, RZ ;  /* 0x80ffffff06061810 */ /* 0x000fe40007ffe0ff */
[----:B------:R-:W-:Y:S01]  /*73490*/  @P0 IADD3 R81, PT, PT, R81, -0x7f000001, RZ ;  /* 0x80ffffff51510810 */ /* 0x000fe20007ffe0ff */
[----:B------:R-:W-:Y:S01]  /*734a0*/  ISETP.GE.U32.AND P1, PT, R171, 0x7f000001, PT ;  /* 0x7f000001ab00780c */ /* 0x000fe20003f26070 */
[----:B------:R-:W-:Y:S01]  /*734b0*/  @P3 IADD3 R9, PT, PT, R9, -0x7f000001, RZ ;  /* 0x80ffffff09093810 */ /* 0x000fe20007ffe0ff */
[----:B------:R-:W-:Y:S01]  /*734c0*/  ISETP.GE.U32.AND P3, PT, R86, 0x7f000001, PT ;  /* 0x7f0000015600780c */ /* 0x000fe20003f66070 */
[----:B------:R-:W-:Y:S01]  /*734d0*/  ISETP.GE.U32.AND P2, PT, R7, 0x7f000001, PT ;  /* 0x7f0000010700780c */ /* 0x000fe20003f46070 */
[----:B------:R-:W-:Y:S01]  /*734e0*/  IADD3 R81, PT, PT, R68, R81, RZ ;  /* 0x0000005144517210 */ /* 0x000fe20007ffe0ff */
[----:B------:R-:W-:-:S04]  /*734f0*/  IMAD.WIDE.U32 R4, R6, 0x5fffffa, RZ ;  /* 0x05fffffa06047825 */ /* 0x000fc800078e00ff */
[----:B------:R-:W-:Y:S01]  /*73500*/  ISETP.GE.U32.AND P0, PT, R81, 0x7f000001, PT ;  /* 0x7f0000015100780c */ /* 0x000fe20003f06070 */
[----:B------:R-:W-:-:S03]  /*73510*/  IMAD R6, R6, 0x6, RZ ;  /* 0x0000000606067824 */ /* 0x000fc600078e02ff */
[----:B------:R-:W-:Y:S01]  /*73520*/  @P1 IADD3 R171, PT, PT, R171, -0x7f000001, RZ ;  /* 0x80ffffffabab1810 */ /* 0x000fe20007ffe0ff */
[----:B------:R-:W-:Y:S01]  /*73530*/  IMAD.HI.U32 R8, R6, 0x7f000001, R4 ;  /* 0x7f00000106087827 */ /* 0x000fe200078e0004 */
[----:B------:R-:W-:Y:S02]  /*73540*/  @P3 IADD3 R86, PT, PT, R86, -0x7f000001, RZ ;  /* 0x80ffffff56563810 */ /* 0x000fe40007ffe0ff */
[----:B------:R-:W-:Y:S01]  /*73550*/  @P2 IADD3 R7, PT, PT, R7, -0x7f000001, RZ ;  /* 0x80ffffff07072810 */ /* 0x000fe20007ffe0ff */
[----:B------:R-:W-:-:S03]  /*73560*/  IMAD.WIDE.U32 R4, R133, R171, RZ ;  /* 0x000000ab85047225 */ /* 0x000fc600078e00ff */
[----:B------:R-:W-:Y:S01]  /*73570*/  IADD3 R6, PT, PT, R7, R86, RZ ;  /* 0x0000005607067210 */ /* 0x000fe20007ffe0ff */
[----:B------:R-:W-:Y:S01]  /*73580*/  IMAD R7, R4, 0x7effffff, RZ ;  /* 0x7effffff04077824 */ /* 0x000fe200078e02ff */
[----:B------:R-:W-:Y:S01]  /*73590*/  @P0 IADD3 R81, PT, PT, R81, -0x7f000001, RZ ;  /* 0x80ffffff51510810 */ /* 0x000fe20007ffe0ff */
[----:B------:R-:W-:Y:S02]  /*735a0*/  ISETP.GE.U32.AND P0, PT, R80, 0x7f000001, PT ;  /* 0x7f0000015000780c */ /* 0x000fe40003f06070 */
[----:B------:R-:W-:-:S05]  /*735b0*/  IMAD.HI.U32 R4, R7, 0x7f000001, R4 ;  /* 0x7f00000107047827 */ /* 0x000fca00078e0004 */
[----:B------:R-:W-:-:S06]  /*735c0*/  ISETP.GE.U32.AND P1, PT, R4, 0x7f000001, PT ;  /* 0x7f0000010400780c */ /* 0x000fcc0003f26070 */
[----:B------:R-:W-:Y:S02]  /*735d0*/  @P0 IADD3 R80, PT, PT, R80, -0x7f000001, RZ ;  /* 0x80ffffff50500810 */ /* 0x000fe40007ffe0ff */
[----:B------:R-:W-:Y:S02]  /*735e0*/  IADD3 R88, PT, PT, R68, R81, RZ ;  /* 0x0000005144587210 */ /* 0x000fe40007ffe0ff */
[----:B------:R-:W-:-:S03]  /*735f0*/  IADD3 R80, PT, PT, R66, R80, RZ ;  /* 0x0000005042507210 */ /* 0x000fc60007ffe0ff */
[----:B------:R-:W-:Y:S02]  /*73600*/  @P1 IADD3 R4, PT, PT, R4, -0x7f000001, RZ ;  /* 0x80ffffff04041810 */ /* 0x000fe40007ffe0ff */
[----:B------:R-:W-:Y:S01]  /*73610*/  ISETP.GE.U32.AND P0, PT, R80, 0x7f000001, PT ;  /* 0x7f0000015000780c */ /* 0x000fe20003f06070 */
[----:B------:R-:W-:Y:S02]  /*73620*/  ISETP.GE.U32.AND P3, PT, R8, 0x7f000001, PT ;  /* 0x7f0000010800780c */ /* 0x000fe40003f66070 */
[----:B------:R-:W-:Y:S01]  /*73630*/  ISETP.GE.U32.AND P2, PT, R4, 0x7f000001, PT ;  /* 0x7f0000010400780c */ /* 0x000fe20003f46070 */
[----:B------:R-:W-:-:S09]  /*73640*/  ISETP.GE.U32.AND P1, PT, R88, 0x7f000001, PT ;  /* 0x7f0000015800780c */ /* 0x000fd20003f26070 */
        /* <DEDUP_REMOVED lines=11> */
[----:B------:R-:W-:Y:S02]  /*73700*/  @P0 IADD3 R80, PT, PT, R80, -0x7f000001, RZ ;  /* 0x80ffffff50500810 */ /* 0x000fe40007ffe0ff */
[----:B------:R-:W-:Y:S02]  /*73710*/  IADD3 R9, PT, PT, R71, R9, RZ ;  /* 0x0000000947097210 */ /* 0x000fe40007ffe0ff */
        /* <DEDUP_REMOVED lines=154> */
[----:B------:R-:W-:-:S10]  /*740c0*/  ISETP.GE.U32.AND P1, PT, R130, 0x7f000001, PT ;  /* 0x7f0000018200780c */ /* 0x000fd40003f26070 */
[----:B------:R-:W-:Y:S01]  /*740d0*/  @P0 IADD3 R156, PT, PT, R156, -0x7f000001, RZ ;  /* 0x80ffffff9c9c0810 */ /* 0x000fe20007ffe0ff */
[----:B------:R-:W-:Y:S01]  /*740e0*/  ISETP.GE.U32.AND P0, PT, R138, 0x7f000001, PT ;  /* 0x7f0000018a00780c */ /* 0x000fe20003f06070 */
[----:B------:R-:W-:Y:S02]  /*740f0*/  @P2 IADD3 R70, PT, PT, R70, -0x7f000001, RZ ;  /* 0x80ffffff46462810 */ /* 0x000fe40007ffe0ff */
[----:B------:R-:W-:Y:S01]  /*74100*/  @P1 IADD3 R130, PT, PT, R130, -0x7f000001, RZ ;  /* 0x80ffffff82821810 */ /* 0x000fe20007ffe0ff */
[----:B------:R-:W-:Y:S01]  /*74110*/  ISETP.GE.U32.AND P1, PT, R82, 0x7f000001, PT ;  /* 0x7f0000015200780c */ /* 0x000fe20003f26070 */
[----:B------:R-:W-:-:S08]  /*74120*/  IADD3 R156, PT, PT, R156, R70, RZ ;  /* 0x000000469c9c7210 */ /* 0x000fd00007ffe0ff */
[----:B------:R-:W-:-:S05]  /*74130*/  @P0 IADD3 R138, PT, PT, R138, -0x7f000001, RZ ;  /* 0x80ffffff8a8a0810 */ /* 0x000fca0007ffe0ff */
[----:B------:R-:W-:Y:S01]  /*74140*/  ISETP.GE.U32.AND P0, PT, R138, 0x7f000001, PT ;  /* 0x7f0000018a00780c */ /* 0x000fe20003f06070 */
[----:B------:R-:W-:Y:S01]  /*74150*/  ISETP.GE.U32.AND P2, PT, R156, 0x7f000001, PT ;  /* 0x7f0000019c00780c */ /* 0x000fe20003f46070 */
[----:B------:R-:W-:Y:S01]  /*74160*/  IMAD.WIDE.U32 R4, R201, R3, RZ ;  /* 0x00000003c9047225 */ /* 0x000fe200078e00ff */
[----:B------:R-:W-:-:S03]  /*74170*/  @P1 IADD3 R82, PT, PT, R82, -0x7f000001, RZ ;  /* 0x80ffffff52521810 */ /* 0x000fc60007ffe0ff */
[----:B------:R-:W-:-:S07]  /*74180*/  IMAD R3, R4, 0x7effffff, RZ ;  /* 0x7effffff04037824 */ /* 0x000fce00078e02ff */
[----:B------:R-:W-:Y:S02]  /*74190*/  @P0 IADD3 R138, PT, PT, R138, -0x7f000001, RZ ;  /* 0x80ffffff8a8a0810 */ /* 0x000fe40007ffe0ff */
[----:B------:R-:W-:Y:S01]  /*741a0*/  @P2 IADD3 R156, PT, PT, R156, -0x7f000001, RZ ;  /* 0x80ffffff9c9c2810 */ /* 0x000fe20007ffe0ff */
[----:B------:R-:W-:Y:S02]  /*741b0*/  IMAD.HI.U32 R3, R3, 0x7f000001, R4 ;  /* 0x7f00000103037827 */ /* 0x000fe400078e0004 */
[----:B------:R-:W-:Y:S01]  /*741c0*/  ISETP.GE.U32.AND P0, PT, R138, 0x7f000001, PT ;  /* 0x7f0000018a00780c */ /* 0x000fe20003f06070 */
[----:B------:R-:W-:Y:S01]  /*741d0*/  ISETP.GE.U32.AND P3, PT, R83, 0x7f000001, PT ;  /* 0x7f0000015300780c */ /* 0x000fe20003f66070 */
[----:B------:R-:W-:Y:S01]  /*741e0*/  ISETP.GE.U32.AND P2, PT, R82, 0x7f000001, PT ;  /* 0x7f0000015200780c */ /* 0x000fe20003f46070 */
[----:B------:R-:W-:Y:S01]  /*741f0*/  IMAD.WIDE.U32 R4, R201, R6, RZ ;  /* 0x00000006c9047225 */ /* 0x000fe200078e00ff */
[----:B------:R-:W-:-:S03]  /*74200*/  ISETP.GE.U32.AND P1, PT, R85, 0x7f000001, PT ;  /* 0x7f0000015500780c */ /* 0x000fc60003f26070 */
[----:B------:R-:W-:-:S04]  /*74210*/  IMAD.WIDE.U32 R80, R130, R171, RZ ;  /* 0x000000ab82507225 */ /* 0x000fc800078e00ff */
[----:B------:R-:W-:Y:S02]  /*74220*/  IMAD R6, R4, 0x7effffff, RZ ;  /* 0x7effffff04067824 */ /* 0x000fe400078e02ff */
[----:B------:R-:W-:-:S04]  /*74230*/  IMAD.WIDE.U32 R70, R156, R88, RZ ;  /* 0x000000589c467225 */ /* 0x000fc800078e00ff */
[----:B------:R-:W-:-:S04]  /*74240*/  IMAD.HI.U32 R5, R6, 0x7f000001, R4 ;  /* 0x7f00000106057827 */ /* 0x000fc800078e0004 */
[----:B------:R-:W-:Y:S01]  /*74250*/  IMAD R4, R80, 0x7effffff, RZ ;  /* 0x7effffff50047824 */ /* 0x000fe200078e02ff */
[----:B------:R-:W-:Y:S02]  /*74260*/  @P0 IADD3 R138, PT, PT, R138, -0x7f000001, RZ ;  /* 0x80ffffff8a8a0810 */ /* 0x000fe40007ffe0ff */
[----:B------:R-:W-:Y:S02]  /*74270*/  @P3 IADD3 R83, PT, PT, R83, -0x7f000001, RZ ;  /* 0x80ffffff53533810 */ /* 0x000fe40007ffe0ff */
[----:B------:R-:W-:Y:S01]  /*74280*/  @P2 IADD3 R82, PT, PT, R82, -0x7f000001, RZ ;  /* 0x80ffffff52522810 */ /* 0x000fe20007ffe0ff */
[----:B------:R-:W-:Y:S01]  /*74290*/  IMAD.HI.U32 R80, R4, 0x7f000001, R80 ;  /* 0x7f00000104507827 */ /* 0x000fe200078e0050 */
[----:B------:R-:W-:-:S03]  /*742a0*/  @P1 IADD3 R85, PT, PT, R85, -0x7f000001, RZ ;  /* 0x80ffffff55551810 */ /* 0x000fc60007ffe0ff */
[----:B------:R-:W-:Y:S01]  /*742b0*/  IMAD R4, R70, 0x7effffff, RZ ;  /* 0x7effffff46047824 */ /* 0x000fe200078e02ff */
[----:B------:R-:W-:Y:S01]  /*742c0*/  ISETP.GE.U32.AND P0, PT, R138, 0x7f000001, PT ;  /* 0x7f0000018a00780c */ /* 0x000fe20003f06070 */
[----:B------:R-:W-:Y:S01]  /*742d0*/  IMAD.WIDE.U32 R86, R130, R88, RZ ;  /* 0x0000005882567225 */ /* 0x000fe200078e00ff */
[----:B------:R-:W-:-:S03]  /*742e0*/  IADD3 R82, PT, PT, R82, R83, RZ ;  /* 0x0000005352527210 */ /* 0x000fc60007ffe0ff */
[----:B------:R-:W-:Y:S01]  /*742f0*/  IMAD.HI.U32 R70, R4, 0x7f000001, R70 ;  /* 0x7f00000104467827 */ /* 0x000fe200078e0046 */
[----:B------:R-:W-:-:S03]  /*74300*/  ISETP.GE.U32.AND P1, PT, R85, 0x7f000001, PT ;  /* 0x7f0000015500780c */ /* 0x000fc60003f26070 */
[----:B------:R-:W-:Y:S01]  /*74310*/  IMAD R4, R86, 0x7effffff, RZ ;  /* 0x7effffff56047824 */ /* 0x000fe200078e02ff */
[----:B------:R-:W-:Y:S01]  /*74320*/  ISETP.GE.U32.AND P3, PT, R163, 0x7f000001, PT ;  /* 0x7f000001a300780c */ /* 0x000fe20003f66070 */
[----:B------:R-:W-:Y:S01]  /*74330*/  ISETP.GE.U32.AND P2, PT, R82, 0x7f000001, PT ;  /* 0x7f0000015200780c */ /* 0x000fe20003f46070 */
[----:B------:R-:W-:-:S04]  /*74340*/  IMAD.WIDE.U32 R6, R201, R7, RZ ;  /* 0x00000007c9067225 */ /* 0x000fc800078e00ff */
[----:B------:R-:W-:Y:S01]  /*74350*/  IMAD.HI.U32 R86, R4, 0x7f000001, R86 ;  /* 0x7f00000104567827 */ /* 0x000fe200078e0056 */
[----:B------:R-:W3:Y:S04]  /*74360*/  LD.E R71, desc[UR10][R72.64+0x9a8] ;  /* 0x0009a80a48477980 */ /* 0x000ee8000c101900 */
[----:B------:R-:W4:Y:S01]  /*74370*/  LD.E R87, desc[UR10][R72.64+0x9a4] ;  /* 0x0009a40a48577980 */ /* 0x000f22000c101900 */
[----:B------:R-:W-:Y:S02]  /*74380*/  @P0 IADD3 R138, PT, PT, R138, -0x7f000001, RZ ;  /* 0x80ffffff8a8a0810 */ /* 0x000fe40007ffe0ff */
[----:B------:R-:W-:-:S03]  /*74390*/  @P1 IADD3 R85, PT, PT, R85, -0x7f000001, RZ ;  /* 0x80ffffff55551810 */ /* 0x000fc60007ffe0ff */
[----:B------:R-:W-:Y:S01]  /*743a0*/  ISETP.GE.U32.AND P0, PT, R138, 0x7f000001, PT ;  /* 0x7f0000018a00780c */ /* 0x000fe20003f06070 */
[----:B------:R-:W-:Y:S02]  /*743b0*/  @P3 IADD3 R163, PT, PT, R163, -0x7f000001, RZ ;  /* 0x80ffffffa3a33810 */ /* 0x000fe40007ffe0ff */
[----:B------:R-:W-:Y:S01]  /*743c0*/  @P2 IADD3 R82, PT, PT, R82, -0x7f000001, RZ ;  /* 0x80ffffff52522810 */ /* 0x000fe20007ffe0ff */
[----:B------:R-:W-:-:S03]  /*743d0*/  ISETP.GE.U32.AND P1, PT, R85, 0x7f000001, PT ;  /* 0x7f0000015500780c */ /* 0x000fc60003f26070 */
[----:B------:R-:W-:Y:S01]  /*743e0*/  IADD3 R163, PT, PT, R82, R163, RZ ;  /* 0x000000a352a37210 */ /* 0x000fe20007ffe0ff */
[----:B------:R-:W-:-:S04]  /*743f0*/  IMAD.WIDE.U32 R82, R64, R131, RZ ;  /* 0x0000008340527225 */ /* 0x000fc800078e00ff */
[----:B------:R-:W-:Y:S01]  /*74400*/  IMAD R4, R82, 0x7effffff, RZ ;  /* 0x7effffff52047824 */ /* 0x000fe200078e02ff */
[----:B------:R-:W-:Y:S01]  /*74410*/  @P0 IADD3 R138, PT, PT, R138, -0x7f000001, RZ ;  /* 0x80ffffff8a8a0810 */ /* 0x000fe20007ffe0ff */
[----:B------:R-:W-:Y:S02]  /*74420*/  ISETP.GE.U32.AND P2, PT, R136, 0x7f000001, PT ;  /* 0x7f0000018800780c */ /* 0x000fe40003f46070 */
[----:B------:R-:W-:Y:S01]  /*74430*/  IMAD.HI.U32 R82, R4, 0x7f000001, R82 ;  /* 0x7f00000104527827 */ /* 0x000fe200078e0052 */
[----:B------:R-:W-:Y:S02]  /*74440*/  @P1 IADD3 R85, PT, PT, R85, -0x7f000001, RZ ;  /* 0x80ffffff55551810 */ /* 0x000fe40007ffe0ff */
[----:B------:R-:W-:-:S03]  /*74450*/  IADD3 R83, PT, PT, R68, R138, RZ ;  /* 0x0000008a44537210 */ /* 0x000fc60007ffe0ff */
[----:B------:R-:W-:Y:S02]  /*74460*/  ISETP.GE.U32.AND P1, PT, R85, 0x7f000001, PT ;  /* 0x7f0000015500780c */ /* 0x000fe40003f26070 */
[----:B------:R-:W-:-:S03]  /*74470*/  ISETP.GE.U32.AND P0, PT, R83, 0x7f000001, PT ;  /* 0x7f0000015300780c */ /* 0x000fc60003f06070 */
[----:B------:R-:W-:Y:S01]  /*74480*/  @P2 IADD3 R136, PT, PT, R136, -0x7f000001, RZ ;  /* 0x80ffffff88882810 */ /* 0x000fe20007ffe0ff */
[----:B------:R-:W-:-:S07]  /*74490*/  IMAD R9, R6, 0x7effffff, RZ ;  /* 0x7effffff06097824 */ /* 0x000fce00078e02ff */
[----:B------:R-:W-:Y:S02]  /*744a0*/  @P1 IADD3 R85, PT, PT, R85, -0x7f000001, RZ ;  /* 0x80ffffff55551810 */ /* 0x000fe40007ffe0ff */
[----:B------:R-:W-:Y:S01]  /*744b0*/  @P0 IADD3 R83, PT, PT, R83, -0x7f000001, RZ ;  /* 0x80ffffff53530810 */ /* 0x000fe20007ffe0ff */
[----:B------:R-:W-:Y:S02]  /*744c0*/  ISETP.GE.U32.AND P0, PT, R136, 0x7f000001, PT ;  /* 0x7f0000018800780c */ /* 0x000fe40003f06070 */
[----:B------:R-:W-:Y:S01]  /*744d0*/  ISETP.GE.U32.AND P1, PT, R85, 0x7f000001, PT ;  /* 0x7f0000015500780c */ /* 0x000fe20003f26070 */
[----:B------:R-:W-:-:S04]  /*744e0*/  IMAD.HI.U32 R9, R9, 0x7f000001, R6 ;  /* 0x7f00000109097827 */ /* 0x000fc800078e0006 */
[----:B------:R-:W-:Y:S01]  /*744f0*/  IMAD.WIDE.U32 R6, R201, R8, RZ ;  /* 0x00000008c9067225 */ /* 0x000fe200078e00ff */
[----:B------:R-:W-:Y:S01]  /*74500*/  ISETP.GE.U32.AND P4, PT, R169, 0x7f000001, PT ;  /* 0x7f000001a900780c */ /* 0x000fe20003f86070 */
[----:B------:R-:W-:Y:S01]  /*74510*/  ISETP.GE.U32.AND P3, PT, R163, 0x7f000001, PT ;  /* 0x7f000001a300780c */ /* 0x000fe20003f66070 */
[----:B------:R-:W-:Y:S01]  /*74520*/  ISETP.GE.U32.AND P2, PT, R237, 0x7f000001, PT ;  /* 0x7f000001ed00780c */ /* 0x000fe20003f46070 */
[----:B------:R-:W-:Y:S01]  /*74530*/  IMAD R8, R6, 0x7effffff, RZ ;  /* 0x7effffff06087824 */ /* 0x000fe200078e02ff */
[----:B------:R-:W2:Y:S01]  /*74540*/  LDL.LU R201, [R1+0x448] ;  /* 0x0004480001c97983 */ /* 0x000ea20000300800 */
[----:B------:R-:W-:Y:S01]  /*74550*/  @P0 IADD3 R136, PT, PT, R136, -0x7f000001, RZ ;  /* 0x80ffffff88880810 */ /* 0x000fe20007ffe0ff */
[----:B------:R-:W-:Y:S01]  /*74560*/  ISETP.GE.U32.AND P0, PT, R84, 0x7f000001, PT ;  /* 0x7f0000015400780c */ /* 0x000fe20003f06070 */
[----:B------:R-:W-:Y:S01]  /*74570*/  IMAD.HI.U32 R8, R8, 0x7f000001, R6 ;  /* 0x7f00000108087827 */ /* 0x000fe200078e0006 */
[----:B------:R-:W-:Y:S01]  /*74580*/  @P1 IADD3 R85, PT, PT, R85, -0x7f000001, RZ ;  /* 0x80ffffff55551810 */ /* 0x000fe20007ffe0ff */
[----:B------:R-:W-:-:S02]  /*74590*/  ISETP.GE.U32.AND P1, PT, R238, 0x7f000001, PT ;  /* 0x7f000001ee00780c */ /* 0x000fc40003f26070 */
[----:B------:R-:W-:-:S04]  /*745a0*/  IMAD.WIDE.U32 R6, R64, R63, RZ ;  /* 0x0000003f40067225 */ /* 0x000fc800078e00ff */
[----:B------:R-:W-:-:S04]  /*745b0*/  IMAD R92, R6, 0x7effffff, RZ ;  /* 0x7effffff065c7824 */ /* 0x000fc800078e02ff */
[----:B------:R-:W-:-:S04]  /*745c0*/  IMAD.HI.U32 R92, R92, 0x7f000001, R6 ;  /* 0x7f0000015c5c7827 */ /* 0x000fc800078e0006 */
[----:B------:R-:W-:Y:S01]  /*745d0*/  IMAD.WIDE.U32 R6, R130, R63, RZ ;  /* 0x0000003f82067225 */ /* 0x000fe200078e00ff */
[----:B------:R-:W-:Y:S02]  /*745e0*/  @P0 IADD3 R84, PT, PT, R84, -0x7f000001, RZ ;  /* 0x80ffffff54540810 */ /* 0x000fe40007ffe0ff */
[----:B------:R-:W-:Y:S02]  /*745f0*/  IADD3 R83, PT, PT, R83, R85, RZ ;  /* 0x0000005553537210 */ /* 0x000fe40007ffe0ff */
        /* <DEDUP_REMOVED lines=15> */
[----:B------:R-:W-:Y:S02]  /*746f0*/  IMAD.HI.U32 R7, R4, 0x7f000001, R6 ;  /* 0x7f00000104077827 */ /* 0x000fe400078e0006 */
[----:B------:R0:W2:Y:S04]  /*74700*/  LD.E R6, desc[UR10][R72.64+0x9ac] ;  /* 0x0009ac0a48067980 */ /* 0x0000a8000c101900 */
[----:B------:R-:W-:Y:S01]  /*74710*/  @P0 IADD3 R238, PT, PT, R238, -0x7f000001, RZ ;  /* 0x80ffffffeeee0810 */ /* 0x000fe20007ffe0ff */
[----:B------:R-:W-:Y:S01]  /*74720*/  ISETP.GE.U32.AND P0, PT, R74, 0x7f000001, PT ;  /* 0x7f0000014a00780c */ /* 0x000fe20003f06070 */
[----:B------:R-:W-:Y:S01]  /*74730*/  @P1 IADD3 R77, PT, PT, R77, -0x7f000001, RZ ;  /* 0x80ffffff4d4d1810 */ /* 0x000fe20007ffe0ff */
[----:B------:R-:W-:Y:S01]  /*74740*/  ISETP.GE.U32.AND P1, PT, R224, 0x7f000001, PT ;  /* 0x7f000001e000780c */ /* 0x000fe20003f26070 */
[----:B------:R-:W-:-:S02]  /*74750*/  @P4 IADD3 R169, PT, PT, R169, -0x7f000001, RZ ;  /* 0x80ffffffa9a94810 */ /* 0x000fc40007ffe0ff */
[----:B------:R-:W-:Y:S01]  /*74760*/  @P3 IADD3 R163, PT, PT, R163, -0x7f000001, RZ ;  /* 0x80ffffffa3a33810 */ /* 0x000fe20007ffe0ff */
[----:B------:R-:W-:-:S03]  /*74770*/  ISETP.GE.U32.AND P3, PT, R76, 0x7f000001, PT ;  /* 0x7f0000014c00780c */ /* 0x000fc60003f66070 */
[----:B------:R-:W-:-:S04]  /*74780*/  IADD3 R138, PT, PT, R163, R169, RZ ;  /* 0x000000a9a38a7210 */ /* 0x000fc80007ffe0ff */
[----:B------:R-:W-:Y:S02]  /*74790*/  @P0 IADD3 R74, PT, PT, R74, -0x7f000001, RZ ;  /* 0x80ffffff4a4a0810 */ /* 0x000fe40007ffe0ff */
[----:B------:R-:W-:Y:S01]  /*747a0*/  @P1 IADD3 R224, PT, PT, R224, -0x7f000001, RZ ;  /* 0x80ffffffe0e01810 */ /* 0x000fe20007ffe0ff */
[----:B------:R-:W-:Y:S02]  /*747b0*/  ISETP.GE.U32.AND P1, PT, R138, 0x7f000001, PT ;  /* 0x7f0000018a00780c */ /* 0x000fe40003f26070 */
[----:B------:R-:W-:Y:S01]  /*747c0*/  ISETP.GE.U32.AND P0, PT, R74, 0x7f000001, PT ;  /* 0x7f0000014a00780c */ /* 0x000fe20003f06070 */
[----:B------:R-:W-:Y:S01]  /*747d0*/  @P3 IADD3 R76, PT, PT, R76, -0x7f000001, RZ ;  /* 0x80ffffff4c4c3810 */ /* 0x000fe20007ffe0ff */
[----:B------:R-:W-:Y:S01]  /*747e0*/  ISETP.GE.U32.AND P3, PT, R128, 0x7f000001, PT ;  /* 0x7f0000018000780c */ /* 0x000fe20003f66070 */
[----:B------:R-:W-:-:S08]  /*747f0*/  @P2 IADD3 R237, PT, PT, R237, -0x7f000001, RZ ;  /* 0x80ffffffeded2810 */ /* 0x000fd00007ffe0ff */
[----:B------:R-:W-:Y:S01]  /*74800*/  @P1 IADD3 R138, PT, PT, R138, -0x7f000001, RZ ;  /* 0x80ffffff8a8a1810 */ /* 0x000fe20007ffe0ff */
[----:B------:R-:W-:Y:S01]  /*74810*/  ISETP.GE.U32.AND P1, PT, R79, 0x7f000001, PT ;  /* 0x7f0000014f00780c */ /* 0x000fe20003f26070 */
[----:B------:R-:W-:-:S05]  /*74820*/  @P0 IADD3 R74, PT, PT, R74, -0x7f000001, RZ ;  /* 0x80ffffff4a4a0810 */ /* 0x000fca0007ffe0ff */
[----:B------:R-:W-:Y:S01]  /*74830*/  ISETP.GE.U32.AND P2, PT, R74, 0x7f000001, PT ;  /* 0x7f0000014a00780c */ /* 0x000fe20003f46070 */
[----:B------:R-:W-:-:S05]  /*74840*/  @P3 IADD3 R128, PT, PT, R128, -0x7f000001, RZ ;  /* 0x80ffffff80803810 */ /* 0x000fca0007ffe0ff */
[----:B------:R-:W-:Y:S01]  /*74850*/  ISETP.GE.U32.AND P3, PT, R128, 0x7f000001, PT ;  /* 0x7f0000018000780c */ /* 0x000fe20003f66070 */
[----:B------:R-:W-:-:S05]  /*74860*/  @P1 IADD3 R79, PT, PT, R79, -0x7f000001, RZ ;  /* 0x80ffffff4f4f1810 */ /* 0x000fca0007ffe0ff */
[----:B------:R-:W-:Y:S01]  /*74870*/  ISETP.GE.U32.AND P0, PT, R79, 0x7f000001, PT ;  /* 0x7f0000014f00780c */ /* 0x000fe20003f06070 */
[----:B------:R-:W-:Y:S01]  /*74880*/  @P2 IADD3 R74, PT, PT, R74, -0x7f000001, RZ ;  /* 0x80ffffff4a4a2810 */ /* 0x000fe20007ffe0ff */
[----:B------:R-:W-:-:S04]  /*74890*/  ISETP.GE.U32.AND P4, PT, R78, 0x7f000001, PT ;  /* 0x7f0000014e00780c */ /* 0x000fc80003f86070 */
[----:B------:R-:W-:Y:S01]  /*748a0*/  ISETP.GE.U32.AND P1, PT, R74, 0x7f000001, PT ;  /* 0x7f0000014a00780c */ /* 0x000fe20003f26070 */
[----:B------:R-:W-:-:S05]  /*748b0*/  @P3 IADD3 R128, PT, PT, R128, -0x7f000001, RZ ;  /* 0x80ffffff80803810 */ /* 0x000fca0007ffe0ff */
[----:B------:R-:W-:Y:S01]  /*748c0*/  ISETP.GE.U32.AND P3, PT, R128, 0x7f000001, PT ;  /* 0x7f0000018000780c */ /* 0x000fe20003f66070 */
[----:B------:R-:W-:Y:S02]  /*748d0*/  @P0 IADD3 R79, PT, PT, R79, -0x7f000001, RZ ;  /* 0x80ffffff4f4f0810 */ /* 0x000fe40007ffe0ff */
[----:B------:R-:W-:-:S03]  /*748e0*/  @P4 IADD3 R78, PT, PT, R78, -0x7f000001, RZ ;  /* 0x80ffffff4e4e4810 */ /* 0x000fc60007ffe0ff */
[----:B------:R-:W-:Y:S01]  /*748f0*/  ISETP.GE.U32.AND P0, PT, R79, 0x7f000001, PT ;  /* 0x7f0000014f00780c */ /* 0x000fe20003f06070 */
[----:B------:R-:W-:Y:S01]  /*74900*/  @P1 IADD3 R74, PT, PT, R74, -0x7f000001, RZ ;  /* 0x80ffffff4a4a1810 */ /* 0x000fe20007ffe0ff */
[----:B------:R-:W-:-:S04]  /*74910*/  ISETP.GE.U32.AND P2, PT, R78, 0x7f000001, PT ;  /* 0x7f0000014e00780c */ /* 0x000fc80003f46070 */
[----:B------:R-:W-:Y:S01]  /*74920*/  ISETP.GE.U32.AND P1, PT, R74, 0x7f000001, PT ;  /* 0x7f0000014a00780c */ /* 0x000fe20003f26070 */
[----:B------:R-:W-:Y:S02]  /*74930*/  @P3 IADD3 R128, PT, PT, R128, -0x7f000001, RZ ;  /* 0x80ffffff80803810 */ /* 0x000fe40007ffe0ff */
[----:B------:R-:W-:-:S03]  /*74940*/  IADD3 R136, PT, PT, R84, R76, RZ ;  /* 0x0000004c54887210 */ /* 0x000fc60007ffe0ff */
[----:B------:R-:W-:Y:S01]  /*74950*/  ISETP.GE.U32.AND P4, PT, R128, 0x7f000001, PT ;  /* 0x7f0000018000780c */ /* 0x000fe20003f86070 */
[----:B------:R-:W-:Y:S02]  /*74960*/  @P0 IADD3 R79, PT, PT, R79, -0x7f000001, RZ ;  /* 0x80ffffff4f4f0810 */ /* 0x000fe40007ffe0ff */
[----:B------:R-:W-:-:S03]  /*74970*/  @P2 IADD3 R78, PT, PT, R78, -0x7f000001, RZ ;  /* 0x80ffffff4e4e2810 */ /* 0x000fc60007ffe0ff */
[----:B------:R-:W-:Y:S01]  /*74980*/  ISETP.GE.U32.AND P0, PT, R79, 0x7f000001, PT ;  /* 0x7f0000014f00780c */ /* 0x000fe20003f06070 */
[----:B------:R-:W-:Y:S01]  /*74990*/  @P1 IADD3 R74, PT, PT, R74, -0x7f000001, RZ ;  /* 0x80ffffff4a4a1810 */ /* 0x000fe20007ffe0ff */
[----:B------:R-:W-:Y:S01]  /*749a0*/  ISETP.GE.U32.AND P5, PT, R78, 0x7f000001, PT ;  /* 0x7f0000014e00780c */ /* 0x000fe20003fa6070 */
[----:B------:R-:W-:Y:S01]  /*749b0*/  ISETP.GE.U32.AND P2, PT, R127, 0x7f000001, PT ;  /* 0x7f0000017f00780c */ /* 0x000fe20003f46070 */
[----:B------:R-:W-:Y:S01]  /*749c0*/  ISETP.GE.U32.AND P3, PT, R136, 0x7f000001, PT ;  /* 0x7f0000018800780c */ /* 0x000fe20003f66070 */
[----:B------:R-:W-:Y:S02]  /*749d0*/  IADD3 R74, PT, PT, R65, R74, RZ ;  /* 0x0000004a414a7210 */ /* 0x000fe40007ffe0ff */
        /* <DEDUP_REMOVED lines=11> */
[----:B------:R-:W-:-:S02]  /*74a90*/  IADD3 R127, PT, PT, R136, R127, RZ ;  /* 0x0000007f887f7210 */ /* 0x000fc40007ffe0ff */
[----:B------:R-:W-:Y:S01]  /*74aa0*/  @P4 IADD3 R74, PT, PT, R74, -0x7f000001, RZ ;  /* 0x80ffffff4a4a4810 */ /* 0x000fe20007ffe0ff */
[----:B------:R-:W-:Y:S01]  /*74ab0*/  ISETP.GE.U32.AND P4, PT, R78, 0x7f000001, PT ;  /* 0x7f0000014e00780c */ /* 0x000fe20003f86070 */
[----:B------:R-:W-:Y:S02]  /*74ac0*/  IADD3 R224, PT, PT, R238, R224, RZ ;  /* 0x000000e0eee07210 */ /* 0x000fe40007ffe0ff */
[----:B------:R-:W-:Y:S01]  /*74ad0*/  @P0 IADD3 R236, PT, PT, R236, -0x7f000001, RZ ;  /* 0x80ffffffecec0810 */ /* 0x000fe20007ffe0ff */
[----:B------:R-:W-:Y:S01]  /*74ae0*/  ISETP.GE.U32.AND P6, PT, R128, 0x7f000001, PT ;  /* 0x7f0000018000780c */ /* 0x000fe20003fc6070 */
[----:B------:R-:W-:Y:S01]  /*74af0*/  ISETP.GE.U32.AND P0, PT, R127, 0x7f000001, PT ;  /* 0x7f0000017f00780c */ /* 0x000fe20003f06070 */
[----:B------:R-:W-:Y:S01]  /*74b00*/  IMAD.WIDE.U32 R76, R156, R131, RZ ;  /* 0x000000839c4c7225 */ /* 0x000fe200078e00ff */
[----:B------:R-:W-:Y:S02]  /*74b10*/  @P3 IADD3 R237, PT, PT, R237, -0x7f000001, RZ ;  /* 0x80ffffffeded3810 */ /* 0x000fe40007ffe0ff */
[----:B------:R-:W-:Y:S01]  /*74b20*/  @P5 IADD3 R79, PT, PT, R79, -0x7f000001, RZ ;  /* 0x80ffffff4f4f5810 */ /* 0x000fe20007ffe0ff */
[----:B------:R-:W-:Y:S01]  /*74b30*/  ISETP.GE.U32.AND P2, PT, R224, 0x7f000001, PT ;  /* 0x7f000001e000780c */ /* 0x000fe20003f46070 */
[----:B------:R-:W-:Y:S01]  /*74b40*/  @P1 IADD3 R69, PT, PT, R69, -0x7f000001, RZ ;  /* 0x80ffffff45451810 */ /* 0x000fe20007ffe0ff */
[----:B------:R-:W-:Y:S01]  /*74b50*/  ISETP.GE.U32.AND P1, PT, R83, 0x7f000001, PT ;  /* 0x7f0000015300780c */ /* 0x000fe20003f26070 */
[----:B------:R-:W-:-:S02]  /*74b60*/  IADD3 R236, PT, PT, R237, R236, RZ ;  /* 0x000000ecedec7210 */ /* 0x000fc40007ffe0ff */
[----:B------:R-:W-:Y:S02]  /*74b70*/  IADD3 R79, PT, PT, R67, R79, RZ ;  /* 0x0000004f434f7210 */ /* 0x000fe40007ffe0ff */
[----:B------:R-:W-:Y:S01]  /*74b80*/  @P4 IADD3 R78, PT, PT, R78, -0x7f000001, RZ ;  /* 0x80ffffff4e4e4810 */ /* 0x000fe20007ffe0ff */
[----:B------:R-:W-:Y:S01]  /*74b90*/  ISETP.GE.U32.AND P4, PT, R218, 0x7f000001, PT ;  /* 0x7f000001da00780c */ /* 0x000fe20003f86070 */
[----:B0-----:R-:W-:Y:S01]  /*74ba0*/  IMAD.WIDE.U32 R72, R64, R171, RZ ;  /* 0x000000ab40487225 */ /* 0x001fe200078e00ff */
[----:B------:R-:W-:Y:S02]  /*74bb0*/  @P6 IADD3 R128, PT, PT, R128, -0x7f000001, RZ ;  /* 0x80ffffff80806810 */ /* 0x000fe40007ffe0ff */
[----:B------:R-:W-:Y:S01]  /*74bc0*/  @P0 IADD3 R127, PT, PT, R127, -0x7f000001, RZ ;  /* 0x80ffffff7f7f0810 */ /* 0x000fe20007ffe0ff */
[----:B------:R-:W-:Y:S01]  /*74bd0*/  ISETP.GE.U32.AND P0, PT, R78, 0x7f000001, PT ;  /* 0x7f0000014e00780c */ /* 0x000fe20003f06070 */
[----:B------:R-:W-:Y:S01]  /*74be0*/  ISETP.GE.U32.AND P5, PT, R79, 0x7f000001, PT ;  /* 0x7f0000014f00780c */ /* 0x000fe20003fa6070 */
[----:B------:R-:W-:Y:S01]  /*74bf0*/  ISETP.GE.U32.AND P3, PT, R236, 0x7f000001, PT ;  /* 0x7f000001ec00780c */ /* 0x000fe20003f66070 */
[----:B------:R-:W-:Y:S01]  /*74c00*/  IMAD R4, R76, 0x7effffff, RZ ;  /* 0x7effffff4c047824 */ /* 0x000fe200078e02ff */
[----:B------:R-:W-:-:S02]  /*74c10*/  @P2 IADD3 R224, PT, PT, R224, -0x7f000001, RZ ;  /* 0x80ffffffe0e02810 */ /* 0x000fc40007ffe0ff */
[----:B------:R-:W-:Y:S01]  /*74c20*/  IADD3 R128, PT, PT, R74, R128, RZ ;  /* 0x000000804a807210 */ /* 0x000fe20007ffe0ff */
[----:B------:R-:W-:Y:S02]  /*74c30*/  IMAD R84, R72, 0x7effffff, RZ ;  /* 0x7effffff48547824 */ /* 0x000fe400078e02ff */
[----:B------:R-:W-:Y:S01]  /*74c40*/  IMAD.HI.U32 R4, R4, 0x7f000001, R76 ;  /* 0x7f00000104047827 */ /* 0x000fe200078e004c */
[----:B------:R-:W-:-:S03]  /*74c50*/  @P1 IADD3 R83, PT, PT, R83, -0x7f000001, RZ ;  /* 0x80ffffff53531810 */ /* 0x000fc60007ffe0ff */
[----:B------:R-:W-:Y:S01]  /*74c60*/  IMAD.WIDE.U32 R76, R138, R171, RZ ;  /* 0x000000ab8a4c7225 */ /* 0x000fe200078e00ff */
[----:B------:R-:W-:Y:S01]  /*74c70*/  ISETP.GE.U32.AND P6, PT, R126, 0x7f000001, PT ;  /* 0x7f0000017e00780c */ /* 0x000fe20003fc6070 */
[----:B------:R-:W-:Y:S01]  /*74c80*/  IADD3 R69, PT, PT, R224, R69, RZ ;  /* 0x00000045e0457210 */ /* 0x000fe20007ffe0ff */
[----:B------:R-:W-:Y:S01]  /*74c90*/  ISETP.GE.U32.AND P1, PT, R128, 0x7f000001, PT ;  /* 0x7f0000018000780c */ /* 0x000fe20003f26070 */
[----:B------:R-:W-:-:S04]  /*74ca0*/  IMAD.HI.U32 R84, R84, 0x7f000001, R72 ;  /* 0x7f00000154547827 */ /* 0x000fc800078e0048 */
[----:B------:R-:W-:Y:S01]  /*74cb0*/  IMAD R72, R76, 0x7effffff, RZ ;  /* 0x7effffff4c487824 */ /* 0x000fe200078e02ff */
[----:B------:R-:W-:Y:S02]  /*74cc0*/  @P0 IADD3 R78, PT, PT, R78, -0x7f000001, RZ ;  /* 0x80ffffff4e4e0810 */ /* 0x000fe40007ffe0ff */
[----:B------:R-:W-:Y:S02]  /*74cd0*/  @P5 IADD3 R79, PT, PT, R79, -0x7f000001, RZ ;  /* 0x80ffffff4f4f5810 */ /* 0x000fe40007ffe0ff */
[----:B------:R-:W-:Y:S02]  /*74ce0*/  @P4 IADD3 R218, PT, PT, R218, -0x7f000001, RZ ;  /* 0x80ffffffdada4810 */ /* 0x000fe40007ffe0ff */
[----:B------:R-:W-:Y:S01]  /*74cf0*/  @P3 IADD3 R236, PT, PT, R236, -0x7f000001, RZ ;  /* 0x80ffffffecec3810 */ /* 0x000fe20007ffe0ff */
[----:B------:R-:W-:Y:S01]  /*74d00*/  ISETP.GE.U32.AND P2, PT, R69, 0x7f000001, PT ;  /* 0x7f0000014500780c */ /* 0x000fe20003f46070 */
[----:B------:R-:W-:Y:S01]  /*74d10*/  IMAD.HI.U32 R76, R72, 0x7f000001, R76 ;  /* 0x7f000001484c7827 */ /* 0x000fe200078e004c */
[----:B------:R-:W-:Y:S01]  /*74d20*/  IADD3 R77, PT, PT, R79, R78, RZ ;  /* 0x0000004e4f4d7210 */ /* 0x000fe20007ffe0ff */
[----:B------:R-:W2:Y:S01]  /*74d30*/  LDL.LU R237, [R1+0x3f0] ;  /* 0x0003f00001ed7983 */ /* 0x000ea20000300800 */
[----:B------:R-:W-:-:S02]  /*74d40*/  IADD3 R218, PT, PT, R236, R218, RZ ;  /* 0x000000daecda7210 */ /* 0x000fc40007ffe0ff */
[----:B------:R-:W-:Y:S02]  /*74d50*/  @P6 IADD3 R126, PT, PT, R126, -0x7f000001, RZ ;  /* 0x80ffffff7e7e6810 */ /* 0x000fe40007ffe0ff */
[----:B------:R-:W-:Y:S01]  /*74d60*/  @P1 IADD3 R128, PT, PT, R128, -0x7f000001, RZ ;  /* 0x80ffffff80801810 */ /* 0x000fe20007ffe0ff */
[----:B------:R-:W-:Y:S01]  /*74d70*/  ISETP.GE.U32.AND P0, PT, R77, 0x7f000001, PT ;  /* 0x7f0000014d00780c */ /* 0x000fe20003f06070 */
[----:B------:R-:W2:Y:S01]  /*74d80*/  LDL R236, [R1+0x454] ;  /* 0x0004540001ec7983 */ /* 0x000ea20000100800 */
[----:B------:R-:W-:Y:S01]  /*74d90*/  ISETP.GE.U32.AND P1, PT, R218, 0x7f000001, PT ;  /* 0x7f000001da00780c */ /* 0x000fe20003f26070 */
[----:B------:R-:W-:Y:S02]  /*74da0*/  IADD3 R126, PT, PT, R127, R126, RZ ;  /* 0x0000007e7f7e7210 */ /* 0x000fe40007ffe0ff */
[----:B------:R-:W2:Y:S01]  /*74db0*/  LDL.LU R238, [R1+0x3f4] ;  /* 0x0003f40001ee7983 */ /* 0x000ea20000300800 */
[----:B------:R-:W-:Y:S02]  /*74dc0*/  @P2 IADD3 R69, PT, PT, R69, -0x7f000001, RZ ;  /* 0x80ffffff45452810 */ /* 0x000fe40007ffe0ff */
[----:B------:R-:W-:-:S03]  /*74dd0*/  ISETP.GE.U32.AND P2, PT, R126, 0x7f000001, PT ;  /* 0x7f0000017e00780c */ /* 0x000fc60003f46070 */
[----:B------:R-:W-:Y:S02]  /*74de0*/  ISETP.GE.U32.AND P6, PT, R69, R83, PT ;  /* 0x000000534500720c */ /* 0x000fe40003fc6070 */
[----:B------:R-:W-:Y:S02]  /*74df0*/  @P0 IADD3 R77, PT, PT, R77, -0x7f000001, RZ ;  /* 0x80ffffff4d4d0810 */ /* 0x000fe40007ffe0ff */
[----:B------:R-:W-:Y:S02]  /*74e00*/  @P1 IADD3 R218, PT, PT, R218, -0x7f000001, RZ ;  /* 0x80ffffffdada1810 */ /* 0x000fe40007ffe0ff */
[----:B------:R-:W-:-:S03]  /*74e10*/  IADD3 R83, PT, PT, -R83, R69, RZ ;  /* 0x0000004553537210 */ /* 0x000fc60007ffe1ff */
[----:B------:R-:W-:Y:S01]  /*74e20*/  ISETP.GE.U32.AND P0, PT, R218, R77, PT ;  /* 0x0000004dda00720c */ /* 0x000fe20003f06070 */
[----:B------:R-:W-:-:S03]  /*74e30*/  @P2 IADD3 R126, PT, PT, R126, -0x7f000001, RZ ;  /* 0x80ffffff7e7e2810 */ /* 0x000fc60007ffe0ff */
[----:B------:R-:W-:Y:S02]  /*74e40*/  @!P6 IADD3 R83, PT, PT, R83, 0x7f000001, RZ ;  /* 0x7f0000015353e810 */ /* 0x000fe40007ffe0ff */
[----:B------:R-:W-:Y:S01]  /*74e50*/  IADD3 R77, PT, PT, -R77, R218, RZ ;  /* 0x000000da4d4d7210 */ /* 0x000fe20007ffe1ff */
[----:B------:R-:W-:Y:S02]  /*74e60*/  ISETP.GE.U32.AND P2, PT, R126, R128, PT ;  /* 0x000000807e00720c */ /* 0x000fe40003f46070 */
[----:B------:R-:W-:-:S04]  /*74e70*/  IMAD.WIDE.U32 R72, R0, R83, RZ ;  /* 0x0000005300487225 */ /* 0x000fc800078e00ff */
[----:B------:R-:W-:Y:S01]  /*74e80*/  IMAD R136, R72, 0x7effffff, RZ ;  /* 0x7effffff48887824 */ /* 0x000fe200078e02ff */
[----:B------:R-:W-:Y:S02]  /*74e90*/  @!P0 IADD3 R77, PT, PT, R77, 0x7f000001, RZ ;  /* 0x7f0000014d4d8810 */ /* 0x000fe40007ffe0ff */
[----:B------:R-:W-:Y:S01]  /*74ea0*/  IADD3 R126, PT, PT, -R128, R126, RZ ;  /* 0x0000007e807e7210 */ /* 0x000fe20007ffe1ff */
[----:B------:R-:W-:-:S04]  /*74eb0*/  IMAD.HI.U32 R136, R136, 0x7f000001, R72 ;  /* 0x7f00000188887827 */ /* 0x000fc800078e0048 */
[----:B------:R-:W-:Y:S01]  /*74ec0*/  IMAD.WIDE.U32 R72, R0, R77, RZ ;  /* 0x0000004d00487225 */ /* 0x000fe200078e00ff */
[----:B------:R-:W-:-:S03]  /*74ed0*/  @!P2 IADD3 R126, PT, PT, R126, 0x7f000001, RZ ;  /* 0x7f0000017e7ea810 */ /* 0x000fc60007ffe0ff */
[----:B------:R-:W-:-:S04]  /*74ee0*/  IMAD R163, R72, 0x7effffff, RZ ;  /* 0x7effffff48a37824 */ /* 0x000fc800078e02ff */
[----:B------:R-:W-:-:S04]  /*74ef0*/  IMAD.HI.U32 R163, R163, 0x7f000001, R72 ;  /* 0x7f000001a3a37827 */ /* 0x000fc800078e0048 */
[----:B----4-:R-:W-:-:S04]  /*74f00*/  IMAD.WIDE.U32 R72, R87, R126, RZ ;  /* 0x0000007e57487225 */ /* 0x010fc800078e00ff */
[----:B------:R-:W-:-:S04]  /*74f10*/  IMAD R190, R72, 0x7effffff, RZ ;  /* 0x7effffff48be7824 */ /* 0x000fc800078e02ff */
[----:B------:R-:W-:-:S04]  /*74f20*/  IMAD.HI.U32 R190, R190, 0x7f000001, R72 ;  /* 0x7f000001bebe7827 */ /* 0x000fc800078e0048 */
[----:B------:R-:W-:-:S04]  /*74f30*/  IMAD.WIDE.U32 R72, R87, R77, RZ ;  /* 0x0000004d57487225 */ /* 0x000fc800078e00ff */
        /* <DEDUP_REMOVED lines=11> */
[----:B------:R-:W-:Y:S02]  /*74ff0*/  IMAD R69, R78, 0x7effffff, RZ ;  /* 0x7effffff4e457824 */ /* 0x000fe400078e02ff */
[----:B------:R-:W-:-:S04]  /*75000*/  IMAD.WIDE.U32 R72, R0, 0x5fffffa, RZ ;  /* 0x05fffffa00487825 */ /* 0x000fc800078e00ff */
[----:B------:R-:W-:Y:S02]  /*75010*/  IMAD R0, R0, 0x6, RZ ;  /* 0x0000000600007824 */ /* 0x000fe400078e02ff */
[----:B------:R-:W-:-:S04]  /*75020*/  IMAD.HI.U32 R78, R69, 0x7f000001, R78 ;  /* 0x7f000001454e7827 */ /* 0x000fc800078e004e */
        /* <DEDUP_REMOVED lines=21> */
[----:B------:R-:W-:Y:S02]  /*75180*/  IMAD R79, R79, 0x6, RZ ;  /* 0x000000064f4f7824 */ /* 0x000fe400078e02ff */
[----:B--2---:R-:W-:-:S04]  /*75190*/  IMAD.WIDE.U32 R126, R6, R126, RZ ;  /* 0x0000007e067e7225 */ /* 0x004fc800078e00ff */
        /* <DEDUP_REMOVED lines=22> */
[----:B------:R-:W-:-:S04]  /*75300*/  IMAD.WIDE.U32 R126, R71, 0x5fffffa, RZ ;  /* 0x05fffffa477e7825 */ /* 0x000fc800078e00ff */
        /* <DEDUP_REMOVED lines=35> */
[----:B------:R-:W-:-:S12]  /*75540*/  IMAD.WIDE.U32 R126, R145, R245, RZ ;  /* 0x000000f5917e7225 */ /* 0x000fd800078e00ff */
[----:B------:R-:W-:Y:S01]  /*75550*/  @P0 IADD3 R138, PT, PT, R138, -0x7f000001, RZ ;  /* 0x80ffffff8a8a0810 */ /* 0x000fe20007ffe0ff */
[----:B------:R-:W-:Y:S01]  /*75560*/  ISETP.GE.U32.AND P0, PT, R134, 0x7f000001, PT ;  /* 0x7f0000018600780c */ /* 0x000fe20003f06070 */
[----:B------:R-:W-:Y:S02]  /*75570*/  IMAD R156, R126, 0x7effffff, RZ ;  /* 0x7effffff7e9c7824 */ /* 0x000fe400078e02ff */
[----:B------:R-:W-:Y:S02]  /*75580*/  IADD3 R138, PT, PT, R141, R138, RZ ;  /* 0x0000008a8d8a7210 */ /* 0x000fe40007ffe0ff */
[----:B------:R-:W-:-:S08]  /*75590*/  IMAD.HI.U32 R126, R156, 0x7f000001, R126 ;  /* 0x7f0000019c7e7827 */ /* 0x000fd000078e007e */
[----:B------:R-:W-:Y:S01]  /*755a0*/  @P0 IADD3 R134, PT, PT, R134, -0x7f000001, RZ ;  /* 0x80ffffff86860810 */ /* 0x000fe20007ffe0ff */
[----:B------:R-:W-:-:S04]  /*755b0*/  ISETP.GE.U32.AND P1, PT, R138, 0x7f000001, PT ;  /* 0x7f0000018a00780c */ /* 0x000fc80003f26070 */
[----:B------:R-:W-:Y:S01]  /*755c0*/  ISETP.GE.U32.AND P0, PT, R134, 0x7f000001, PT ;  /* 0x7f0000018600780c */ /* 0x000fe20003f06070 */
[----:B------:R-:W-:-:S08]  /*755d0*/  ISETP.GE.U32.AND P2, PT, R126, 0x7f000001, PT ;  /* 0x7f0000017e00780c */ /* 0x000fd00003f46070 */
[----:B------:R-:W-:Y:S01]  /*755e0*/  @P1 IADD3 R138, PT, PT, R138, -0x7f000001, RZ ;  /* 0x80ffffff8a8a1810 */ /* 0x000fe20007ffe0ff */
[----:B------:R-:W-:-:S03]  /*755f0*/  ISETP.GE.U32.AND P1, PT, R190, 0x7f000001, PT ;  /* 0x7f000001be00780c */ /* 0x000fc60003f26070 */
[----:B------:R-:W-:Y:S01]  /*75600*/  @P0 IADD3 R134, PT, PT, R134, -0x7f000001, RZ ;  /* 0x80ffffff86860810 */ /* 0x000fe20007ffe0ff */
[----:B------:R-:W-:Y:S01]  /*75610*/  ISETP.GE.U32.AND P0, PT, R136, 0x7f000001, PT ;  /* 0x7f0000018800780c */ /* 0x000fe20003f06070 */
[----:B------:R-:W-:-:S04]  /*75620*/  @P2 IADD3 R126, PT, PT, R126, -0x7f000001, RZ ;  /* 0x80ffffff7e7e2810 */ /* 0x000fc80007ffe0ff */
[----:B------:R-:W-:Y:S01]  /*75630*/  IADD3 R204, PT, PT, R138, R126, RZ ;  /* 0x0000007e8acc7210 */ /* 0x000fe20007ffe0ff */
[----:B------:R-:W-:-:S03]  /*75640*/  IMAD.WIDE.U32 R126, R148, R205, RZ ;  /* 0x000000cd947e7225 */ /* 0x000fc600078e00ff */
[----:B------:R-:W-:Y:S01]  /*75650*/  @P1 IADD3 R190, PT, PT, R190, -0x7f000001, RZ ;  /* 0x80ffffffbebe1810 */ /* 0x000fe20007ffe0ff */
[----:B------:R-:W-:Y:S01]  /*75660*/  ISETP.GE.U32.AND P1, PT, R163, 0x7f000001, PT ;  /* 0x7f000001a300780c */ /* 0x000fe20003f26070 */
[----:B------:R-:W-:Y:S02]  /*75670*/  IMAD R201, R126, 0x7effffff, RZ ;  /* 0x7effffff7ec97824 */ /* 0x000fe400078e02ff */
[----:B------:R-:W-:Y:S02]  /*75680*/  @P0 IADD3 R136, PT, PT, R136, -0x7f000001, RZ ;  /* 0x80ffffff88880810 */ /* 0x000fe40007ffe0ff */
[----:B------:R-:W-:-:S04]  /*75690*/  IMAD.HI.U32 R201, R201, 0x7f000001, R126 ;  /* 0x7f000001c9c97827 */ /* 0x000fc800078e007e */
[----:B------:R-:W-:Y:S01]  /*756a0*/  IMAD.WIDE.U32 R126, R147, R205, RZ ;  /* 0x000000cd937e7225 */ /* 0x000fe200078e00ff */
[----:B------:R-:W-:Y:S01]  /*756b0*/  ISETP.GE.U32.AND P0, PT, R136, 0x7f000001, PT ;  /* 0x7f0000018800780c */ /* 0x000fe20003f06070 */
[----:B------:R-:W-:Y:S02]  /*756c0*/  IADD3 R134, PT, PT, R134, R190, RZ ;  /* 0x000000be86867210 */ /* 0x000fe40007ffe0ff */
[----:B------:R-:W-:Y:S01]  /*756d0*/  IMAD R190, R126, 0x7effffff, RZ ;  /* 0x7effffff7ebe7824 */ /* 0x000fe200078e02ff */
[----:B------:R-:W-:-:S03]  /*756e0*/  @P1 IADD3 R163, PT, PT, R163, -0x7f000001, RZ ;  /* 0x80ffffffa3a31810 */ /* 0x000fc60007ffe0ff */
[----:B------:R-:W-:-:S04]  /*756f0*/  IMAD.HI.U32 R190, R190, 0x7f000001, R126 ;  /* 0x7f000001bebe7827 */ /* 0x000fc800078e007e */
        /* <DEDUP_REMOVED lines=15> */
[----:B------:R-:W-:-:S04]  /*757f0*/  IMAD.HI.U32 R163, R163, 0x7f000001, R126 ;  /* 0x7f000001a3a37827 */ /* 0x000fc800078e007e */
[----:B------:R-:W-:Y:S01]  /*75800*/  IMAD.WIDE.U32 R126, R142, R245, RZ ;  /* 0x000000f58e7e7225 */ /* 0x000fe200078e00ff */
[----:B------:R-:W-:Y:S01]  /*75810*/  ISETP.GE.U32.AND P2, PT, R171, 0x7f000001, PT ;  /* 0x7f000001ab00780c */ /* 0x000fe20003f46070 */
[----:B------:R-:W-:Y:S01]  /*75820*/  ISETP.GE.U32.AND P3, PT, R204, 0x7f000001, PT ;  /* 0x7f000001cc00780c */ /* 0x000fe20003f66070 */
[----:B------:R-:W-:Y:S01]  /*75830*/  ISETP.GE.U32.AND P6, PT, R128, 0x7f000001, PT ;  /* 0x7f0000018000780c */ /* 0x000fe20003fc6070 */
[----:B------:R-:W-:Y:S01]  /*75840*/  IMAD R169, R126, 0x7effffff, RZ ;  /* 0x7effffff7ea97824 */ /* 0x000fe200078e02ff */
[----:B------:R-:W2:Y:S03]  /*75850*/  LDL.LU R245, [R1+0x300] ;  /* 0x0003000001f57983 */ /* 0x000ea60000300800 */
[----:B------:R-:W-:-:S04]  /*75860*/  IMAD.HI.U32 R169, R169, 0x7f000001, R126 ;  /* 0x7f000001a9a97827 */ /* 0x000fc800078e007e */
[----:B------:R-:W-:Y:S01]  /*75870*/  IMAD.WIDE.U32 R126, R149, R206, RZ ;  /* 0x000000ce957e7225 */ /* 0x000fe200078e00ff */
[----:B------:R-:W-:Y:S01]  /*75880*/  @P0 IADD3 R190, PT, PT, R190, -0x7f000001, RZ ;  /* 0x80ffffffbebe0810 */ /* 0x000fe20007ffe0ff */
[----:B------:R-:W-:Y:S02]  /*75890*/  ISETP.GE.U32.AND P0, PT, R212, 0x7f000001, PT ;  /* 0x7f000001d400780c */ /* 0x000fe40003f06070 */
[----:B------:R-:W-:Y:S01]  /*758a0*/  IMAD R205, R126, 0x7effffff, RZ ;  /* 0x7effffff7ecd7824 */ /* 0x000fe200078e02ff */
[----:B------:R-:W-:Y:S02]  /*758b0*/  @P2 IADD3 R171, PT, PT, R171, -0x7f000001, RZ ;  /* 0x80ffffffabab2810 */ /* 0x000fe40007ffe0ff */
[----:B------:R-:W-:Y:S01]  /*758c0*/  IADD3 R190, PT, PT, R139, R190, RZ ;  /* 0x000000be8bbe7210 */ /* 0x000fe20007ffe0ff */
[----:B------:R-:W-:Y:S01]  /*758d0*/  ISETP.GE.U32.AND P2, PT, R163, 0x7f000001, PT ;  /* 0x7f000001a300780c */ /* 0x000fe20003f46070 */
[----:B------:R-:W-:-:S04]  /*758e0*/  IMAD.HI.U32 R205, R205, 0x7f000001, R126 ;  /* 0x7f000001cdcd7827 */ /* 0x000fc800078e007e */
[----:B------:R-:W-:Y:S01]  /*758f0*/  IMAD.WIDE.U32 R126, R148, R206, RZ ;  /* 0x000000ce947e7225 */ /* 0x000fe200078e00ff */
[----:B------:R-:W-:Y:S01]  /*75900*/  @P3 IADD3 R204, PT, PT, R204, -0x7f000001, RZ ;  /* 0x80ffffffcccc3810 */ /* 0x000fe20007ffe0ff */
[----:B------:R-:W-:Y:S02]  /*75910*/  ISETP.GE.U32.AND P1, PT, R190, 0x7f000001, PT ;  /* 0x7f000001be00780c */ /* 0x000fe40003f26070 */
[----:B------:R-:W-:Y:S01]  /*75920*/  IMAD R148, R126, 0x7effffff, RZ ;  /* 0x7effffff7e947824 */ /* 0x000fe200078e02ff */
[----:B------:R-:W-:Y:S02]  /*75930*/  IADD3 R204, PT, PT, R65, R204, RZ ;  /* 0x000000cc41cc7210 */ /* 0x000fe40007ffe0ff */
[----:B------:R-:W-:Y:S01]  /*75940*/  @P0 IADD3 R212, PT, PT, R212, -0x7f000001, RZ ;  /* 0x80ffffffd4d40810 */ /* 0x000fe20007ffe0ff */
[----:B------:R-:W-:-:S04]  /*75950*/  IMAD.HI.U32 R148, R148, 0x7f000001, R126 ;  /* 0x7f00000194947827 */ /* 0x000fc800078e007e */
[----:B------:R-:W-:Y:S01]  /*75960*/  IMAD.WIDE.U32 R126, R147, R206, RZ ;  /* 0x000000ce937e7225 */ /* 0x000fe200078e00ff */
[----:B------:R-:W-:Y:S02]  /*75970*/  IADD3 R136, PT, PT, R136, R171, RZ ;  /* 0x000000ab88887210 */ /* 0x000fe40007ffe0ff */
[----:B------:R-:W-:Y:S01]  /*75980*/  @P2 IADD3 R163, PT, PT, R163, -0x7f000001, RZ ;  /* 0x80ffffffa3a32810 */ /* 0x000fe20007ffe0ff */
[----:B------:R-:W-:Y:S01]  /*75990*/  ISETP.GE.U32.AND P2, PT, R204, 0x7f000001, PT ;  /* 0x7f000001cc00780c */ /* 0x000fe20003f46070 */
[----:B------:R-:W-:Y:S01]  /*759a0*/  IMAD R171, R126, 0x7effffff, RZ ;  /* 0x7effffff7eab7824 */ /* 0x000fe200078e02ff */
[----:B------:R-:W-:Y:S02]  /*759b0*/  IADD3 R212, PT, PT, R137, R212, RZ ;  /* 0x000000d489d47210 */ /* 0x000fe40007ffe0ff */
[----:B------:R-:W-:Y:S01]  /*759c0*/  @P1 IADD3 R190, PT, PT, R190, -0x7f000001, RZ ;  /* 0x80ffffffbebe1810 */ /* 0x000fe20007ffe0ff */
[----:B------:R-:W-:-:S04]  /*759d0*/  IMAD.HI.U32 R171, R171, 0x7f000001, R126 ;  /* 0x7f000001abab7827 */ /* 0x000fc800078e007e */
[----:B------:R-:W-:Y:S01]  /*759e0*/  IMAD.WIDE.U32 R126, R146, R206, RZ ;  /* 0x000000ce927e7225 */ /* 0x000fe200078e00ff */
[----:B------:R-:W-:Y:S01]  /*759f0*/  ISETP.GE.U32.AND P1, PT, R169, 0x7f000001, PT ;  /* 0x7f000001a900780c */ /* 0x000fe20003f26070 */
[----:B------:R-:W-:Y:S01]  /*75a00*/  ISETP.GE.U32.AND P0, PT, R212, 0x7f000001, PT ;  /* 0x7f000001d400780c */ /* 0x000fe20003f06070 */
[----:B------:R-:W-:Y:S01]  /*75a10*/  IADD3 R163, PT, PT, R190, R163, RZ ;  /* 0x000000a3bea37210 */ /* 0x000fe20007ffe0ff */
[----:B------:R-:W-:Y:S01]  /*75a20*/  IMAD R156, R126, 0x7effffff, RZ ;  /* 0x7effffff7e9c7824 */ /* 0x000fe200078e02ff */
[----:B------:R-:W-:-:S03]  /*75a30*/  @P2 IADD3 R204, PT, PT, R204, -0x7f000001, RZ ;  /* 0x80ffffffcccc2810 */ /* 0x000fc60007ffe0ff */
[----:B------:R-:W-:-:S04]  /*75a40*/  IMAD.HI.U32 R156, R156, 0x7f000001, R126 ;  /* 0x7f0000019c9c7827 */ /* 0x000fc800078e007e */
[----:B------:R-:W-:Y:S01]  /*75a50*/  IMAD.WIDE.U32 R126, R145, R250, RZ ;  /* 0x000000fa917e7225 */ /* 0x000fe200078e00ff */
[----:B------:R-:W-:Y:S01]  /*75a60*/  ISETP.GE.U32.AND P2, PT, R163, 0x7f000001, PT ;  /* 0x7f000001a300780c */ /* 0x000fe20003f46070 */
[----:B------:R-:W-:Y:S02]  /*75a70*/  IADD3 R204, PT, PT, R65, R204, RZ ;  /* 0x000000cc41cc7210 */ /* 0x000fe40007ffe0ff */
[----:B------:R-:W-:Y:S01]  /*75a80*/  IMAD R146, R126, 0x7effffff, RZ ;  /* 0x7effffff7e927824 */ /* 0x000fe200078e02ff */
[----:B------:R-:W-:Y:S02]  /*75a90*/  @P1 IADD3 R169, PT, PT, R169, -0x7f000001, RZ ;  /* 0x80ffffffa9a91810 */ /* 0x000fe40007ffe0ff */
[----:B------:R-:W-:Y:S01]  /*75aa0*/  @P0 IADD3 R212, PT, PT, R212, -0x7f000001, RZ ;  /* 0x80ffffffd4d40810 */ /* 0x000fe20007ffe0ff */
[----:B------:R-:W-:-:S04]  /*75ab0*/  IMAD.HI.U32 R146, R146, 0x7f000001, R126 ;  /* 0x7f00000192927827 */ /* 0x000fc800078e007e */
[----:B------:R-:W-:Y:S01]  /*75ac0*/  IMAD.WIDE.U32 R126, R144, R250, RZ ;  /* 0x000000fa907e7225 */ /* 0x000fe200078e00ff */
[----:B------:R-:W-:Y:S01]  /*75ad0*/  ISETP.GE.U32.AND P1, PT, R204, 0x7f000001, PT ;  /* 0x7f000001cc00780c */ /* 0x000fe20003f26070 */
[----:B------:R-:W-:Y:S02]  /*75ae0*/  IADD3 R144, PT, PT, R212, R169, RZ ;  /* 0x000000a9d4907210 */ /* 0x000fe40007ffe0ff */
[----:B------:R-:W-:-:S03]  /*75af0*/  @P2 IADD3 R163, PT, PT, R163, -0x7f000001, RZ ;  /* 0x80ffffffa3a32810 */ /* 0x000fc60007ffe0ff */
[----:B------:R-:W-:Y:S01]  /*75b00*/  ISETP.GE.U32.AND P0, PT, R144, 0x7f000001, PT ;  /* 0x7f0000019000780c */ /* 0x000fe20003f06070 */
[----:B------:R-:W-:-:S06]  /*75b10*/  IADD3 R163, PT, PT, R68, R163, RZ ;  /* 0x000000a344a37210 */ /* 0x000fcc0007ffe0ff */
[----:B------:R-:W-:Y:S01]  /*75b20*/  @P1 IADD3 R204, PT, PT, R204, -0x7f000001, RZ ;  /* 0x80ffffffcccc1810 */ /* 0x000fe20007ffe0ff */
[----:B------:R-:W-:-:S05]  /*75b30*/  ISETP.GE.U32.AND P1, PT, R163, 0x7f000001, PT ;  /* 0x7f000001a300780c */ /* 0x000fca0003f26070 */
[----:B------:R-:W-:-:S04]  /*75b40*/  @P0 IADD3 R144, PT, PT, R144, -0x7f000001, RZ ;  /* 0x80ffffff90900810 */ /* 0x000fc80007ffe0ff */
[----:B------:R-:W-:-:S04]  /*75b50*/  IADD3 R144, PT, PT, R67, R144, RZ ;  /* 0x0000009043907210 */ /* 0x000fc80007ffe0ff */
[----:B------:R-:W-:Y:S01]  /*75b60*/  @P1 IADD3 R163, PT, PT, R163, -0x7f000001, RZ ;  /* 0x80ffffffa3a31810 */ /* 0x000fe20007ffe0ff */
[----:B------:R-:W-:-:S03]  /*75b70*/  ISETP.GE.U32.AND P0, PT, R144, 0x7f000001, PT ;  /* 0x7f0000019000780c */ /* 0x000fc60003f06070 */
[----:B------:R-:W-:-:S05]  /*75b80*/  IADD3 R190, PT, PT, R68, R163, RZ ;  /* 0x000000a344be7210 */ /* 0x000fca0007ffe0ff */
[----:B------:R-:W-:-:S05]  /*75b90*/  ISETP.GE.U32.AND P1, PT, R190, 0x7f000001, PT ;  /* 0x7f000001be00780c */ /* 0x000fca0003f26070 */
[----:B------:R-:W-:Y:S01]  /*75ba0*/  @P0 IADD3 R144, PT, PT, R144, -0x7f000001, RZ ;  /* 0x80ffffff90900810 */ /* 0x000fe20007ffe0ff */
[----:B------:R-:W-:-:S03]  /*75bb0*/  ISETP.GE.U32.AND P0, PT, R201, 0x7f000001, PT ;  /* 0x7f000001c900780c */ /* 0x000fc60003f06070 */
[----:B------:R-:W-:-:S04]  /*75bc0*/  IADD3 R144, PT, PT, R67, R144, RZ ;  /* 0x0000009043907210 */ /* 0x000fc80007ffe0ff */
[----:B------:R-:W-:Y:S01]  /*75bd0*/  @P1 IADD3 R190, PT, PT, R190, -0x7f000001, RZ ;  /* 0x80ffffffbebe1810 */ /* 0x000fe20007ffe0ff */
[----:B------:R-:W-:-:S05]  /*75be0*/  ISETP.GE.U32.AND P1, PT, R144, 0x7f000001, PT ;  /* 0x7f0000019000780c */ /* 0x000fca0003f26070 */
[----:B------:R-:W-:-:S04]  /*75bf0*/  @P0 IADD3 R201, PT, PT, R201, -0x7f000001, RZ ;  /* 0x80ffffffc9c90810 */ /* 0x000fc80007ffe0ff */
[----:B------:R-:W-:-:S04]  /*75c00*/  IADD3 R201, PT, PT, R140, R201, RZ ;  /* 0x000000c98cc97210 */ /* 0x000fc80007ffe0ff */
[----:B------:R-:W-:Y:S01]  /*75c10*/  @P1 IADD3 R144, PT, PT, R144, -0x7f000001, RZ ;  /* 0x80ffffff90901810 */ /* 0x000fe20007ffe0ff */
[----:B------:R-:W-:Y:S01]  /*75c20*/  ISETP.GE.U32.AND P1, PT, R207, 0x7f000001, PT ;  /* 0x7f000001cf00780c */ /* 0x000fe20003f26070 */
[----:B------:R-:W-:-:S12]  /*75c30*/  ISETP.GE.U32.AND P0, PT, R201, 0x7f000001, PT ;  /* 0x7f000001c900780c */ /* 0x000fd80003f06070 */
[----:B------:R-:W-:Y:S02]  /*75c40*/  @P1 IADD3 R207, PT, PT, R207, -0x7f000001, RZ ;  /* 0x80ffffffcfcf1810 */ /* 0x000fe40007ffe0ff */
[----:B------:R-:W-:-:S04]  /*75c50*/  @P0 IADD3 R201, PT, PT, R201, -0x7f000001, RZ ;  /* 0x80ffffffc9c90810 */ /* 0x000fc80007ffe0ff */
[----:B------:R-:W-:-:S05]  /*75c60*/  IADD3 R149, PT, PT, R201, R207, RZ ;  /* 0x000000cfc9957210 */ /* 0x000fca0007ffe0ff */
[----:B------:R-:W-:Y:S01]  /*75c70*/  ISETP.GE.U32.AND P0, PT, R149, 0x7f000001, PT ;  /* 0x7f0000019500780c */ /* 0x000fe20003f06070 */
[----:B------:R-:W-:Y:S01]  /*75c80*/  IADD3 R218, PT, PT, R65, R204, RZ ;  /* 0x000000cc41da7210 */ /* 0x000fe20007ffe0ff */
[----:B------:R-:W-:-:S04]  /*75c90*/  IMAD R147, R126, 0x7effffff, RZ ;  /* 0x7effffff7e937824 */ /* 0x000fc800078e02ff */
[----:B------:R-:W-:Y:S01]  /*75ca0*/  ISETP.GE.U32.AND P2, PT, R218, 0x7f000001, PT ;  /* 0x7f000001da00780c */ /* 0x000fe20003f46070 */
[----:B------:R-:W-:-:S04]  /*75cb0*/  IMAD.HI.U32 R147, R147, 0x7f000001, R126 ;  /* 0x7f00000193937827 */ /* 0x000fc800078e007e */
[----:B------:R-:W-:Y:S02]  /*75cc0*/  IMAD.WIDE.U32 R126, R143, R250, RZ ;  /* 0x000000fa8f7e7225 */ /* 0x000fe400078e00ff */
[----:B------:R-:W-:Y:S02]  /*75cd0*/  @P0 IADD3 R149, PT, PT, R149, -0x7f000001, RZ ;  /* 0x80ffffff95950810 */ /* 0x000fe40007ffe0ff */
[----:B------:R-:W-:Y:S01]  /*75ce0*/  IMAD R206, R126, 0x7effffff, RZ ;  /* 0x7effffff7ece7824 */ /* 0x000fe200078e02ff */
[----:B------:R-:W-:Y:S02]  /*75cf0*/  IADD3 R190, PT, PT, R68, R190, RZ ;  /* 0x000000be44be7210 */ /* 0x000fe40007ffe0ff */
[----:B------:R-:W-:Y:S01]  /*75d00*/  IADD3 R149, PT, PT, R66, R149, RZ ;  /* 0x0000009542957210 */ /* 0x000fe20007ffe0ff */
[----:B------:R-:W-:Y:S01]  /*75d10*/  IMAD.HI.U32 R206, R206, 0x7f000001, R126 ;  /* 0x7f000001cece7827 */ /* 0x000fe200078e007e */
[----:B------:R-:W-:-:S03]  /*75d20*/  @P2 IADD3 R218, PT, PT, R218, -0x7f000001, RZ ;  /* 0x80ffffffdada2810 */ /* 0x000fc60007ffe0ff */
[----:B------:R-:W-:Y:S01]  /*75d30*/  ISETP.GE.U32.AND P0, PT, R149, 0x7f000001, PT ;  /* 0x7f0000019500780c */ /* 0x000fe20003f06070 */
[----:B------:R-:W-:Y:S01]  /*75d40*/  IMAD.WIDE.U32 R126, R142, R250, RZ ;  /* 0x000000fa8e7e7225 */ /* 0x000fe200078e00ff */
[----:B------:R-:W-:Y:S01]  /*75d50*/  ISETP.GE.U32.AND P2, PT, R190, 0x7f000001, PT ;  /* 0x7f000001be00780c */ /* 0x000fe20003f46070 */
[----:B------:R-:W-:Y:S01]  /*75d60*/  IADD3 R169, PT, PT, R67, R144, RZ ;  /* 0x0000009043a97210 */ /* 0x000fe20007ffe0ff */
[----:B------:R-:W-:Y:S01]  /*75d70*/  ISETP.GE.U32.AND P5, PT, R136, 0x7f000001, PT ;  /* 0x7f0000018800780c */ /* 0x000fe20003fa6070 */
[----:B------:R-:W-:Y:S01]  /*75d80*/  IMAD R142, R126, 0x7effffff, RZ ;  /* 0x7effffff7e8e7824 */ /* 0x000fe200078e02ff */
[----:B------:R-:W-:Y:S01]  /*75d90*/  @P6 IADD3 R128, PT, PT, R128, -0x7f000001, RZ ;  /* 0x80ffffff80806810 */ /* 0x000fe20007ffe0ff */
[----:B------:R-:W3:Y:S02]  /*75da0*/  LDL.LU R250, [R1+0x308] ;  /* 0x0003080001fa7983 */ /* 0x000ee40000300800 */
[----:B------:R-:W-:-:S04]  /*75db0*/  IMAD.HI.U32 R142, R142, 0x7f000001, R126 ;  /* 0x7f0000018e8e7827 */ /* 0x000fc800078e007e */
[----:B------:R-:W-:Y:S01]  /*75dc0*/  IMAD.WIDE.U32 R126, R133, R218, RZ ;  /* 0x000000da857e7225 */ /* 0x000fe200078e00ff */
[----:B------:R-:W-:-:S03]  /*75dd0*/  @P0 IADD3 R149, PT, PT, R149, -0x7f000001, RZ ;  /* 0x80ffffff95950810 */ /* 0x000fc60007ffe0ff */
[----:B------:R-:W-:Y:S01]  /*75de0*/  IMAD R143, R126, 0x7effffff, RZ ;  /* 0x7effffff7e8f7824 */ /* 0x000fe200078e02ff */
[----:B------:R-:W-:Y:S01]  /*75df0*/  @P2 IADD3 R190, PT, PT, R190, -0x7f000001, RZ ;  /* 0x80ffffffbebe2810 */ /* 0x000fe20007ffe0ff */
[----:B------:R-:W-:Y:S01]  /*75e00*/  ISETP.GE.U32.AND P2, PT, R169, 0x7f000001, PT ;  /* 0x7f000001a900780c */ /* 0x000fe20003f46070 */
[----:B------:R-:W-:Y:S01]  /*75e10*/  IADD3 R201, PT, PT, R66, R149, RZ ;  /* 0x0000009542c97210 */ /* 0x000fe20007ffe0ff */
[----:B------:R-:W-:-:S04]  /*75e20*/  IMAD.HI.U32 R143, R143, 0x7f000001, R126 ;  /* 0x7f0000018f8f7827 */ /* 0x000fc800078e007e */
[----:B------:R-:W-:Y:S01]  /*75e30*/  IMAD.WIDE.U32 R126, R132, R190, RZ ;  /* 0x000000be847e7225 */ /* 0x000fe200078e00ff */
[----:B------:R-:W-:-:S03]  /*75e40*/  ISETP.GE.U32.AND P0, PT, R201, 0x7f000001, PT ;  /* 0x7f000001c900780c */ /* 0x000fc60003f06070 */
[----:B------:R-:W-:-:S04]  /*75e50*/  IMAD R144, R126, 0x7effffff, RZ ;  /* 0x7effffff7e907824 */ /* 0x000fc800078e02ff */
[----:B------:R-:W-:Y:S01]  /*75e60*/  IMAD.HI.U32 R144, R144, 0x7f000001, R126 ;  /* 0x7f00000190907827 */ /* 0x000fe200078e007e */
[----:B------:R-:W-:-:S04]  /*75e70*/  @P2 IADD3 R169, PT, PT, R169, -0x7f000001, RZ ;  /* 0x80ffffffa9a92810 */ /* 0x000fc80007ffe0ff */
[----:B------:R-:W-:Y:S01]  /*75e80*/  ISETP.GE.U32.AND P1, PT, R144, 0x7f000001, PT ;  /* 0x7f0000019000780c */ /* 0x000fe20003f26070 */
[----:B------:R-:W-:Y:S01]  /*75e90*/  IMAD.WIDE.U32 R126, R135, R169, RZ ;  /* 0x000000a9877e7225 */ /* 0x000fe200078e00ff */
[----:B------:R-:W-:-:S03]  /*75ea0*/  @P0 IADD3 R201, PT, PT, R201, -0x7f000001, RZ ;  /* 0x80ffffffc9c90810 */ /* 0x000fc60007ffe0ff */
[----:B------:R-:W-:Y:S01]  /*75eb0*/  IMAD R145, R126, 0x7effffff, RZ ;  /* 0x7effffff7e917824 */ /* 0x000fe200078e02ff */
[----:B------:R-:W-:-:S03]  /*75ec0*/  IADD3 R201, PT, PT, R66, R201, RZ ;  /* 0x000000c942c97210 */ /* 0x000fc60007ffe0ff */
[----:B------:R-:W-:Y:S02]  /*75ed0*/  IMAD.HI.U32 R145, R145, 0x7f000001, R126 ;  /* 0x7f00000191917827 */ /* 0x000fe400078e007e */
[----:B------:R-:W-:Y:S02]  /*75ee0*/  ISETP.GE.U32.AND P0, PT, R201, 0x7f000001, PT ;  /* 0x7f000001c900780c */ /* 0x000fe40003f06070 */
[----:B------:R-:W-:Y:S01]  /*75ef0*/  @P1 IADD3 R144, PT, PT, R144, -0x7f000001, RZ ;  /* 0x80ffffff90901810 */ /* 0x000fe20007ffe0ff */
[----:B------:R-:W-:-:S04]  /*75f00*/  ISETP.GE.U32.AND P1, PT, R145, 0x7f000001, PT ;  /* 0x7f0000019100780c */ /* 0x000fc80003f26070 */
[----:B------:R-:W-:-:S04]  /*75f10*/  IMAD.WIDE.U32 R126, R144, 0x5fffffa, RZ ;  /* 0x05fffffa907e7825 */ /* 0x000fc800078e00ff */
[----:B------:R-:W-:Y:S02]  /*75f20*/  IMAD R144, R144, 0x6, RZ ;  /* 0x0000000690907824 */ /* 0x000fe400078e02ff */
[----:B------:R-:W-:Y:S01]  /*75f30*/  @P0 IADD3 R201, PT, PT, R201, -0x7f000001, RZ ;  /* 0x80ffffffc9c90810 */ /* 0x000fe20007ffe0ff */
[----:B------:R-:W-:Y:S02]  /*75f40*/  ISETP.GE.U32.AND P0, PT, R205, 0x7f000001, PT ;  /* 0x7f000001cd00780c */ /* 0x000fe40003f06070 */
[----:B------:R-:W-:Y:S01]  /*75f50*/  @P1 IADD3 R145, PT, PT, R145, -0x7f000001, RZ ;  /* 0x80ffffff91911810 */ /* 0x000fe20007ffe0ff */
[----:B------:R-:W-:-:S04]  /*75f60*/  IMAD.HI.U32 R144, R144, 0x7f000001, R126 ;  /* 0x7f00000190907827 */ /* 0x000fc800078e007e */
[----:B------:R-:W-:-:S04]  /*75f70*/  IMAD.WIDE.U32 R126, R145, 0x5fffffa, RZ ;  /* 0x05fffffa917e7825 */ /* 0x000fc800078e00ff */
[----:B------:R-:W-:-:S04]  /*75f80*/  IMAD R145, R145, 0x6, RZ ;  /* 0x0000000691917824 */ /* 0x000fc800078e02ff */
        /* <DEDUP_REMOVED lines=10> */
[----:B------:R-:W-:Y:S01]  /*76030*/  @P0 IADD3 R148, PT, PT, R148, -0x7f000001, RZ ;  /* 0x80ffffff94940810 */ /* 0x000fe20007ffe0ff */
[----:B------:R-:W-:Y:S02]  /*76040*/  ISETP.GE.U32.AND P0, PT, R141, 0x7f000001, PT ;  /* 0x7f0000018d00780c */ /* 0x000fe40003f06070 */
[----:B------:R-:W-:-:S04]  /*76050*/  IMAD.HI.U32 R204, R204, 0x7f000001, R126 ;  /* 0x7f000001cccc7827 */ /* 0x000fc800078e007e */
[----:B------:R-:W-:Y:S01]  /*76060*/  IMAD.WIDE.U32 R126, R133, R169, RZ ;  /* 0x000000a9857e7225 */ /* 0x000fe200078e00ff */
[----:B------:R-:W-:-:S03]  /*76070*/  IADD3 R205, PT, PT, R140, R148, RZ ;  /* 0x000000948ccd7210 */ /* 0x000fc60007ffe0ff */
[----:B------:R-:W-:Y:S01]  /*76080*/  IMAD R145, R126, 0x7effffff, RZ ;  /* 0x7effffff7e917824 */ /* 0x000fe200078e02ff */
[----:B------:R-:W-:-:S03]  /*76090*/  @P1 IADD3 R146, PT, PT, R146, -0x7f000001, RZ ;  /* 0x80ffffff92921810 */ /* 0x000fc60007ffe0ff */
        /* <DEDUP_REMOVED lines=15> */
[----:B------:R-:W-:-:S04]  /*76190*/  IMAD R147, R126, 0x7effffff, RZ ;  /* 0x7effffff7e937824 */ /* 0x000fc800078e02ff */
[----:B------:R-:W-:-:S04]  /*761a0*/  IMAD.HI.U32 R147, R147, 0x7f000001, R126 ;  /* 0x7f00000193937827 */ /* 0x000fc800078e007e */
[----:B------:R-:W-:Y:S01]  /*761b0*/  IMAD.WIDE.U32 R126, R135, R218, RZ ;  /* 0x000000da877e7225 */ /* 0x000fe200078e00ff */
[----:B------:R-:W-:Y:S02]  /*761c0*/  IADD3 R140, PT, PT, R141, R146, RZ ;  /* 0x000000928d8c7210 */ /* 0x000fe40007ffe0ff */
        /* <DEDUP_REMOVED lines=20> */
[----:B------:R-:W-:-:S05]  /*76310*/  @P1 IADD3 R139, PT, PT, R139, -0x7f000001, RZ ;  /* 0x80ffffff8b8b1810 */ /* 0x000fca0007ffe0ff */
[----:B------:R-:W-:-:S04]  /*76320*/  IMAD.WIDE.U32 R126, R139, 0x5fffffa, RZ ;  /* 0x05fffffa8b7e7825 */ /* 0x000fc800078e00ff */
[----:B------:R-:W-:-:S04]  /*76330*/  IMAD R139, R139, 0x6, RZ ;  /* 0x000000068b8b7824 */ /* 0x000fc800078e02ff */
[----:B------:R-:W-:-:S04]  /*76340*/  IMAD.HI.U32 R171, R139, 0x7f000001, R126 ;  /* 0x7f0000018bab7827 */ /* 0x000fc800078e007e */
[----:B------:R-:W-:-:S04]  /*76350*/  IMAD.WIDE.U32 R126, R132, R169, RZ ;  /* 0x000000a9847e7225 */ /* 0x000fc800078e00ff */
[----:B------:R-:W-:-:S04]  /*76360*/  IMAD R139, R126, 0x7effffff, RZ ;  /* 0x7effffff7e8b7824 */ /* 0x000fc800078e02ff */
[----:B------:R-:W-:Y:S01]  /*76370*/  IMAD.HI.U32 R139, R139, 0x7f000001, R126 ;  /* 0x7f0000018b8b7827 */ /* 0x000fe200078e007e */
[----:B------:R-:W-:-:S04]  /*76380*/  @P0 IADD3 R156, PT, PT, R156, -0x7f000001, RZ ;  /* 0x80ffffff9c9c0810 */ /* 0x000fc80007ffe0ff */
[----:B------:R-:W-:-:S13]  /*76390*/  ISETP.GE.U32.AND P0, PT, R139, 0x7f000001, PT ;  /* 0x7f0000018b00780c */ /* 0x000fda0003f06070 */
[----:B------:R-:W-:Y:S01]  /*763a0*/  @P0 IADD3 R139, PT, PT, R139, -0x7f000001, RZ ;  /* 0x80ffffff8b8b0810 */ /* 0x000fe20007ffe0ff */
[----:B------:R-:W-:-:S13]  /*763b0*/  ISETP.GE.U32.AND P0, PT, R205, 0x7f000001, PT ;  /* 0x7f000001cd00780c */ /* 0x000fda0003f06070 */
[----:B------:R-:W-:-:S04]  /*763c0*/  @P0 IADD3 R205, PT, PT, R205, -0x7f000001, RZ ;  /* 0x80ffffffcdcd0810 */ /* 0x000fc80007ffe0ff */
[----:B------:R-:W-:Y:S01]  /*763d0*/  IADD3 R205, PT, PT, R66, R205, RZ ;  /* 0x000000cd42cd7210 */ /* 0x000fe20007ffe0ff */
[----:B------:R-:W-:-:S04]  /*763e0*/  IMAD.WIDE.U32 R126, R139, 0x5fffffa, RZ ;  /* 0x05fffffa8b7e7825 */ /* 0x000fc800078e00ff */
[----:B------:R-:W-:Y:S01]  /*763f0*/  ISETP.GE.U32.AND P0, PT, R205, 0x7f000001, PT ;  /* 0x7f000001cd00780c */ /* 0x000fe20003f06070 */
        /* <DEDUP_REMOVED lines=10> */
[----:B------:R-:W-:-:S10]  /*764a0*/  IADD3 R137, PT, PT, R137, R156, RZ ;  /* 0x0000009c89897210 */ /* 0x000fd40007ffe0ff */
[----:B------:R-:W-:Y:S02]  /*764b0*/  @P1 IADD3 R139, PT, PT, R139, -0x7f000001, RZ ;  /* 0x80ffffff8b8b1810 */ /* 0x000fe40007ffe0ff */
[----:B------:R-:W-:Y:S01]  /*764c0*/  @P0 IADD3 R205, PT, PT, R205, -0x7f000001, RZ ;  /* 0x80ffffffcdcd0810 */ /* 0x000fe20007ffe0ff */
[----:B------:R-:W-:Y:S02]  /*764d0*/  ISETP.GE.U32.AND P0, PT, R137, 0x7f000001, PT ;  /* 0x7f0000018900780c */ /* 0x000fe40003f06070 */
[----:B------:R-:W-:Y:S01]  /*764e0*/  IMAD.WIDE.U32 R126, R139, 0x5fffffa, RZ ;  /* 0x05fffffa8b7e7825 */ /* 0x000fe200078e00ff */
        /* <DEDUP_REMOVED lines=14> */
[----:B------:R-:W-:Y:S01]  /*765d0*/  @P0 IADD3 R206, PT, PT, R206, -0x7f000001, RZ ;  /* 0x80ffffffcece0810 */ /* 0x000fe20007ffe0ff */
[----:B------:R-:W-:Y:S01]  /*765e0*/  IMAD.WIDE.U32 R126, R139, 0x5fffffa, RZ ;  /* 0x05fffffa8b7e7825 */ /* 0x000fe200078e00ff */
[----:B------:R-:W-:-:S03]  /*765f0*/  IADD3 R140, PT, PT, R65, R140, RZ ;  /* 0x0000008c418c7210 */ /* 0x000fc60007ffe0ff */
[----:B------:R-:W-:Y:S01]  /*76600*/  IMAD R139, R139, 0x6, RZ ;  /* 0x000000068b8b7824 */ /* 0x000fe200078e02ff */
[----:B------:R-:W-:-:S03]  /*76610*/  IADD3 R156, PT, PT, R68, R206, RZ ;  /* 0x000000ce449c7210 */ /* 0x000fc60007ffe0ff */
[----:B------:R-:W-:Y:S01]  /*76620*/  IMAD.HI.U32 R201, R139, 0x7f000001, R126 ;  /* 0x7f0000018bc97827 */ /* 0x000fe200078e007e */
[----:B------:R-:W-:Y:S01]  /*76630*/  @P1 IADD3 R142, PT, PT, R142, -0x7f000001, RZ ;  /* 0x80ffffff8e8e1810 */ /* 0x000fe20007ffe0ff */
[----:B------:R-:W-:Y:S01]  /*76640*/  ISETP.GE.U32.AND P1, PT, R140, 0x7f000001, PT ;  /* 0x7f0000018c00780c */ /* 0x000fe20003f26070 */
[----:B------:R-:W-:Y:S01]  /*76650*/  ISETP.GE.U32.AND P0, PT, R156, 0x7f000001, PT ;  /* 0x7f0000019c00780c */ /* 0x000fe20003f06070 */
[----:B------:R-:W-:Y:S01]  /*76660*/  IADD3 R139, PT, PT, R66, R205, RZ ;  /* 0x000000cd428b7210 */ /* 0x000fe20007ffe0ff */
[----:B------:R-:W-:Y:S01]  /*76670*/  ISETP.GE.U32.AND P2, PT, R207, 0x7f000001, PT ;  /* 0x7f000001cf00780c */ /* 0x000fe20003f46070 */
[----:B------:R-:W4:Y:S03]  /*76680*/  LDL R206, [R1+0x11c] ;  /* 0x00011c0001ce7983 */ /* 0x000f260000100800 */
[----:B------:R-:W-:-:S06]  /*76690*/  ISETP.GE.U32.AND P3, PT, R139, 0x7f000001, PT ;  /* 0x7f0000018b00780c */ /* 0x000fcc0003f66070 */
[----:B------:R-:W-:Y:S02]  /*766a0*/  @P1 IADD3 R140, PT, PT, R140, -0x7f000001, RZ ;  /* 0x80ffffff8c8c1810 */ /* 0x000fe40007ffe0ff */
[----:B------:R-:W-:Y:S02]  /*766b0*/  @P0 IADD3 R156, PT, PT, R156, -0x7f000001, RZ ;  /* 0x80ffffff9c9c0810 */ /* 0x000fe40007ffe0ff */
[----:B------:R-:W-:Y:S02]  /*766c0*/  IADD3 R169, PT, PT, R65, R140, RZ ;  /* 0x0000008c41a97210 */ /* 0x000fe40007ffe0ff */
[----:B------:R-:W-:Y:S02]  /*766d0*/  IADD3 R156, PT, PT, R68, R156, RZ ;  /* 0x0000009c449c7210 */ /* 0x000fe40007ffe0ff */
[----:B------:R-:W-:Y:S01]  /*766e0*/  @P3 IADD3 R139, PT, PT, R139, -0x7f000001, RZ ;  /* 0x80ffffff8b8b3810 */ /* 0x000fe20007ffe0ff */
[----:B------:R-:W-:Y:S02]  /*766f0*/  ISETP.GE.U32.AND P1, PT, R169, 0x7f000001, PT ;  /* 0x7f000001a900780c */ /* 0x000fe40003f26070 */
[----:B------:R-:W-:-:S02]  /*76700*/  ISETP.GE.U32.AND P0, PT, R156, 0x7f000001, PT ;  /* 0x7f0000019c00780c */ /* 0x000fc40003f06070 */
[----:B------:R-:W-:Y:S01]  /*76710*/  IMAD.WIDE.U32 R126, R133, R139, RZ ;  /* 0x0000008b857e7225 */ /* 0x000fe200078e00ff */
[----:B------:R-:W-:-:S03]  /*76720*/  IADD3 R142, PT, PT, R137, R142, RZ ;  /* 0x0000008e898e7210 */ /* 0x000fc60007ffe0ff */
[----:B------:R-:W-:-:S04]  /*76730*/  IMAD R137, R126, 0x7effffff, RZ ;  /* 0x7effffff7e897824 */ /* 0x000fc800078e02ff */
[----:B------:R-:W-:Y:S01]  /*76740*/  IMAD.HI.U32 R137, R137, 0x7f000001, R126 ;  /* 0x7f00000189897827 */ /* 0x000fe200078e007e */
[----:B------:R-:W-:Y:S02]  /*76750*/  @P1 IADD3 R169, PT, PT, R169, -0x7f000001, RZ ;  /* 0x80ffffffa9a91810 */ /* 0x000fe40007ffe0ff */
[----:B------:R-:W-:Y:S02]  /*76760*/  @P0 IADD3 R156, PT, PT, R156, -0x7f000001, RZ ;  /* 0x80ffffff9c9c0810 */ /* 0x000fe40007ffe0ff */
[----:B------:R-:W-:Y:S02]  /*76770*/  ISETP.GE.U32.AND P1, PT, R137, 0x7f000001, PT ;  /* 0x7f0000018900780c */ /* 0x000fe40003f26070 */
[----:B------:R-:W-:Y:S02]  /*76780*/  IADD3 R156, PT, PT, R68, R156, RZ ;  /* 0x0000009c449c7210 */ /* 0x000fe40007ffe0ff */
[----:B------:R-:W-:-:S03]  /*76790*/  @P2 IADD3 R207, PT, PT, R207, -0x7f000001, RZ ;  /* 0x80ffffffcfcf2810 */ /* 0x000fc60007ffe0ff */
[----:B------:R-:W-:-:S06]  /*767a0*/  ISETP.GE.U32.AND P0, PT, R156, 0x7f000001, PT ;  /* 0x7f0000019c00780c */ /* 0x000fcc0003f06070 */
[----:B------:R-:W-:Y:S01]  /*767b0*/  @P1 IADD3 R137, PT, PT, R137, -0x7f000001, RZ ;  /* 0x80ffffff89891810 */ /* 0x000fe20007ffe0ff */
[----:B------:R-:W-:Y:S01]  /*767c0*/  ISETP.GE.U32.AND P2, PT, R207, 0x7f000001, PT ;  /* 0x7f000001cf00780c */ /* 0x000fe20003f46070 */
[----:B------:R-:W-:-:S03]  /*767d0*/  IMAD.WIDE.U32 R126, R135, R169, RZ ;  /* 0x000000a9877e7225 */ /* 0x000fc600078e00ff */
[----:B------:R-:W-:Y:S01]  /*767e0*/  ISETP.GE.U32.AND P1, PT, R137, 0x7f000001, PT ;  /* 0x7f0000018900780c */ /* 0x000fe20003f26070 */
[----:B------:R-:W-:Y:S01]  /*767f0*/  IMAD R140, R126, 0x7effffff, RZ ;  /* 0x7effffff7e8c7824 */ /* 0x000fe200078e02ff */
[----:B------:R-:W-:Y:S01]  /*76800*/  @P0 IADD3 R156, PT, PT, R156, -0x7f000001, RZ ;  /* 0x80ffffff9c9c0810 */ /* 0x000fe20007ffe0ff */
[----:B------:R-:W-:Y:S02]  /*76810*/  ISETP.GE.U32.AND P0, PT, R142, 0x7f000001, PT ;  /* 0x7f0000018e00780c */ /* 0x000fe40003f06070 */
[----:B------:R-:W-:-:S04]  /*76820*/  IMAD.HI.U32 R126, R140, 0x7f000001, R126 ;  /* 0x7f0000018c7e7827 */ /* 0x000fc800078e007e */
[----:B------:R-:W-:Y:S01]  /*76830*/  @P2 IADD3 R207, PT, PT, R207, -0x7f000001, RZ ;  /* 0x80ffffffcfcf2810 */ /* 0x000fe20007ffe0ff */
[----:B------:R-:W-:-:S03]  /*76840*/  ISETP.GE.U32.AND P2, PT, R126, 0x7f000001, PT ;  /* 0x7f0000017e00780c */ /* 0x000fc60003f46070 */
[----:B------:R-:W-:Y:S01]  /*76850*/  @P1 IADD3 R137, PT, PT, R137, -0x7f000001, RZ ;  /* 0x80ffffff89891810 */ /* 0x000fe20007ffe0ff */
[----:B------:R-:W-:Y:S02]  /*76860*/  ISETP.GE.U32.AND P1, PT, R163, 0x7f000001, PT ;  /* 0x7f000001a300780c */ /* 0x000fe40003f26070 */
[----:B------:R-:W-:-:S04]  /*76870*/  @P0 IADD3 R142, PT, PT, R142, -0x7f000001, RZ ;  /* 0x80ffffff8e8e0810 */ /* 0x000fc80007ffe0ff */
[----:B------:R-:W-:-:S03]  /*76880*/  IADD3 R142, PT, PT, R67, R142, RZ ;  /* 0x0000008e438e7210 */ /* 0x000fc60007ffe0ff */
[----:B------:R-:W-:-:S04]  /*76890*/  @P2 IADD3 R126, PT, PT, R126, -0x7f000001, RZ ;  /* 0x80ffffff7e7e2810 */ /* 0x000fc80007ffe0ff */
[----:B------:R-:W-:Y:S01]  /*768a0*/  @P1 IADD3 R163, PT, PT, R163, -0x7f000001, RZ ;  /* 0x80ffffffa3a31810 */ /* 0x000fe20007ffe0ff */
[----:B------:R-:W-:Y:S01]  /*768b0*/  ISETP.GE.U32.AND P0, PT, R142, 0x7f000001, PT ;  /* 0x7f0000018e00780c */ /* 0x000fe20003f06070 */
[----:B------:R-:W-:Y:S01]  /*768c0*/  IADD3 R137, PT, PT, R137, R126, RZ ;  /* 0x0000007e89897210 */ /* 0x000fe20007ffe0ff */
[----:B------:R-:W-:Y:S02]  /*768d0*/  IMAD.WIDE.U32 R126, R133, R156, RZ ;  /* 0x0000009c857e7225 */ /* 0x000fe400078e00ff */
[----:B------:R-:W-:Y:S01]  /*768e0*/  ISETP.GE.U32.AND P1, PT, R163, 0x7f000001, PT ;  /* 0x7f000001a300780c */ /* 0x000fe20003f26070 */
[----:B------:R-:W-:Y:S01]  /*768f0*/  ISETP.GE.U32.AND P3, PT, R141, 0x7f000001, PT ;  /* 0x7f0000018d00780c */ /* 0x000fe20003f66070 */
[----:B------:R-:W-:Y:S01]  /*76900*/  ISETP.GE.U32.AND P2, PT, R204, 0x7f000001, PT ;  /* 0x7f000001cc00780c */ /* 0x000fe20003f46070 */
[----:B------:R-:W-:-:S04]  /*76910*/  IMAD R140, R126, 0x7effffff, RZ ;  /* 0x7effffff7e8c7824 */ /* 0x000fc800078e02ff */
[----:B------:R-:W-:Y:S02]  /*76920*/  IMAD.HI.U32 R140, R140, 0x7f000001, R126 ;  /* 0x7f0000018c8c7827 */ /* 0x000fe400078e007e */
[----:B------:R-:W-:-:S04]  /*76930*/  @P0 IADD3 R142, PT, PT, R142, -0x7f000001, RZ ;  /* 0x80ffffff8e8e0810 */ /* 0x000fc80007ffe0ff */
[----:B------:R-:W-:Y:S01]  /*76940*/  @P1 IADD3 R163, PT, PT, R163, -0x7f000001, RZ ;  /* 0x80ffffffa3a31810 */ /* 0x000fe20007ffe0ff */
[----:B------:R-:W-:Y:S01]  /*76950*/  ISETP.GE.U32.AND P1, PT, R140, 0x7f000001, PT ;  /* 0x7f0000018c00780c */ /* 0x000fe20003f26070 */
[----:B------:R-:W-:Y:S02]  /*76960*/  IADD3 R142, PT, PT, R67, R142, RZ ;  /* 0x0000008e438e7210 */ /* 0x000fe40007ffe0ff */
[----:B------:R-:W-:Y:S02]  /*76970*/  @P3 IADD3 R141, PT, PT, R141, -0x7f000001, RZ ;  /* 0x80ffffff8d8d3810 */ /* 0x000fe40007ffe0ff */
[----:B------:R-:W-:Y:S01]  /*76980*/  @P2 IADD3 R204, PT, PT, R204, -0x7f000001, RZ ;  /* 0x80ffffffcccc2810 */ /* 0x000fe20007ffe0ff */
[----:B------:R-:W-:Y:S01]  /*76990*/  IMAD.WIDE.U32 R126, R135, R139, RZ ;  /* 0x0000008b877e7225 */ /* 0x000fe200078e00ff */
[----:B------:R-:W-:Y:S01]  /*769a0*/  ISETP.GE.U32.AND P0, PT, R142, 0x7f000001, PT ;  /* 0x7f0000018e00780c */ /* 0x000fe20003f06070 */
[----:B------:R-:W-:Y:S02]  /*769b0*/  IADD3 R207, PT, PT, R207, R141, RZ ;  /* 0x0000008dcfcf7210 */ /* 0x000fe40007ffe0ff */
[----:B------:R-:W-:Y:S01]  /*769c0*/  IADD3 R141, PT, PT, R163, R204, RZ ;  /* 0x000000cca38d7210 */ /* 0x000fe20007ffe0ff */
[----:B------:R-:W-:-:S04]  /*769d0*/  IMAD R163, R126, 0x7effffff, RZ ;  /* 0x7effffff7ea37824 */ /* 0x000fc800078e02ff */
[----:B------:R-:W-:Y:S01]  /*769e0*/  IMAD.HI.U32 R126, R163, 0x7f000001, R126 ;  /* 0x7f000001a37e7827 */ /* 0x000fe200078e007e */
[----:B------:R-:W-:-:S04]  /*769f0*/  @P1 IADD3 R140, PT, PT, R140, -0x7f000001, RZ ;  /* 0x80ffffff8c8c1810 */ /* 0x000fc80007ffe0ff */
[----:B------:R-:W-:Y:S01]  /*76a00*/  ISETP.GE.U32.AND P2, PT, R126, 0x7f000001, PT ;  /* 0x7f0000017e00780c */ /* 0x000fe20003f46070 */
[----:B------:R-:W-:Y:S01]  /*76a10*/  ISETP.GE.U32.AND P1, PT, R140, 0x7f000001, PT ;  /* 0x7f0000018c00780c */ /* 0x000fe20003f26070 */
[----:B------:R-:W-:-:S04]  /*76a20*/  @P0 IADD3 R142, PT, PT, R142, -0x7f000001, RZ ;  /* 0x80ffffff8e8e0810 */ /* 0x000fc80007ffe0ff */
[----:B------:R-:W-:-:S05]  /*76a30*/  IADD3 R163, PT, PT, R67, R142, RZ ;  /* 0x0000008e43a37210 */ /* 0x000fca0007ffe0ff */
[----:B------:R-:W-:Y:S02]  /*76a40*/  ISETP.GE.U32.AND P0, PT, R163, 0x7f000001, PT ;  /* 0x7f000001a300780c */ /* 0x000fe40003f06070 */
[----:B------:R-:W-:Y:S02]  /*76a50*/  @P2 IADD3 R126, PT, PT, R126, -0x7f000001, RZ ;  /* 0x80ffffff7e7e2810 */ /* 0x000fe40007ffe0ff */
[----:B------:R-:W-:-:S04]  /*76a60*/  @P1 IADD3 R140, PT, PT, R140, -0x7f000001, RZ ;  /* 0x80ffffff8c8c1810 */ /* 0x000fc80007ffe0ff */
[----:B------:R-:W-:Y:S01]  /*76a70*/  IADD3 R142, PT, PT, R140, R126, RZ ;  /* 0x0000007e8c8e7210 */ /* 0x000fe20007ffe0ff */
[----:B------:R-:W-:-:S04]  /*76a80*/  IMAD.WIDE.U32 R126, R133, R169, RZ ;  /* 0x000000a9857e7225 */ /* 0x000fc800078e00ff */
[----:B------:R-:W-:Y:S01]  /*76a90*/  IMAD R140, R126, 0x7effffff, RZ ;  /* 0x7effffff7e8c7824 */ /* 0x000fe200078e02ff */
[----:B------:R-:W-:-:S03]  /*76aa0*/  @P0 IADD3 R163, PT, PT, R163, -0x7f000001, RZ ;  /* 0x80ffffffa3a30810 */ /* 0x000fc60007ffe0ff */
        /* <DEDUP_REMOVED lines=17> */
[----:B------:R-:W-:Y:S01]  /*76bc0*/  ISETP.GE.U32.AND P1, PT, R133, 0x7f000001, PT ;  /* 0x7f0000018500780c */ /* 0x000fe20003f26070 */
[----:B------:R-:W-:-:S06]  /*76bd0*/  ISETP.GE.U32.AND P0, PT, R204, 0x7f000001, PT ;  /* 0x7f000001cc00780c */ /* 0x000fcc0003f06070 */
        /* <DEDUP_REMOVED lines=22> */
[----:B------:R-:W-:Y:S01]  /*76d40*/  @P0 IADD3 R207, PT, PT, R207, -0x7f000001, RZ ;  /* 0x80ffffffcfcf0810 */ /* 0x000fe20007ffe0ff */
[----:B------:R-:W-:Y:S01]  /*76d50*/  ISETP.GE.U32.AND P0, PT, R142, 0x7f000001, PT ;  /* 0x7f0000018e00780c */ /* 0x000fe20003f06070 */
[----:B------:R-:W-:Y:S01]  /*76d60*/  ISETP.GE.U32.AND P1, PT, R135, 0x7f000001, PT ;  /* 0x7f0000018700780c */ /* 0x000fe20003f26070 */
[----:B------:R-:W-:-:S11]  /*76d70*/  IMAD.WIDE.U32 R126, R132, R139, RZ ;  /* 0x0000008b847e7225 */ /* 0x000fd600078e00ff */
[----:B------:R-:W-:Y:S02]  /*76d80*/  @P0 IADD3 R142, PT, PT, R142, -0x7f000001, RZ ;  /* 0x80ffffff8e8e0810 */ /* 0x000fe40007ffe0ff */
[----:B------:R-:W-:-:S04]  /*76d90*/  @P1 IADD3 R135, PT, PT, R135, -0x7f000001, RZ ;  /* 0x80ffffff87871810 */ /* 0x000fc80007ffe0ff */
[----:B------:R-:W-:Y:S01]  /*76da0*/  IADD3 R135, PT, PT, R142, R135, RZ ;  /* 0x000000878e877210 */ /* 0x000fe20007ffe0ff */
[----:B------:R-:W-:-:S04]  /*76db0*/  IMAD R142, R126, 0x7effffff, RZ ;  /* 0x7effffff7e8e7824 */ /* 0x000fc800078e02ff */
[----:B------:R-:W-:-:S04]  /*76dc0*/  IMAD.HI.U32 R142, R142, 0x7f000001, R126 ;  /* 0x7f0000018e8e7827 */ /* 0x000fc800078e007e */
        /* <DEDUP_REMOVED lines=52> */
[----:B------:R-:W-:Y:S01]  /*77110*/  ISETP.GE.U32.AND P2, PT, R137, 0x7f000001, PT ;  /* 0x7f0000018900780c */ /* 0x000fe20003f46070 */
[----:B------:R-:W-:-:S07]  /*77120*/  ISETP.GE.U32.AND P1, PT, R204, 0x7f000001, PT ;  /* 0x7f000001cc00780c */ /* 0x000fce0003f26070 */
[----:B------:R-:W-:-:S04]  /*77130*/  @P0 IADD3 R135, PT, PT, R135, -0x7f000001, RZ ;  /* 0x80ffffff87870810 */ /* 0x000fc80007ffe0ff */
[----:B------:R-:W-:-:S04]  /*77140*/  @P4 IADD3 R126, PT, PT, R126, -0x7f000001, RZ ;  /* 0x80ffffff7e7e4810 */ /* 0x000fc80007ffe0ff */
[----:B------:R-:W-:-:S05]  /*77150*/  IADD3 R135, PT, PT, R135, R126, RZ ;  /* 0x0000007e87877210 */ /* 0x000fca0007ffe0ff */
[----:B------:R-:W-:Y:S01]  /*77160*/  ISETP.GE.U32.AND P0, PT, R135, 0x7f000001, PT ;  /* 0x7f0000018700780c */ /* 0x000fe20003f06070 */
[----:B------:R-:W-:Y:S02]  /*77170*/  @P2 IADD3 R137, PT, PT, R137, -0x7f000001, RZ ;  /* 0x80ffffff89892810 */ /* 0x000fe40007ffe0ff */
[----:B------:R-:W-:-:S04]  /*77180*/  @P1 IADD3 R204, PT, PT, R204, -0x7f000001, RZ ;  /* 0x80ffffffcccc1810 */ /* 0x000fc80007ffe0ff */
[----:B------:R-:W-:Y:S01]  /*77190*/  IADD3 R137, PT, PT, R204, R137, RZ ;  /* 0x00000089cc897210 */ /* 0x000fe20007ffe0ff */
[----:B------:R-:W-:Y:S01]  /*771a0*/  ISETP.GE.U32.AND P3, PT, R132, 0x7f000001, PT ;  /* 0x7f0000018400780c */ /* 0x000fe20003f66070 */
[----:B------:R-:W-:Y:S01]  /*771b0*/  IADD3 R224, PT, PT, R207, R224, RZ ;  /* 0x000000e0cfe07210 */ /* 0x000fe20007ffe0ff */
[----:B------:R-:W2:Y:S04]  /*771c0*/  LDL R204, [R1+0x118] ;  /* 0x0001180001cc7983 */ /* 0x000ea80000100800 */
[----:B------:R-:W2:Y:S01]  /*771d0*/  LDL R207, [R1+0x110] ;  /* 0x0001100001cf7983 */ /* 0x000ea20000100800 */
[----:B------:R-:W-:Y:S01]  /*771e0*/  @P0 IADD3 R135, PT, PT, R135, -0x7f000001, RZ ;  /* 0x80ffffff87870810 */ /* 0x000fe20007ffe0ff */
[----:B------:R-:W-:Y:S01]  /*771f0*/  ISETP.GE.U32.AND P0, PT, R78, 0x7f000001, PT ;  /* 0x7f0000014e00780c */ /* 0x000fe20003f06070 */
[----:B------:R-:W-:-:S04]  /*77200*/  ISETP.GE.U32.AND P1, PT, R137, 0x7f000001, PT ;  /* 0x7f0000018900780c */ /* 0x000fc80003f26070 */
[----:B------:R-:W-:-:S08]  /*77210*/  @P3 IADD3 R132, PT, PT, R132, -0x7f000001, RZ ;  /* 0x80ffffff84843810 */ /* 0x000fd00007ffe0ff */
[----:B------:R-:W-:Y:S02]  /*77220*/  @P0 IADD3 R78, PT, PT, R78, -0x7f000001, RZ ;  /* 0x80ffffff4e4e0810 */ /* 0x000fe40007ffe0ff */
[----:B------:R-:W-:-:S03]  /*77230*/  @P1 IADD3 R137, PT, PT, R137, -0x7f000001, RZ ;  /* 0x80ffffff89891810 */ /* 0x000fc60007ffe0ff */
[----:B------:R-:W-:Y:S01]  /*77240*/  ISETP.GE.U32.AND P1, PT, R78, 0x7f000001, PT ;  /* 0x7f0000014e00780c */ /* 0x000fe20003f26070 */
[----:B------:R-:W-:-:S04]  /*77250*/  IMAD.WIDE.U32 R126, R236, R132, RZ ;  /* 0x00000084ec7e7225 */ /* 0x000fc800078e00ff */
[----:B------:R-:W-:Y:S01]  /*77260*/  IMAD R132, R126, 0x7effffff, RZ ;  /* 0x7effffff7e847824 */ /* 0x000fe200078e02ff */
[----:B------:R-:W-:-:S03]  /*77270*/  ISETP.GE.U32.AND P3, PT, R134, 0x7f000001, PT ;  /* 0x7f0000018600780c */ /* 0x000fc60003f66070 */
        /* <DEDUP_REMOVED lines=12> */
[----:B------:R-:W-:Y:S01]  /*77340*/  ISETP.GE.U32.AND P6, PT, R149, 0x7f000001, PT ;  /* 0x7f0000019500780c */ /* 0x000fe20003fc6070 */
[----:B------:R-:W-:Y:S01]  /*77350*/  @P1 IADD3 R73, PT, PT, R73, -0x7f000001, RZ ;  /* 0x80ffffff49491810 */ /* 0x000fe20007ffe0ff */
[----:B------:R-:W-:Y:S01]  /*77360*/  IMAD.HI.U32 R137, R137, 0x7f000001, R126 ;  /* 0x7f00000189897827 */ /* 0x000fe200078e007e */
[----:B------:R-:W3:Y:S02]  /*77370*/  LDL.LU R236, [R1+0x3cc] ;  /* 0x0003cc0001ec7983 */ /* 0x000ee40000300800 */
[----:B------:R-:W-:-:S02]  /*77380*/  IADD3 R134, PT, PT, R134, R73, RZ ;  /* 0x0000004986867210 */ /* 0x000fc40007ffe0ff */
[----:B------:R-:W3:Y:S04]  /*77390*/  LDL R73, [R1+0x114] ;  /* 0x0001140001497983 */ /* 0x000ee80000100800 */
[----:B------:R0:W-:Y:S04]  /*773a0*/  STL [R1+0x568], R137 ;  /* 0x0005688901007387 */ /* 0x0001e80000100800 */
[----:B0-----:R-:W3:Y:S01]  /*773b0*/  LDL.LU R137, [R1+0x450] ;  /* 0x0004500001897983 */ /* 0x001ee20000300800 */
[----:B------:R-:W-:-:S03]  /*773c0*/  IADD3 R218, PT, PT, R136, R128, RZ ;  /* 0x0000008088da7210 */ /* 0x000fc60007ffe0ff */
[----:B------:R-:W3:Y:S01]  /*773d0*/  LDL.64 R128, [R1+0x100] ;  /* 0x0001000001807983 */ /* 0x000ee20000100a00 */
[----:B------:R-:W-:Y:S01]  /*773e0*/  @P0 IADD3 R143, PT, PT, R143, -0x7f000001, RZ ;  /* 0x80ffffff8f8f0810 */ /* 0x000fe20007ffe0ff */
[----:B------:R-:W-:Y:S01]  /*773f0*/  ISETP.GE.U32.AND P0, PT, R74, 0x7f000001, PT ;  /* 0x7f0000014a00780c */ /* 0x000fe20003f06070 */
[----:B------:R-:W-:Y:S01]  /*77400*/  @P2 IADD3 R69, PT, PT, R69, -0x7f000001, RZ ;  /* 0x80ffffff45452810 */ /* 0x000fe20007ffe0ff */
[----:B------:R-:W-:Y:S02]  /*77410*/  ISETP.GE.U32.AND P2, PT, R138, 0x7f000001, PT ;  /* 0x7f0000018a00780c */ /* 0x000fe40003f46070 */
[----:B------:R-:W-:Y:S01]  /*77420*/  ISETP.GE.U32.AND P4, PT, R143, 0x7f000001, PT ;  /* 0x7f0000018f00780c */ /* 0x000fe20003f86070 */
[----:B------:R-:W-:Y:S01]  /*77430*/  ISETP.GE.U32.AND P5, PT, R190, 0x7f000001, PT ;  /* 0x7f000001be00780c */ /* 0x000fe20003fa6070 */
[----:B------:R-:W-:Y:S01]  /*77440*/  IADD3 R69, PT, PT, R78, R69, RZ ;  /* 0x000000454e457210 */ /* 0x000fe20007ffe0ff */
[----:B------:R-:W-:-:S06]  /*77450*/  ISETP.GE.U32.AND P1, PT, R201, 0x7f000001, PT ;  /* 0x7f000001c900780c */ /* 0x000fcc0003f26070 */
[----:B------:R-:W-:Y:S01]  /*77460*/  @P0 IADD3 R74, PT, PT, R74, -0x7f000001, RZ ;  /* 0x80ffffff4a4a0810 */ /* 0x000fe20007ffe0ff */
[----:B------:R-:W-:Y:S01]  /*77470*/  ISETP.GE.U32.AND P0, PT, R224, 0x7f000001, PT ;  /* 0x7f000001e000780c */ /* 0x000fe20003f06070 */
[----:B------:R-:W-:Y:S01]  /*77480*/  @P2 IADD3 R138, PT, PT, R138, -0x7f000001, RZ ;  /* 0x80ffffff8a8a2810 */ /* 0x000fe20007ffe0ff */
[----:B------:R-:W-:Y:S01]  /*77490*/  ISETP.GE.U32.AND P2, PT, R69, 0x7f000001, PT ;  /* 0x7f0000014500780c */ /* 0x000fe20003f46070 */
[----:B------:R-:W-:Y:S02]  /*774a0*/  @P4 IADD3 R143, PT, PT, R143, -0x7f000001, RZ ;  /* 0x80ffffff8f8f4810 */ /* 0x000fe40007ffe0ff */
[----:B------:R-:W-:Y:S02]  /*774b0*/  @P6 IADD3 R149, PT, PT, R149, -0x7f000001, RZ ;  /* 0x80ffffff95956810 */ /* 0x000fe40007ffe0ff */
[----:B------:R-:W-:Y:S02]  /*774c0*/  @P5 IADD3 R190, PT, PT, R190, -0x7f000001, RZ ;  /* 0x80ffffffbebe5810 */ /* 0x000fe40007ffe0ff */
[----:B------:R-:W-:-:S04]  /*774d0*/  IADD3 R143, PT, PT, R143, R149, RZ ;  /* 0x000000958f8f7210 */ /* 0x000fc80007ffe0ff */
[----:B------:R-:W-:Y:S02]  /*774e0*/  @P0 IADD3 R224, PT, PT, R224, -0x7f000001, RZ ;  /* 0x80ffffffe0e00810 */ /* 0x000fe40007ffe0ff */
[----:B------:R-:W-:Y:S02]  /*774f0*/  @P1 IADD3 R201, PT, PT, R201, -0x7f000001, RZ ;  /* 0x80ffffffc9c91810 */ /* 0x000fe40007ffe0ff */
[----:B------:R-:W-:Y:S01]  /*77500*/  @P2 IADD3 R69, PT, PT, R69, -0x7f000001, RZ ;  /* 0x80ffffff45452810 */ /* 0x000fe20007ffe0ff */
[----:B------:R-:W-:Y:S01]  /*77510*/  ISETP.GE.U32.AND P2, PT, R144, 0x7f000001, PT ;  /* 0x7f0000019000780c */ /* 0x000fe20003f46070 */
[----:B------:R-:W-:Y:S01]  /*77520*/  ISETP.GE.U32.AND P1, PT, R143, 0x7f000001, PT ;  /* 0x7f0000018f00780c */ /* 0x000fe20003f26070 */
[----:B------:R-:W-:Y:S01]  /*77530*/  IADD3 R190, PT, PT, R224, R190, RZ ;  /* 0x000000bee0be7210 */ /* 0x000fe20007ffe0ff */
[----:B------:R-:W-:Y:S01]  /*77540*/  ISETP.GE.U32.AND P6, PT, R212, 0x7f000001, PT ;  /* 0x7f000001d400780c */ /* 0x000fe20003fc6070 */
[----:B------:R-:W-:Y:S01]  /*77550*/  ISETP.GE.U32.AND P3, PT, R0, 0x7f000001, PT ;  /* 0x7f0000010000780c */ /* 0x000fe20003f66070 */
[----:B------:R-:W-:Y:S01]  /*77560*/  ISETP.GE.U32.AND P5, PT, R6, 0x7f000001, PT ;  /* 0x7f0000010600780c */ /* 0x000fe20003fa6070 */
[----:B------:R-:W-:Y:S01]  /*77570*/  ISETP.GE.U32.AND P4, PT, R134, 0x7f000001, PT ;  /* 0x7f0000018600780c */ /* 0x000fe20003f86070 */
[----:B------:R-:W-:Y:S01]  /*77580*/  ISETP.GE.U32.AND P0, PT, R190, 0x7f000001, PT ;  /* 0x7f000001be00780c */ /* 0x000fe20003f06070 */
[----:B------:R-:W-:Y:S01]  /*77590*/  IADD3 R205, PT, PT, R138, R74, RZ ;  /* 0x0000004a8acd7210 */ /* 0x000fe20007ffe0ff */
[----:B------:R-:W3:Y:S04]  /*775a0*/  LDL.LU R224, [R1+0x3ac] ;  /* 0x0003ac0001e07983 */ /* 0x000ee80000300800 */
[----:B------:R-:W-:-:S02]  /*775b0*/  @P2 IADD3 R144, PT, PT, R144, -0x7f000001, RZ ;  /* 0x80ffffff90902810 */ /* 0x000fc40007ffe0ff */
[----:B------:R-:W-:-:S04]  /*775c0*/  @P1 IADD3 R143, PT, PT, R143, -0x7f000001, RZ ;  /* 0x80ffffff8f8f1810 */ /* 0x000fc80007ffe0ff */
[----:B------:R-:W-:Y:S02]  /*775d0*/  IADD3 R78, PT, PT, R143, R144, RZ ;  /* 0x000000908f4e7210 */ /* 0x000fe40007ffe0ff */
[----:B------:R-:W-:Y:S01]  /*775e0*/  @P0 IADD3 R190, PT, PT, R190, -0x7f000001, RZ ;  /* 0x80ffffffbebe0810 */ /* 0x000fe20007ffe0ff */
[----:B------:R-:W-:Y:S02]  /*775f0*/  ISETP.GE.U32.AND P0, PT, R145, 0x7f000001, PT ;  /* 0x7f0000019100780c */ /* 0x000fe40003f06070 */
[----:B------:R-:W-:Y:S01]  /*77600*/  ISETP.GE.U32.AND P1, PT, R78, 0x7f000001, PT ;  /* 0x7f0000014e00780c */ /* 0x000fe20003f26070 */
[----:B------:R-:W-:-:S10]  /*77610*/  @P6 IADD3 R212, PT, PT, R212, -0x7f000001, RZ ;  /* 0x80ffffffd4d46810 */ /* 0x000fd40007ffe0ff */
[----:B------:R-:W-:Y:S02]  /*77620*/  @P0 IADD3 R145, PT, PT, R145, -0x7f000001, RZ ;  /* 0x80ffffff91910810 */ /* 0x000fe40007ffe0ff */
[----:B------:R-:W-:Y:S01]  /*77630*/  @P1 IADD3 R78, PT, PT, R78, -0x7f000001, RZ ;  /* 0x80ffffff4e4e1810 */ /* 0x000fe20007ffe0ff */
[----:B------:R-:W-:Y:S02]  /*77640*/  ISETP.GE.U32.AND P1, PT, R148, 0x7f000001, PT ;  /* 0x7f0000019400780c */ /* 0x000fe40003f26070 */
[----:B------:R-:W-:Y:S01]  /*77650*/  ISETP.GE.U32.AND P0, PT, R145, 0x7f000001, PT ;  /* 0x7f0000019100780c */ /* 0x000fe20003f06070 */
[----:B------:R-:W-:Y:S02]  /*77660*/  IADD3 R212, PT, PT, R212, R201, RZ ;  /* 0x000000c9d4d47210 */ /* 0x000fe40007ffe0ff */
[----:B------:R-:W-:-:S03]  /*77670*/  @P3 IADD3 R0, PT, PT, R0, -0x7f000001, RZ ;  /* 0x80ffffff00003810 */ /* 0x000fc60007ffe0ff */
[----:B------:R-:W-:Y:S01]  /*77680*/  ISETP.GE.U32.AND P3, PT, R212, 0x7f000001, PT ;  /* 0x7f000001d400780c */ /* 0x000fe20003f66070 */
[----:B------:R-:W-:-:S04]  /*77690*/  ISETP.GE.U32.AND P2, PT, R171, 0x7f000001, PT ;  /* 0x7f000001ab00780c */ /* 0x000fc80003f46070 */
[----:B------:R-:W-:Y:S02]  /*776a0*/  @P1 IADD3 R148, PT, PT, R148, -0x7f000001, RZ ;  /* 0x80ffffff94941810 */ /* 0x000fe40007ffe0ff */
[----:B------:R-:W-:Y:S01]  /*776b0*/  @P0 IADD3 R145, PT, PT, R145, -0x7f000001, RZ ;  /* 0x80ffffff91910810 */ /* 0x000fe20007ffe0ff */
[----:B------:R-:W-:-:S03]  /*776c0*/  IMAD.WIDE.U32 R126, R190, R163, RZ ;  /* 0x000000a3be7e7225 */ /* 0x000fc600078e00ff */
[----:B------:R-:W-:Y:S01]  /*776d0*/  IADD3 R145, PT, PT, R145, R148, RZ ;  /* 0x0000009491917210 */ /* 0x000fe20007ffe0ff */
[----:B------:R-:W-:Y:S01]  /*776e0*/  ISETP.GE.U32.AND P1, PT, R147, 0x7f000001, PT ;  /* 0x7f0000019300780c */ /* 0x000fe20003f26070 */
[----:B------:R-:W-:-:S03]  /*776f0*/  IADD3 R149, PT, PT, R69, R0, RZ ;  /* 0x0000000045957210 */ /* 0x000fc60007ffe0ff */
[----:B------:R-:W-:Y:S01]  /*77700*/  ISETP.GE.U32.AND P0, PT, R145, 0x7f000001, PT ;  /* 0x7f0000019100780c */ /* 0x000fe20003f06070 */
[----:B------:R-:W-:Y:S01]  /*77710*/  IMAD R0, R126, 0x7effffff, RZ ;  /* 0x7effffff7e007824 */ /* 0x000fe200078e02ff */
[----:B------:R-:W-:Y:S02]  /*77720*/  @P3 IADD3 R212, PT, PT, R212, -0x7f000001, RZ ;  /* 0x80ffffffd4d43810 */ /* 0x000fe40007ffe0ff */
        /* <DEDUP_REMOVED lines=15> */
[----:B------:R-:W-:Y:S02]  /*77820*/  ISETP.GE.U32.AND P1, PT, R146, 0x7f000001, PT ;  /* 0x7f0000019200780c */ /* 0x000fe40003f26070 */
[----:B------:R-:W-:Y:S01]  /*77830*/  ISETP.GE.U32.AND P0, PT, R145, 0x7f000001, PT ;  /* 0x7f0000019100780c */ /* 0x000fe20003f06070 */
[----:B------:R-:W-:-:S04]  /*77840*/  IMAD.HI.U32 R134, R134, 0x7f000001, R126 ;  /* 0x7f00000186867827 */ /* 0x000fc800078e007e */
[----:B------:R-:W-:-:S04]  /*77850*/  IMAD.WIDE.U32 R126, R190, R156, RZ ;  /* 0x0000009cbe7e7225 */ /* 0x000fc800078e00ff */
[----:B------:R-:W-:Y:S01]  /*77860*/  IMAD R136, R126, 0x7effffff, RZ ;  /* 0x7effffff7e887824 */ /* 0x000fe200078e02ff */
[----:B------:R-:W-:-:S03]  /*77870*/  @P2 IADD3 R78, PT, PT, R78, -0x7f000001, RZ ;  /* 0x80ffffff4e4e2810 */ /* 0x000fc60007ffe0ff */
        /* <DEDUP_REMOVED lines=22> */
[----:B------:R-:W-:Y:S01]  /*779e0*/  ISETP.GE.U32.AND P1, PT, R77, 0x7f000001, PT ;  /* 0x7f0000014d00780c */ /* 0x000fe20003f26070 */
[----:B------:R-:W-:Y:S01]  /*779f0*/  @P0 IADD3 R218, PT, PT, R218, -0x7f000001, RZ ;  /* 0x80ffffffdada0810 */ /* 0x000fe20007ffe0ff */
[----:B------:R-:W-:Y:S01]  /*77a00*/  ISETP.GE.U32.AND P0, PT, R149, 0x7f000001, PT ;  /* 0x7f0000019500780c */ /* 0x000fe20003f06070 */
[----:B------:R-:W-:-:S04]  /*77a10*/  IMAD R74, R126, 0x7effffff, RZ ;  /* 0x7effffff7e4a7824 */ /* 0x000fc800078e02ff */
[----:B------:R-:W-:-:S04]  /*77a20*/  IMAD.HI.U32 R74, R74, 0x7f000001, R126 ;  /* 0x7f0000014a4a7827 */ /* 0x000fc800078e007e */
[----:B------:R-:W-:-:S04]  /*77a30*/  IMAD.WIDE.U32 R126, R190, R169, RZ ;  /* 0x000000a9be7e7225 */ /* 0x000fc800078e00ff */
[----:B------:R-:W-:Y:S01]  /*77a40*/  IMAD R146, R126, 0x7effffff, RZ ;  /* 0x7effffff7e927824 */ /* 0x000fe200078e02ff */
[----:B------:R-:W-:Y:S01]  /*77a50*/  @P1 IADD3 R77, PT, PT, R77, -0x7f000001, RZ ;  /* 0x80ffffff4d4d1810 */ /* 0x000fe20007ffe0ff */
[----:B------:R-:W-:Y:S01]  /*77a60*/  ISETP.GE.U32.AND P1, PT, R72, 0x7f000001, PT ;  /* 0x7f0000014800780c */ /* 0x000fe20003f26070 */
[----:B------:R-:W-:Y:S01]  /*77a70*/  @P0 IADD3 R149, PT, PT, R149, -0x7f000001, RZ ;  /* 0x80ffffff95950810 */ /* 0x000fe20007ffe0ff */
        /* <DEDUP_REMOVED lines=10> */
[----:B------:R-:W-:Y:S01]  /*77b20*/  IADD3 R169, PT, PT, R149, R77, RZ ;  /* 0x0000004d95a97210 */ /* 0x000fe20007ffe0ff */
[----:B------:R-:W-:Y:S01]  /*77b30*/  IMAD.HI.U32 R148, R148, 0x7f000001, R126 ;  /* 0x7f00000194947827 */ /* 0x000fe200078e007e */
[----:B------:R-:W-:-:S03]  /*77b40*/  IADD3 R72, PT, PT, R205, R72, RZ ;  /* 0x00000048cd487210 */ /* 0x000fc60007ffe0ff */
[----:B------:R-:W-:Y:S01]  /*77b50*/  IMAD.WIDE.U32 R126, R212, R163, RZ ;  /* 0x000000a3d47e7225 */ /* 0x000fe200078e00ff */
[----:B------:R-:W-:Y:S01]  /*77b60*/  ISETP.GE.U32.AND P1, PT, R169, 0x7f000001, PT ;  /* 0x7f000001a900780c */ /* 0x000fe20003f26070 */
[----:B------:R-:W-:Y:S01]  /*77b70*/  ISETP.GE.U32.AND P2, PT, R201, 0x7f000001, PT ;  /* 0x7f000001c900780c */ /* 0x000fe20003f46070 */
[----:B------:R-:W-:Y:S01]  /*77b80*/  ISETP.GE.U32.AND P3, PT, R218, 0x7f000001, PT ;  /* 0x7f000001da00780c */ /* 0x000fe20003f66070 */
[----:B------:R-:W-:Y:S01]  /*77b90*/  IMAD R77, R126, 0x7effffff, RZ ;  /* 0x7effffff7e4d7824 */ /* 0x000fe200078e02ff */
[----:B------:R-:W-:Y:S01]  /*77ba0*/  ISETP.GE.U32.AND P0, PT, R72, 0x7f000001, PT ;  /* 0x7f0000014800780c */ /* 0x000fe20003f06070 */
[----:B------:R-:W-:Y:S01]  /*77bb0*/  ISETP.GE.U32.AND P4, PT, R125, 0x7f000001, PT ;  /* 0x7f0000017d00780c */ /* 0x000fe20003f86070 */
[----:B------:R-:W-:Y:S01]  /*77bc0*/  ISETP.GE.U32.AND P6, PT, R118, 0x7f000001, PT ;  /* 0x7f0000017600780c */ /* 0x000fe20003fc6070 */
[----:B------:R-:W-:-:S04]  /*77bd0*/  IMAD.HI.U32 R77, R77, 0x7f000001, R126 ;  /* 0x7f0000014d4d7827 */ /* 0x000fc800078e007e */
[----:B------:R-:W-:Y:S01]  /*77be0*/  IMAD.WIDE.U32 R126, R145, R156, RZ ;  /* 0x0000009c917e7225 */ /* 0x000fe200078e00ff */
[----:B------:R-:W3:Y:S03]  /*77bf0*/  LDL.LU R205, [R1+0x3a4] ;  /* 0x0003a40001cd7983 */ /* 0x000ee60000300800 */
[----:B------:R-:W-:Y:S01]  /*77c00*/  IMAD R149, R126, 0x7effffff, RZ ;  /* 0x7effffff7e957824 */ /* 0x000fe200078e02ff */
[----:B------:R-:W-:Y:S02]  /*77c10*/  @P1 IADD3 R169, PT, PT, R169, -0x7f000001, RZ ;  /* 0x80ffffffa9a91810 */ /* 0x000fe40007ffe0ff */
[----:B------:R-:W-:Y:S02]  /*77c20*/  @P2 IADD3 R201, PT, PT, R201, -0x7f000001, RZ ;  /* 0x80ffffffc9c92810 */ /* 0x000fe40007ffe0ff */
[----:B------:R-:W-:Y:S01]  /*77c30*/  @P3 IADD3 R218, PT, PT, R218, -0x7f000001, RZ ;  /* 0x80ffffffdada3810 */ /* 0x000fe20007ffe0ff */
[----:B------:R-:W-:Y:S01]  /*77c40*/  IMAD.HI.U32 R149, R149, 0x7f000001, R126 ;  /* 0x7f00000195957827 */ /* 0x000fe200078e007e */
[----:B------:R-:W-:-:S03]  /*77c50*/  @P0 IADD3 R72, PT, PT, R72, -0x7f000001, RZ ;  /* 0x80ffffff48480810 */ /* 0x000fc60007ffe0ff */
[----:B------:R-:W-:-:S04]  /*77c60*/  IMAD.WIDE.U32 R126, R145, R163, RZ ;  /* 0x000000a3917e7225 */ /* 0x000fc800078e00ff */
[----:B------:R-:W-:Y:S01]  /*77c70*/  IMAD R156, R126, 0x7effffff, RZ ;  /* 0x7effffff7e9c7824 */ /* 0x000fe200078e02ff */
[----:B----4-:R-:W-:Y:S02]  /*77c80*/  IADD3 R72, PT, PT, R72, R206, RZ ;  /* 0x000000ce48487210 */ /* 0x010fe40007ffe0ff */
[----:B------:R-:W-:Y:S02]  /*77c90*/  @P4 IADD3 R125, PT, PT, R125, -0x7f000001, RZ ;  /* 0x80ffffff7d7d4810 */ /* 0x000fe40007ffe0ff */
[----:B------:R-:W-:Y:S02]  /*77ca0*/  @P6 IADD3 R118, PT, PT, R118, -0x7f000001, RZ ;  /* 0x80ffffff76766810 */ /* 0x000fe40007ffe0ff */
[----:B--2---:R-:W-:Y:S02]  /*77cb0*/  IADD3 R204, PT, PT, R218, R204, RZ ;  /* 0x000000ccdacc7210 */ /* 0x004fe40007ffe0ff */
[----:B------:R-:W-:Y:S01]  /*77cc0*/  IADD3 R169, PT, PT, R169, R207, RZ ;  /* 0x000000cfa9a97210 */ /* 0x000fe20007ffe0ff */
[----:B------:R-:W-:Y:S01]  /*77cd0*/  IMAD.HI.U32 R156, R156, 0x7f000001, R126 ;  /* 0x7f0000019c9c7827 */ /* 0x000fe200078e007e */
[----:B------:R-:W-:Y:S01]  /*77ce0*/  ISETP.GE.U32.AND P3, PT, R72, 0x7f000001, PT ;  /* 0x7f0000014800780c */ /* 0x000fe20003f66070 */
[----:B------:R-:W-:Y:S01]  /*77cf0*/  STL [R1+0x11c], R72 ;  /* 0x00011c4801007387 */ /* 0x000fe20000100800 */
[----:B------:R-:W-:Y:S01]  /*77d00*/  ISETP.GE.U32.AND P2, PT, R204, 0x7f000001, PT ;  /* 0x7f000001cc00780c */ /* 0x000fe20003f46070 */
[----:B------:R-:W-:-:S02]  /*77d10*/  ISETP.GE.U32.AND P1, PT, R169, 0x7f000001, PT ;  /* 0x7f000001a900780c */ /* 0x000fc40003f26070 */
[----:B------:R0:W-:Y:S04]  /*77d20*/  STL [R1+0x110], R169 ;  /* 0x000110a901007387 */ /* 0x0001e80000100800 */
[----:B------:R1:W-:Y:S01]  /*77d30*/  STL [R1+0x118], R204 ;  /* 0x000118cc01007387 */ /* 0x0003e20000100800 */
[----:B---3--:R-:W-:Y:S01]  /*77d40*/  IADD3 R73, PT, PT, R201, R73, RZ ;  /* 0x00000049c9497210 */ /* 0x008fe20007ffe0ff */
[----:B------:R-:W-:Y:S01]  /*77d50*/  ISETP.GE.U32.AND P4, PT, R117, 0x7f000001, PT ;  /* 0x7f0000017500780c */ /* 0x000fe20003f86070 */
[----:B------:R-:W-:Y:S01]  /*77d60*/  ISETP.GE.U32.AND P5, PT, R125, 0x7f000001, PT ;  /* 0x7f0000017d00780c */ /* 0x000fe20003fa6070 */
[----:B------:R-:W2:Y:S04]  /*77d70*/  LDL.LU R218, [R1+0x3a8] ;  /* 0x0003a80001da7983 */ /* 0x000ea80000300800 */
[----:B------:R-:W3:Y:S01]  /*77d80*/  LDL.LU R207, [R1+0x3e8] ;  /* 0x0003e80001cf7983 */ /* 0x000ee20000300800 */
[----:B------:R-:W-:-:S03]  /*77d90*/  ISETP.GE.U32.AND P0, PT, R73, 0x7f000001, PT ;  /* 0x7f0000014900780c */ /* 0x000fc60003f06070 */
[----:B------:R-:W4:Y:S01]  /*77da0*/  LDL.LU R206, [R1+0x3c4] ;  /* 0x0003c40001ce7983 */ /* 0x000f220000300800 */
[----:B------:R-:W-:-:S04]  /*77db0*/  IMAD.WIDE.U32 R126, R137, R190, RZ ;  /* 0x000000be897e7225 */ /* 0x000fc800078e00ff */
[----:B------:R-:W-:-:S04]  /*77dc0*/  IMAD R71, R126, 0x7effffff, RZ ;  /* 0x7effffff7e477824 */ /* 0x000fc800078e02ff */
[----:B------:R-:W-:-:S04]  /*77dd0*/  IMAD.HI.U32 R71, R71, 0x7f000001, R126 ;  /* 0x7f00000147477827 */ /* 0x000fc800078e007e */
[----:B------:R-:W-:Y:S01]  /*77de0*/  IMAD.WIDE.U32 R126, R137, R212, RZ ;  /* 0x000000d4897e7225 */ /* 0x000fe200078e00ff */
[----:B------:R1:W-:Y:S01]  /*77df0*/  STL [R1+0x114], R73 ;  /* 0x0001144901007387 */ /* 0x0003e20000100800 */
[----:B0-----:R-:W-:Y:S02]  /*77e00*/  @P1 IADD3 R169, PT, PT, R169, -0x7f000001, RZ ;  /* 0x80ffffffa9a91810 */ /* 0x001fe40007ffe0ff */
[----:B-1----:R-:W-:Y:S01]  /*77e10*/  @P2 IADD3 R204, PT, PT, R204, -0x7f000001, RZ ;  /* 0x80ffffffcccc2810 */ /* 0x002fe20007ffe0ff */
[----:B------:R-:W-:Y:S01]  /*77e20*/  IMAD R163, R126, 0x7effffff, RZ ;  /* 0x7effffff7ea37824 */ /* 0x000fe200078e02ff */
[----:B------:R-:W-:Y:S02]  /*77e30*/  @P3 IADD3 R72, PT, PT, R72, -0x7f000001, RZ ;  /* 0x80ffffff48483810 */ /* 0x000fe40007ffe0ff */
[----:B------:R-:W-:Y:S02]  /*77e40*/  @P4 IADD3 R117, PT, PT, R117, -0x7f000001, RZ ;  /* 0x80ffffff75754810 */ /* 0x000fe40007ffe0ff */
[----:B------:R-:W-:Y:S01]  /*77e50*/  @P5 IADD3 R125, PT, PT, R125, -0x7f000001, RZ ;  /* 0x80ffffff7d7d5810 */ /* 0x000fe20007ffe0ff */
[----:B------:R-:W2:Y:S01]  /*77e60*/  LDL.LU R212, [R1+0x390] ;  /* 0x0003900001d47983 */ /* 0x000ea20000300800 */
[----:B------:R-:W-:Y:S01]  /*77e70*/  @P0 IADD3 R73, PT, PT, R73, -0x7f000001, RZ ;  /* 0x80ffffff49490810 */ /* 0x000fe20007ffe0ff */
[----:B------:R-:W-:-:S02]  /*77e80*/  IMAD.HI.U32 R126, R163, 0x7f000001, R126 ;  /* 0x7f000001a37e7827 */ /* 0x000fc400078e007e */
[----:B------:R0:W-:Y:S04]  /*77e90*/  STL [R1+0x110], R169 ;  /* 0x000110a901007387 */ /* 0x0001e80000100800 */
[----:B------:R-:W-:Y:S04]  /*77ea0*/  STL [R1+0x114], R73 ;  /* 0x0001144901007387 */ /* 0x000fe80000100800 */
[----:B------:R1:W-:Y:S04]  /*77eb0*/  STL [R1+0x118], R204 ;  /* 0x000118cc01007387 */ /* 0x0003e80000100800 */
[----:B------:R0:W-:Y:S04]  /*77ec0*/  STL [R1+0x11c], R72 ;  /* 0x00011c4801007387 */ /* 0x0001e80000100800 */
[----:B------:R-:W2:Y:S01]  /*77ed0*/  LD.E R163, desc[UR10][R128.64+0x9b0] ;  /* 0x0009b00a80a37980 */ /* 0x000ea2000c101900 */
[----:B------:R-:W-:Y:S01]  /*77ee0*/  ISETP.GE.U32.AND P1, PT, R216, 0x7f000001, PT ;  /* 0x7f000001d800780c */ /* 0x000fe20003f26070 */
[----:B------:R-:W-:Y:S01]  /*77ef0*/  ISETP.GE.U32.AND P0, PT, R214, 0x7f000001, PT ;  /* 0x7f000001d600780c */ /* 0x000fe20003f06070 */
[----:B------:R-:W-:Y:S01]  /*77f00*/  ISETP.GE.U32.AND P3, PT, R115, 0x7f000001, PT ;  /* 0x7f0000017300780c */ /* 0x000fe20003f66070 */
[----:B------:R-:W-:Y:S01]  /*77f10*/  ISETP.GE.U32.AND P2, PT, R99, 0x7f000001, PT ;  /* 0x7f0000016300780c */ /* 0x000fe20003f46070 */
[----:B------:R-:W2:Y:S04]  /*77f20*/  LD.E R127, desc[UR10][R128.64+0x9b8] ;  /* 0x0009b80a807f7980 */ /* 0x000ea8000c101900 */
[----:B0-----:R-:W2:Y:S01]  /*77f30*/  LD.E R169, desc[UR10][R128.64+0x9b4] ;  /* 0x0009b40a80a97980 */ /* 0x001ea2000c101900 */
[----:B------:R-:W-:Y:S01]  /*77f40*/  ISETP.GE.U32.AND P4, PT, R117, 0x7f000001, PT ;  /* 0x7f0000017500780c */ /* 0x000fe20003f86070 */
[----:B------:R-:W-:-:S02]  /*77f50*/  ISETP.GE.U32.AND P5, PT, R125, 0x7f000001, PT ;  /* 0x7f0000017d00780c */ /* 0x000fc40003fa6070 */
[----:B-1----:R-:W2:Y:S01]  /*77f60*/  LDL.LU R204, [R1+0x3c0] ;  /* 0x0003c00001cc7983 */ /* 0x002ea20000300800 */
[----:B------:R-:W-:Y:S01]  /*77f70*/  @P1 IADD3 R216, PT, PT, R216, -0x7f000001, RZ ;  /* 0x80ffffffd8d81810 */ /* 0x000fe20007ffe0ff */
[----:B------:R-:W-:Y:S01]  /*77f80*/  ISETP.GE.U32.AND P1, PT, R213, 0x7f000001, PT ;  /* 0x7f000001d500780c */ /* 0x000fe20003f26070 */
[----:B------:R-:W-:Y:S01]  /*77f90*/  @P0 IADD3 R214, PT, PT, R214, -0x7f000001, RZ ;  /* 0x80ffffffd6d60810 */ /* 0x000fe20007ffe0ff */
[----:B------:R-:W-:Y:S01]  /*77fa0*/  ISETP.GE.U32.AND P0, PT, R60, 0x7f000001, PT ;  /* 0x7f0000013c00780c */ /* 0x000fe20003f06070 */
[----:B------:R-:W-:Y:S02]  /*77fb0*/  @P3 IADD3 R115, PT, PT, R115, -0x7f000001, RZ ;  /* 0x80ffffff73733810 */ /* 0x000fe40007ffe0ff */
[----:B------:R-:W-:Y:S01]  /*77fc0*/  @P2 IADD3 R99, PT, PT, R99, -0x7f000001, RZ ;  /* 0x80ffffff63632810 */ /* 0x000fe20007ffe0ff */
[----:B------:R0:W2:Y:S07]  /*77fd0*/  LD.E R128, desc[UR10][R128.64+0x9bc] ;  /* 0x0009bc0a80807980 */ /* 0x0000ae000c101900 */
[----:B------:R-:W-:Y:S01]  /*77fe0*/  @P1 IADD3 R213, PT, PT, R213, -0x7f000001, RZ ;  /* 0x80ffffffd5d51810 */ /* 0x000fe20007ffe0ff */
[----:B------:R-:W-:Y:S01]  /*77ff0*/  ISETP.GE.U32.AND P1, PT, R122, 0x7f000001, PT ;  /* 0x7f0000017a00780c */ /* 0x000fe20003f26070 */
[----:B------:R-:W-:Y:S01]  /*78000*/  @P0 IADD3 R60, PT, PT, R60, -0x7f000001, RZ ;  /* 0x80ffffff3c3c0810 */ /* 0x000fe20007ffe0ff */
[----:B------:R-:W-:Y:S01]  /*78010*/  ISETP.GE.U32.AND P0, PT, R120, 0x7f000001, PT ;  /* 0x7f0000017800780c */ /* 0x000fe20003f06070 */
[----:B------:R-:W-:Y:S01]  /*78020*/  ISETP.GE.U32.AND P3, PT, R115, 0x7f000001, PT ;  /* 0x7f0000017300780c */ /* 0x000fe20003f66070 */
[----:B------:R-:W-:-:S09]  /*78030*/  ISETP.GE.U32.AND P2, PT, R99, 0x7f000001, PT ;  /* 0x7f0000016300780c */ /* 0x000fd20003f46070 */
        /* <DEDUP_REMOVED lines=11> */
[----:B------:R-:W-:Y:S02]  /*780f0*/  @P4 IADD3 R117, PT, PT, R117, -0x7f000001, RZ ;  /* 0x80ffffff75754810 */ /* 0x000fe40007ffe0ff */
[----:B------:R-:W-:Y:S01]  /*78100*/  @P2 IADD3 R115, PT, PT, R115, -0x7f000001, RZ ;  /* 0x80ffffff73732810 */ /* 0x000fe20007ffe0ff */
[----:B------:R-:W-:Y:S02]  /*78110*/  ISETP.GE.U32.AND P0, PT, R120, 0x7f000001, PT ;  /* 0x7f0000017800780c */ /* 0x000fe40003f06070 */
[----:B------:R-:W-:Y:S02]  /*78120*/  ISETP.GE.U32.AND P2, PT, R117, 0x7f000001, PT ;  /* 0x7f0000017500780c */ /* 0x000fe40003f46070 */
[----:B------:R-:W-:Y:S01]  /*78130*/  ISETP.GE.U32.AND P4, PT, R115, 0x7f000001, PT ;  /* 0x7f0000017300780c */ /* 0x000fe20003f86070 */
[----:B------:R-:W-:-:S02]  /*78140*/  @P1 IADD3 R99, PT, PT, R99, -0x7f000001, RZ ;  /* 0x80ffffff63631810 */ /* 0x000fc40007ffe0ff */
[----:B------:R-:W-:Y:S02]  /*78150*/  @P3 IADD3 R122, PT, PT, R122, -0x7f000001, RZ ;  /* 0x80ffffff7a7a3810 */ /* 0x000fe40007ffe0ff */
[----:B------:R-:W-:Y:S01]  /*78160*/  @P5 IADD3 R125, PT, PT, R125, -0x7f000001, RZ ;  /* 0x80ffffff7d7d5810 */ /* 0x000fe20007ffe0ff */
[----:B------:R-:W-:Y:S02]  /*78170*/  ISETP.GE.U32.AND P3, PT, R99, 0x7f000001, PT ;  /* 0x7f0000016300780c */ /* 0x000fe40003f66070 */
[----:B------:R-:W-:Y:S01]  /*78180*/  ISETP.GE.U32.AND P5, PT, R122, 0x7f000001, PT ;  /* 0x7f0000017a00780c */ /* 0x000fe20003fa6070 */
[----:B------:R-:W-:Y:S01]  /*78190*/  @P0 IADD3 R120, PT, PT, R120, -0x7f000001, RZ ;  /* 0x80ffffff78780810 */ /* 0x000fe20007ffe0ff */
[----:B------:R-:W-:Y:S01]  /*781a0*/  ISETP.GE.U32.AND P0, PT, R125, 0x7f000001, PT ;  /* 0x7f0000017d00780c */ /* 0x000fe20003f06070 */
[----:B------:R-:W-:Y:S02]  /*781b0*/  @P2 IADD3 R117, PT, PT, R117, -0x7f000001, RZ ;  /* 0x80ffffff75752810 */ /* 0x000fe40007ffe0ff */
[----:B------:R-:W-:-:S05]  /*781c0*/  @P4 IADD3 R115, PT, PT, R115, -0x7f000001, RZ ;  /* 0x80ffffff73734810 */ /* 0x000fca0007ffe0ff */
[----:B------:R-:W-:Y:S01]  /*781d0*/  ISETP.GE.U32.AND P6, PT, R115, 0x7f000001, PT ;  /* 0x7f0000017300780c */ /* 0x000fe20003fc6070 */
[----:B------:R-:W-:Y:S01]  /*781e0*/  @P3 IADD3 R99, PT, PT, R99, -0x7f000001, RZ ;  /* 0x80ffffff63633810 */ /* 0x000fe20007ffe0ff */
[----:B------:R-:W-:Y:S01]  /*781f0*/  ISETP.GE.U32.AND P3, PT, R117, 0x7f000001, PT ;  /* 0x7f0000017500780c */ /* 0x000fe20003f66070 */
[----:B------:R-:W-:Y:S01]  /*78200*/  @P5 IADD3 R122, PT, PT, R122, -0x7f000001, RZ ;  /* 0x80ffffff7a7a5810 */ /* 0x000fe20007ffe0ff */
[----:B------:R-:W-:Y:S02]  /*78210*/  ISETP.GE.U32.AND P2, PT, R121, 0x7f000001, PT ;  /* 0x7f0000017900780c */ /* 0x000fe40003f46070 */
[----:B------:R-:W-:Y:S01]  /*78220*/  ISETP.GE.U32.AND P5, PT, R99, 0x7f000001, PT ;  /* 0x7f0000016300780c */ /* 0x000fe20003fa6070 */
[----:B------:R-:W-:Y:S01]  /*78230*/  @P0 IADD3 R125, PT, PT, R125, -0x7f000001, RZ ;  /* 0x80ffffff7d7d0810 */ /* 0x000fe20007ffe0ff */
[----:B------:R-:W-:-:S04]  /*78240*/  ISETP.GE.U32.AND P4, PT, R122, 0x7f000001, PT ;  /* 0x7f0000017a00780c */ /* 0x000fc80003f86070 */
[----:B------:R-:W-:Y:S01]  /*78250*/  ISETP.GE.U32.AND P0, PT, R125, 0x7f000001, PT ;  /* 0x7f0000017d00780c */ /* 0x000fe20003f06070 */
[----:B------:R-:W-:Y:S01]  /*78260*/  ISETP.GE.U32.AND P1, PT, R120, 0x7f000001, PT ;  /* 0x7f0000017800780c */ /* 0x000fe20003f26070 */
[----:B------:R-:W-:Y:S02]  /*78270*/  @P6 IADD3 R115, PT, PT, R115, -0x7f000001, RZ ;  /* 0x80ffffff73736810 */ /* 0x000fe40007ffe0ff */
[----:B------:R-:W-:Y:S02]  /*78280*/  @P3 IADD3 R117, PT, PT, R117, -0x7f000001, RZ ;  /* 0x80ffffff75753810 */ /* 0x000fe40007ffe0ff */
[----:B------:R-:W-:Y:S02]  /*78290*/  @P2 IADD3 R121, PT, PT, R121, -0x7f000001, RZ ;  /* 0x80ffffff79792810 */ /* 0x000fe40007ffe0ff */
[----:B------:R-:W-:Y:S02]  /*782a0*/  @P5 IADD3 R99, PT, PT, R99, -0x7f000001, RZ ;  /* 0x80ffffff63635810 */ /* 0x000fe40007ffe0ff */
[----:B------:R-:W-:Y:S01]  /*782b0*/  IADD3 R115, PT, PT, R68, R115, RZ ;  /* 0x0000007344737210 */ /* 0x000fe20007ffe0ff */
[----:B------:R-:W-:Y:S01]  /*782c0*/  ISETP.GE.U32.AND P5, PT, R117, 0x7f000001, PT ;  /* 0x7f0000017500780c */ /* 0x000fe20003fa6070 */
[----:B------:R-:W-:Y:S01]  /*782d0*/  @P4 IADD3 R122, PT, PT, R122, -0x7f000001, RZ ;  /* 0x80ffffff7a7a4810 */ /* 0x000fe20007ffe0ff */
[----:B------:R-:W-:Y:S01]  /*782e0*/  ISETP.GE.U32.AND P2, PT, R116, 0x7f000001, PT ;  /* 0x7f0000017400780c */ /* 0x000fe20003f46070 */
[----:B------:R-:W-:-:S02]  /*782f0*/  IADD3 R99, PT, PT, R66, R99, RZ ;  /* 0x0000006342637210 */ /* 0x000fc40007ffe0ff */
[----:B------:R-:W-:Y:S01]  /*78300*/  @P0 IADD3 R125, PT, PT, R125, -0x7f000001, RZ ;  /* 0x80ffffff7d7d0810 */ /* 0x000fe20007ffe0ff */
[----:B------:R-:W-:Y:S01]  /*78310*/  ISETP.GE.U32.AND P3, PT, R115, 0x7f000001, PT ;  /* 0x7f0000017300780c */ /* 0x000fe20003f66070 */
[----:B------:R-:W-:Y:S01]  /*78320*/  IADD3 R122, PT, PT, R65, R122, RZ ;  /* 0x0000007a417a7210 */ /* 0x000fe20007ffe0ff */
[----:B------:R-:W-:Y:S01]  /*78330*/  ISETP.GE.U32.AND P0, PT, R121, 0x7f000001, PT ;  /* 0x7f0000017900780c */ /* 0x000fe20003f06070 */
[----:B------:R-:W-:Y:S01]  /*78340*/  @P1 IADD3 R120, PT, PT, R120, -0x7f000001, RZ ;  /* 0x80ffffff78781810 */ /* 0x000fe20007ffe0ff */
[----:B------:R-:W-:Y:S02]  /*78350*/  ISETP.GE.U32.AND P4, PT, R99, 0x7f000001, PT ;  /* 0x7f0000016300780c */ /* 0x000fe40003f86070 */
[----:B------:R-:W-:Y:S01]  /*78360*/  ISETP.GE.U32.AND P1, PT, R122, 0x7f000001, PT ;  /* 0x7f0000017a00780c */ /* 0x000fe20003f26070 */
[----:B------:R-:W-:Y:S01]  /*78370*/  @P5 IADD3 R117, PT, PT, R117, -0x7f000001, RZ ;  /* 0x80ffffff75755810 */ /* 0x000fe20007ffe0ff */
[----:B------:R-:W-:Y:S01]  /*78380*/  ISETP.GE.U32.AND P5, PT, R150, 0x7f000001, PT ;  /* 0x7f0000019600780c */ /* 0x000fe20003fa6070 */
[----:B------:R-:W-:-:S04]  /*78390*/  @P2 IADD3 R116, PT, PT, R116, -0x7f000001, RZ ;  /* 0x80ffffff74742810 */ /* 0x000fc80007ffe0ff */
[----:B------:R-:W-:Y:S01]  /*783a0*/  @P3 IADD3 R115, PT, PT, R115, -0x7f000001, RZ ;  /* 0x80ffffff73733810 */ /* 0x000fe20007ffe0ff */
        /* <DEDUP_REMOVED lines=8> */
[----:B------:R-:W-:Y:S01]  /*78430*/  @P5 IADD3 R150, PT, PT, R150, -0x7f000001, RZ ;  /* 0x80ffffff96965810 */ /* 0x000fe20007ffe0ff */
[----:B------:R-:W-:-:S04]  /*78440*/  ISETP.GE.U32.AND P5, PT, R151, 0x7f000001, PT ;  /* 0x7f0000019700780c */ /* 0x000fc80003fa6070 */
[----:B------:R-:W-:Y:S01]  /*78450*/  ISETP.GE.U32.AND P0, PT, R150, 0x7f000001, PT ;  /* 0x7f0000019600780c */ /* 0x000fe20003f06070 */
[----:B------:R-:W-:Y:S02]  /*78460*/  @P3 IADD3 R152, PT, PT, R152, -0x7f000001, RZ ;  /* 0x80ffffff98983810 */ /* 0x000fe40007ffe0ff */
        /* <DEDUP_REMOVED lines=8> */
[----:B------:R-:W-:Y:S01]  /*784f0*/  ISETP.GE.U32.AND P6, PT, R124, 0x7f000001, PT ;  /* 0x7f0000017c00780c */ /* 0x000fe20003fc6070 */
[----:B------:R-:W-:Y:S01]  /*78500*/  IMAD.WIDE.U32 R72, R216, 0x5fffffa, RZ ;  /* 0x05fffffad8487825 */ /* 0x000fe200078e00ff */
[----:B------:R-:W-:-:S02]  /*78510*/  @P5 IADD3 R151, PT, PT, R151, -0x7f000001, RZ ;  /* 0x80ffffff97975810 */ /* 0x000fc40007ffe0ff */
[----:B------:R-:W-:Y:S01]  /*78520*/  @P0 IADD3 R150, PT, PT, R150, -0x7f000001, RZ ;  /* 0x80ffffff96960810 */ /* 0x000fe20007ffe0ff */
[----:B------:R-:W-:Y:S01]  /*78530*/  IMAD R171, R216, 0x6, RZ ;  /* 0x00000006d8ab7824 */ /* 0x000fe200078e02ff */
[----:B------:R-:W-:Y:S01]  /*78540*/  ISETP.GE.U32.AND P5, PT, R116, 0x7f000001, PT ;  /* 0x7f0000017400780c */ /* 0x000fe20003fa6070 */
[----:B------:R-:W-:Y:S01]  /*78550*/  ISETP.GE.U32.AND P0, PT, R121, 0x7f000001, PT ;  /* 0x7f0000017900780c */ /* 0x000fe20003f06070 */
[----:B------:R-:W-:Y:S01]  /*78560*/  @P2 IADD3 R242, PT, PT, R242, -0x7f000001, RZ ;  /* 0x80fffffff2f22810 */ /* 0x000fe20007ffe0ff */
[----:B------:R-:W-:Y:S01]  /*78570*/  IMAD.HI.U32 R171, R171, 0x7f000001, R72 ;  /* 0x7f000001abab7827 */ /* 0x000fe200078e0048 */
[----:B------:R-:W-:Y:S02]  /*78580*/  @P3 IADD3 R241, PT, PT, R241, -0x7f000001, RZ ;  /* 0x80fffffff1f13810 */ /* 0x000fe40007ffe0ff */
[----:B------:R-:W-:Y:S02]  /*78590*/  @P1 IADD3 R152, PT, PT, R152, -0x7f000001, RZ ;  /* 0x80ffffff98981810 */ /* 0x000fe40007ffe0ff */
[----:B------:R-:W-:Y:S01]  /*785a0*/  @P4 IADD3 R123, PT, PT, R123, -0x7f000001, RZ ;  /* 0x80ffffff7b7b4810 */ /* 0x000fe20007ffe0ff */
[----:B------:R-:W-:Y:S01]  /*785b0*/  ISETP.GE.U32.AND P2, PT, R243, 0x7f000001, PT ;  /* 0x7f000001f300780c */ /* 0x000fe20003f46070 */
[----:B------:R-:W-:Y:S01]  /*785c0*/  ISETP.GE.U32.AND P3, PT, R151, 0x7f000001, PT ;  /* 0x7f0000019700780c */ /* 0x000fe20003f66070 */
[----:B------:R-:W-:-:S02]  /*785d0*/  @P6 IADD3 R124, PT, PT, R124, -0x7f000001, RZ ;  /* 0x80ffffff7c7c6810 */ /* 0x000fc40007ffe0ff */
[----:B------:R-:W-:Y:S02]  /*785e0*/  IADD3 R150, PT, PT, R150, R242, RZ ;  /* 0x000000f296967210 */ /* 0x000fe40007ffe0ff */
[----:B------:R-:W-:Y:S01]  /*785f0*/  IADD3 R123, PT, PT, R152, R123, RZ ;  /* 0x0000007b987b7210 */ /* 0x000fe20007ffe0ff */
[----:B------:R-:W-:Y:S01]  /*78600*/  ISETP.GE.U32.AND P6, PT, R171, 0x7f000001, PT ;  /* 0x7f000001ab00780c */ /* 0x000fe20003fc6070 */
[----:B------:R-:W-:Y:S02]  /*78610*/  @P5 IADD3 R116, PT, PT, R116, -0x7f000001, RZ ;  /* 0x80ffffff74745810 */ /* 0x000fe40007ffe0ff */
[----:B------:R-:W-:Y:S01]  /*78620*/  @P0 IADD3 R121, PT, PT, R121, -0x7f000001, RZ ;  /* 0x80ffffff79790810 */ /* 0x000fe20007ffe0ff */
[----:B------:R-:W-:Y:S01]  /*78630*/  ISETP.GE.U32.AND P5, PT, R150, 0x7f000001, PT ;  /* 0x7f0000019600780c */ /* 0x000fe20003fa6070 */
[----:B------:R-:W-:Y:S01]  /*78640*/  ISETP.GE.U32.AND P0, PT, R240, 0x7f000001, PT ;  /* 0x7f000001f000780c */ /* 0x000fe20003f06070 */
[----:B------:R-:W-:Y:S01]  /*78650*/  ISETP.GE.U32.AND P4, PT, R123, 0x7f000001, PT ;  /* 0x7f0000017b00780c */ /* 0x000fe20003f86070 */
[----:B------:R-:W-:Y:S01]  /*78660*/  IMAD.WIDE.U32 R72, R214, 0x5fffffa, RZ ;  /* 0x05fffffad6487825 */ /* 0x000fe200078e00ff */
[----:B------:R-:W-:-:S02]  /*78670*/  IADD3 R124, PT, PT, R124, R241, RZ ;  /* 0x000000f17c7c7210 */ /* 0x000fc40007ffe0ff */
[----:B------:R-:W-:Y:S02]  /*78680*/  @P2 IADD3 R243, PT, PT, R243, -0x7f000001, RZ ;  /* 0x80fffffff3f32810 */ /* 0x000fe40007ffe0ff */
[----:B------:R-:W-:Y:S01]  /*78690*/  @P3 IADD3 R151, PT, PT, R151, -0x7f000001, RZ ;  /* 0x80ffffff97973810 */ /* 0x000fe20007ffe0ff */
[----:B------:R-:W-:Y:S01]  /*786a0*/  IMAD R190, R214, 0x6, RZ ;  /* 0x00000006d6be7824 */ /* 0x000fe200078e02ff */
[----:B------:R-:W-:Y:S01]  /*786b0*/  ISETP.GE.U32.AND P1, PT, R239, 0x7f000001, PT ;  /* 0x7f000001ef00780c */ /* 0x000fe20003f26070 */
[----:B------:R-:W-:Y:S01]  /*786c0*/  ISETP.GE.U32.AND P3, PT, R124, 0x7f000001, PT ;  /* 0x7f0000017c00780c */ /* 0x000fe20003f66070 */
[----:B------:R-:W-:Y:S01]  /*786d0*/  @P6 IADD3 R171, PT, PT, R171, -0x7f000001, RZ ;  /* 0x80ffffffabab6810 */ /* 0x000fe20007ffe0ff */
[----:B------:R-:W-:Y:S01]  /*786e0*/  IMAD.HI.U32 R190, R190, 0x7f000001, R72 ;  /* 0x7f000001bebe7827 */ /* 0x000fe200078e0048 */
[----:B------:R-:W-:Y:S01]  /*786f0*/  IADD3 R151, PT, PT, R151, R243, RZ ;  /* 0x000000f397977210 */ /* 0x000fe20007ffe0ff */
[----:B------:R-:W-:Y:S01]  /*78700*/  ISETP.GE.U32.AND P6, PT, R121, 0x7f000001, PT ;  /* 0x7f0000017900780c */ /* 0x000fe20003fc6070 */
[----:B------:R-:W-:-:S02]  /*78710*/  @P5 IADD3 R150, PT, PT, R150, -0x7f000001, RZ ;  /* 0x80ffffff96965810 */ /* 0x000fc40007ffe0ff */
[----:B------:R-:W-:Y:S02]  /*78720*/  @P0 IADD3 R240, PT, PT, R240, -0x7f000001, RZ ;  /* 0x80fffffff0f00810 */ /* 0x000fe40007ffe0ff */
[----:B------:R-:W-:Y:S01]  /*78730*/  @P4 IADD3 R123, PT, PT, R123, -0x7f000001, RZ ;  /* 0x80ffffff7b7b4810 */ /* 0x000fe20007ffe0ff */
[----:B------:R-:W-:Y:S01]  /*78740*/  ISETP.GE.U32.AND P5, PT, R190, 0x7f000001, PT ;  /* 0x7f000001be00780c */ /* 0x000fe20003fa6070 */
[----:B------:R-:W-:Y:S01]  /*78750*/  ISETP.GE.U32.AND P0, PT, R151, 0x7f000001, PT ;  /* 0x7f0000019700780c */ /* 0x000fe20003f06070 */
[----:B------:R-:W-:-:S04]  /*78760*/  IMAD.WIDE.U32 R72, R213, 0x5fffffa, RZ ;  /* 0x05fffffad5487825 */ /* 0x000fc800078e00ff */
[----:B------:R-:W-:Y:S01]  /*78770*/  IMAD R201, R213, 0x6, RZ ;  /* 0x00000006d5c97824 */ /* 0x000fe200078e02ff */
[----:B------:R-:W-:Y:S01]  /*78780*/  IADD3 R123, PT, PT, R123, R171, RZ ;  /* 0x000000ab7b7b7210 */ /* 0x000fe20007ffe0ff */
[----:B------:R-:W-:Y:S01]  /*78790*/  ISETP.GE.U32.AND P2, PT, R116, 0x7f000001, PT ;  /* 0x7f0000017400780c */ /* 0x000fe20003f46070 */
[----:B------:R-:W-:Y:S02]  /*787a0*/  @P3 IADD3 R124, PT, PT, R124, -0x7f000001, RZ ;  /* 0x80ffffff7c7c3810 */ /* 0x000fe40007ffe0ff */
[----:B------:R-:W-:Y:S01]  /*787b0*/  @P1 IADD3 R239, PT, PT, R239, -0x7f000001, RZ ;  /* 0x80ffffffefef1810 */ /* 0x000fe20007ffe0ff */
[----:B------:R-:W-:Y:S01]  /*787c0*/  IMAD.HI.U32 R201, R201, 0x7f000001, R72 ;  /* 0x7f000001c9c97827 */ /* 0x000fe200078e0048 */
[----:B------:R-:W-:Y:S01]  /*787d0*/  @P6 IADD3 R121, PT, PT, R121, -0x7f000001, RZ ;  /* 0x80ffffff79796810 */ /* 0x000fe20007ffe0ff */
[----:B------:R-:W-:Y:S02]  /*787e0*/  ISETP.GE.U32.AND P3, PT, R123, 0x7f000001, PT ;  /* 0x7f0000017b00780c */ /* 0x000fe40003f66070 */
[----:B------:R-:W-:-:S04]  /*787f0*/  IMAD.WIDE.U32 R72, R60, 0x5fffffa, RZ ;  /* 0x05fffffa3c487825 */ /* 0x000fc800078e00ff */
[----:B------:R-:W-:Y:S01]  /*78800*/  IMAD R60, R60, 0x6, RZ ;  /* 0x000000063c3c7824 */ /* 0x000fe200078e02ff */
[----:B------:R-:W-:Y:S02]  /*78810*/  @P5 IADD3 R190, PT, PT, R190, -0x7f000001, RZ ;  /* 0x80ffffffbebe5810 */ /* 0x000fe40007ffe0ff */
[----:B------:R-:W-:Y:S02]  /*78820*/  @P0 IADD3 R151, PT, PT, R151, -0x7f000001, RZ ;  /* 0x80ffffff97970810 */ /* 0x000fe40007ffe0ff */
[----:B------:R-:W-:Y:S01]  /*78830*/  IADD3 R121, PT, PT, R67, R121, RZ ;  /* 0x0000007943797210 */ /* 0x000fe20007ffe0ff */
[----:B------:R-:W-:Y:S01]  /*78840*/  ISETP.GE.U32.AND P1, PT, R201, 0x7f000001, PT ;  /* 0x7f000001c900780c */ /* 0x000fe20003f26070 */
[----:B------:R-:W-:Y:S01]  /*78850*/  IMAD.HI.U32 R60, R60, 0x7f000001, R72 ;  /* 0x7f0000013c3c7827 */ /* 0x000fe200078e0048 */
[----:B------:R-:W-:Y:S02]  /*78860*/  @P2 IADD3 R116, PT, PT, R116, -0x7f000001, RZ ;  /* 0x80ffffff74742810 */ /* 0x000fe40007ffe0ff */
[----:B------:R-:W-:Y:S01]  /*78870*/  IADD3 R151, PT, PT, R151, R190, RZ ;  /* 0x000000be97977210 */ /* 0x000fe20007ffe0ff */
[----:B------:R-:W-:Y:S01]  /*78880*/  ISETP.GE.U32.AND P5, PT, R121, 0x7f000001, PT ;  /* 0x7f0000017900780c */ /* 0x000fe20003fa6070 */
[----:B------:R-:W-:-:S04]  /*78890*/  IMAD.WIDE.U32 R72, R118, 0x5fffffa, RZ ;  /* 0x05fffffa76487825 */ /* 0x000fc800078e00ff */
[----:B------:R-:W-:Y:S01]  /*788a0*/  IMAD R118, R118, 0x6, RZ ;  /* 0x0000000676767824 */ /* 0x000fe200078e02ff */
[----:B------:R-:W-:Y:S01]  /*788b0*/  @P3 IADD3 R123, PT, PT, R123, -0x7f000001, RZ ;  /* 0x80ffffff7b7b3810 */ /* 0x000fe20007ffe0ff */
[----:B------:R-:W-:Y:S01]  /*788c0*/  ISETP.GE.U32.AND P4, PT, R116, 0x7f000001, PT ;  /* 0x7f0000017400780c */ /* 0x000fe20003f86070 */
[----:B------:R-:W-:Y:S01]  /*788d0*/  ISETP.GE.U32.AND P2, PT, R60, 0x7f000001, PT ;  /* 0x7f0000013c00780c */ /* 0x000fe20003f46070 */
[----:B------:R-:W-:Y:S01]  /*788e0*/  ISETP.GE.U32.AND P3, PT, R151, 0x7f000001, PT ;  /* 0x7f0000019700780c */ /* 0x000fe20003f66070 */
[----:B------:R-:W-:Y:S01]  /*788f0*/  IMAD.HI.U32 R72, R118, 0x7f000001, R72 ;  /* 0x7f00000176487827 */ /* 0x000fe200078e0048 */
[----:B------:R-:W-:Y:S02]  /*78900*/  IADD3 R150, PT, PT, R150, R240, RZ ;  /* 0x000000f096967210 */ /* 0x000fe40007ffe0ff */
[----:B------:R-:W-:Y:S02]  /*78910*/  @P1 IADD3 R201, PT, PT, R201, -0x7f000001, RZ ;  /* 0x80ffffffc9c91810 */ /* 0x000fe40007ffe0ff */
[----:B------:R-:W-:-:S02]  /*78920*/  IADD3 R117, PT, PT, R122, R117, RZ ;  /* 0x000000757a757210 */ /* 0x000fc40007ffe0ff */
[----:B------:R-:W-:Y:S01]  /*78930*/  IADD3 R124, PT, PT, R124, R239, RZ ;  /* 0x000000ef7c7c7210 */ /* 0x000fe20007ffe0ff */
[----:B------:R-:W-:Y:S01]  /*78940*/  ISETP.GE.U32.AND P0, PT, R72, 0x7f000001, PT ;  /* 0x7f0000014800780c */ /* 0x000fe20003f06070 */
[----:B------:R-:W-:Y:S01]  /*78950*/  @P5 IADD3 R121, PT, PT, R121, -0x7f000001, RZ ;  /* 0x80ffffff79795810 */ /* 0x000fe20007ffe0ff */
[----:B------:R-:W-:Y:S01]  /*78960*/  ISETP.GE.U32.AND P1, PT, R150, 0x7f000001, PT ;  /* 0x7f0000019600780c */ /* 0x000fe20003f26070 */
[----:B------:R-:W-:Y:S01]  /*78970*/  IADD3 R123, PT, PT, R123, R201, RZ ;  /* 0x000000c97b7b7210 */ /* 0x000fe20007ffe0ff */
[----:B------:R-:W-:Y:S01]  /*78980*/  ISETP.GE.U32.AND P5, PT, R162, 0x7f000001, PT ;  /* 0x7f000001a200780c */ /* 0x000fe20003fa6070 */
[----:B------:R-:W-:Y:S02]  /*78990*/  @P4 IADD3 R116, PT, PT, R116, -0x7f000001, RZ ;  /* 0x80ffffff74744810 */ /* 0x000fe40007ffe0ff */
[----:B------:R-:W-:Y:S02]  /*789a0*/  @P2 IADD3 R60, PT, PT, R60, -0x7f000001, RZ ;  /* 0x80ffffff3c3c2810 */ /* 0x000fe40007ffe0ff */
[----:B------:R-:W-:Y:S01]  /*789b0*/  @P3 IADD3 R151, PT, PT, R151, -0x7f000001, RZ ;  /* 0x80ffffff97973810 */ /* 0x000fe20007ffe0ff */
[----:B------:R-:W-:Y:S01]  /*789c0*/  ISETP.GE.U32.AND P4, PT, R117, 0x7f000001, PT ;  /* 0x7f0000017500780c */ /* 0x000fe20003f86070 */
[----:B------:R-:W-:Y:S01]  /*789d0*/  ISETP.GE.U32.AND P3, PT, R123, 0x7f000001, PT ;  /* 0x7f0000017b00780c */ /* 0x000fe20003f66070 */
[----:B------:R-:W-:Y:S01]  /*789e0*/  IADD3 R125, PT, PT, R99, R125, RZ ;  /* 0x0000007d637d7210 */ /* 0x000fe20007ffe0ff */
[----:B------:R-:W-:Y:S01]  /*789f0*/  ISETP.GE.U32.AND P2, PT, R124, 0x7f000001, PT ;  /* 0x7f0000017c00780c */ /* 0x000fe20003f46070 */
[----:B------:R-:W-:-:S02]  /*78a00*/  IADD3 R60, PT, PT, R151, R60, RZ ;  /* 0x0000003c973c7210 */ /* 0x000fc40007ffe0ff */
[----:B------:R-:W-:Y:S02]  /*78a10*/  @P0 IADD3 R72, PT, PT, R72, -0x7f000001, RZ ;  /* 0x80ffffff48480810 */ /* 0x000fe40007ffe0ff */
[----:B------:R-:W-:Y:S02]  /*78a20*/  IADD3 R115, PT, PT, R115, R120, RZ ;  /* 0x0000007873737210 */ /* 0x000fe40007ffe0ff */
[----:B------:R-:W-:Y:S01]  /*78a30*/  @P1 IADD3 R150, PT, PT, R150, -0x7f000001, RZ ;  /* 0x80ffffff96961810 */ /* 0x000fe20007ffe0ff */
[----:B------:R-:W-:Y:S01]  /*78a40*/  ISETP.GE.U32.AND P1, PT, R125, 0x7f000001, PT ;  /* 0x7f0000017d00780c */ /* 0x000fe20003f26070 */
[----:B------:R-:W-:Y:S01]  /*78a50*/  @P5 IADD3 R162, PT, PT, R162, -0x7f000001, RZ ;  /* 0x80ffffffa2a25810 */ /* 0x000fe20007ffe0ff */
[----:B------:R-:W-:Y:S01]  /*78a60*/  ISETP.GE.U32.AND P5, PT, R60, 0x7f000001, PT ;  /* 0x7f0000013c00780c */ /* 0x000fe20003fa6070 */
[----:B------:R-:W-:Y:S01]  /*78a70*/  ISETP.GE.U32.AND P0, PT, R153, 0x7f000001, PT ;  /* 0x7f0000019900780c */ /* 0x000fe20003f06070 */
[----:B------:R-:W-:Y:S02]  /*78a80*/  IADD3 R150, PT, PT, R150, R72, RZ ;  /* 0x0000004896967210 */ /* 0x000fe40007ffe0ff */
[----:B------:R-:W-:-:S02]  /*78a90*/  @P4 IADD3 R117, PT, PT, R117, -0x7f000001, RZ ;  /* 0x80ffffff75754810 */ /* 0x000fc40007ffe0ff */
[----:B------:R-:W-:Y:S02]  /*78aa0*/  @P3 IADD3 R123, PT, PT, R123, -0x7f000001, RZ ;  /* 0x80ffffff7b7b3810 */ /* 0x000fe40007ffe0ff */
[----:B0-----:R-:W-:Y:S02]  /*78ab0*/  IADD3 R129, PT, PT, R121, R116, RZ ;  /* 0x0000007479817210 */ /* 0x001fe40007ffe0ff */
[----:B------:R-:W-:Y:S01]  /*78ac0*/  @P2 IADD3 R124, PT, PT, R124, -0x7f000001, RZ ;  /* 0x80ffffff7c7c2810 */ /* 0x000fe20007ffe0ff */
[----:B------:R-:W-:Y:S01]  /*78ad0*/  ISETP.GE.U32.AND P2, PT, R115, 0x7f000001, PT ;  /* 0x7f0000017300780c */ /* 0x000fe20003f46070 */
[----:B------:R-:W-:Y:S01]  /*78ae0*/  ISETP.GE.U32.AND P4, PT, R150, 0x7f000001, PT ;  /* 0x7f0000019600780c */ /* 0x000fe20003f86070 */
[----:B------:R-:W-:Y:S01]  /*78af0*/  ISETP.GE.U32.AND P3, PT, R123, R117, PT ;  /* 0x000000757b00720c */ /* 0x000fe20003f66070 */
[----:B------:R-:W3:Y:S01]  /*78b00*/  LDL R151, [R1+0x118] ;  /* 0x0001180001977983 */ /* 0x000ee20000100800 */
[----:B------:R-:W-:Y:S02]  /*78b10*/  IADD3 R124, PT, PT, R124, R162, RZ ;  /* 0x000000a27c7c7210 */ /* 0x000fe40007ffe0ff */
[----:B------:R-:W-:-:S02]  /*78b20*/  @P1 IADD3 R125, PT, PT, R125, -0x7f000001, RZ ;  /* 0x80ffffff7d7d1810 */ /* 0x000fc40007ffe0ff */
[----:B------:R-:W-:Y:S02]  /*78b30*/  @P5 IADD3 R60, PT, PT, R60, -0x7f000001, RZ ;  /* 0x80ffffff3c3c5810 */ /* 0x000fe40007ffe0ff */
[----:B------:R-:W-:Y:S02]  /*78b40*/  @P0 IADD3 R153, PT, PT, R153, -0x7f000001, RZ ;  /* 0x80ffffff99990810 */ /* 0x000fe40007ffe0ff */
[----:B------:R-:W-:Y:S01]  /*78b50*/  IADD3 R123, PT, PT, -R117, R123, RZ ;  /* 0x0000007b757b7210 */ /* 0x000fe20007ffe1ff */
[----:B------:R-:W-:Y:S01]  /*78b60*/  ISETP.GE.U32.AND P0, PT, R129, 0x7f000001, PT ;  /* 0x7f0000018100780c */ /* 0x000fe20003f06070 */
[----:B------:R-:W-:Y:S01]  /*78b70*/  ISETP.GE.U32.AND P1, PT, R124, 0x7f000001, PT ;  /* 0x7f0000017c00780c */ /* 0x000fe20003f26070 */
[----:B------:R-:W-:Y:S01]  /*78b80*/  ISETP.GE.U32.AND P5, PT, R60, R125, PT ;  /* 0x0000007d3c00720c */ /* 0x000fe20003fa6070 */
[----:B------:R-:W-:-:S04]  /*78b90*/  IMAD.WIDE.U32 R72, R153, 0x5fffffa, RZ ;  /* 0x05fffffa99487825 */ /* 0x000fc800078e00ff */
[----:B------:R-:W-:Y:S01]  /*78ba0*/  IMAD R99, R153, 0x6, RZ ;  /* 0x0000000699637824 */ /* 0x000fe200078e02ff */
[----:B------:R-:W-:Y:S02]  /*78bb0*/  @P2 IADD3 R115, PT, PT, R115, -0x7f000001, RZ ;  /* 0x80ffffff73732810 */ /* 0x000fe40007ffe0ff */
[----:B------:R-:W-:Y:S02]  /*78bc0*/  @P4 IADD3 R150, PT, PT, R150, -0x7f000001, RZ ;  /* 0x80ffffff96964810 */ /* 0x000fe40007ffe0ff */
[----:B------:R-:W-:Y:S02]  /*78bd0*/  @!P3 IADD3 R123, PT, PT, R123, 0x7f000001, RZ ;  /* 0x7f0000017b7bb810 */ /* 0x000fe40007ffe0ff */
[----:B------:R-:W-:Y:S01]  /*78be0*/  IADD3 R125, PT, PT, -R125, R60, RZ ;  /* 0x0000003c7d7d7210 */ /* 0x000fe20007ffe1ff */
[----:B------:R-:W-:Y:S01]  /*78bf0*/  IMAD.HI.U32 R99, R99, 0x7f000001, R72 ;  /* 0x7f00000163637827 */ /* 0x000fe200078e0048 */
[----:B------:R-:W3:Y:S01]  /*78c00*/  LDL R152, [R1+0x11c] ;  /* 0x00011c0001987983 */ /* 0x000ee20000100800 */
[----:B------:R-:W-:-:S03]  /*78c10*/  ISETP.GE.U32.AND P2, PT, R150, R115, PT ;  /* 0x000000739600720c */ /* 0x000fc60003f46070 */
[----:B------:R-:W3:Y:S01]  /*78c20*/  LDL.LU R243, [R1+0x398] ;  /* 0x0003980001f37983 */ /* 0x000ee20000300800 */
[----:B------:R-:W-:Y:S02]  /*78c30*/  @P0 IADD3 R129, PT, PT, R129, -0x7f000001, RZ ;  /* 0x80ffffff81810810 */ /* 0x000fe40007ffe0ff */
[----:B------:R-:W-:Y:S02]  /*78c40*/  @P1 IADD3 R124, PT, PT, R124, -0x7f000001, RZ ;  /* 0x80ffffff7c7c1810 */ /* 0x000fe40007ffe0ff */
[----:B------:R-:W-:Y:S02]  /*78c50*/  @!P5 IADD3 R125, PT, PT, R125, 0x7f000001, RZ ;  /* 0x7f0000017d7dd810 */ /* 0x000fe40007ffe0ff */
[----:B------:R-:W-:Y:S01]  /*78c60*/  IADD3 R115, PT, PT, -R115, R150, RZ ;  /* 0x0000009673737210 */ /* 0x000fe20007ffe1ff */
[----:B------:R-:W3:Y:S04]  /*78c70*/  LDL.LU R242, [R1+0x3b4] ;  /* 0x0003b40001f27983 */ /* 0x000ee80000300800 */
[----:B------:R-:W3:Y:S01]  /*78c80*/  LDL R150, [R1+0x114] ;  /* 0x0001140001967983 */ /* 0x000ee20000100800 */
[----:B------:R-:W-:Y:S01]  /*78c90*/  ISETP.GE.U32.AND P0, PT, R124, R129, PT ;  /* 0x000000817c00720c */ /* 0x000fe20003f06070 */
[----:B------:R-:W-:-:S02]  /*78ca0*/  IADD3 R129, PT, PT, -R129, R124, RZ ;  /* 0x0000007c81817210 */ /* 0x000fc40007ffe1ff */
[----:B------:R-:W3:Y:S04]  /*78cb0*/  LDL.LU R241, [R1+0x3f8] ;  /* 0x0003f80001f17983 */ /* 0x000ee80000300800 */
[----:B------:R-:W3:Y:S04]  /*78cc0*/  LDL R124, [R1+0x110] ;  /* 0x00011000017c7983 */ /* 0x000ee80000100800 */
[----:B------:R-:W3:Y:S01]  /*78cd0*/  LDL.LU R240, [R1+0x3d4] ;  /* 0x0003d40001f07983 */ /* 0x000ee20000300800 */
[----:B------:R-:W-:-:S03]  /*78ce0*/  @!P2 IADD3 R115, PT, PT, R115, 0x7f000001, RZ ;  /* 0x7f0000017373a810 */ /* 0x000fc60007ffe0ff */
[----:B------:R-:W3:Y:S04]  /*78cf0*/  LDL.LU R239, [R1+0x3b0] ;  /* 0x0003b00001ef7983 */ /* 0x000ee80000300800 */
[----:B------:R-:W3:Y:S04]  /*78d00*/  LDL.LU R216, [R1+0x3ec] ;  /* 0x0003ec0001d87983 */ /* 0x000ee80000300800 */
[----:B------:R-:W3:Y:S04]  /*78d10*/  LDL.LU R213, [R1+0x394] ;  /* 0x0003940001d57983 */ /* 0x000ee80000300800 */
[----:B------:R-:W3:Y:S04]  /*78d20*/  LDL.LU R214, [R1+0x33c] ;  /* 0x00033c0001d67983 */ /* 0x000ee80000300800 */
[----:B------:R-:W3:Y:S01]  /*78d30*/  LDL.LU R201, [R1+0x3e4] ;  /* 0x0003e40001c97983 */ /* 0x000ee20000300800 */
[----:B--2---:R-:W-:-:S04]  /*78d40*/  IMAD.WIDE.U32 R72, R163, R123, RZ ;  /* 0x0000007ba3487225 */ /* 0x004fc800078e00ff */
[----:B------:R-:W-:-:S04]  /*78d50*/  IMAD R116, R72, 0x7effffff, RZ ;  /* 0x7effffff48747824 */ /* 0x000fc800078e02ff */
[----:B------:R-:W-:-:S04]  /*78d60*/  IMAD.HI.U32 R116, R116, 0x7f000001, R72 ;  /* 0x7f00000174747827 */ /* 0x000fc800078e0048 */
[----:B------:R-:W-:-:S04]  /*78d70*/  IMAD.WIDE.U32 R72, R163, R125, RZ ;  /* 0x0000007da3487225 */ /* 0x000fc800078e00ff */
[----:B------:R-:W-:-:S04]  /*78d80*/  IMAD R60, R72, 0x7effffff, RZ ;  /* 0x7effffff483c7824 */ /* 0x000fc800078e02ff */
        /* <DEDUP_REMOVED lines=31> */
[----:B------:R-:W-:Y:S02]  /*78f80*/  IMAD.HI.U32 R169, R169, 0x7f000001, R72 ;  /* 0x7f000001a9a97827 */ /* 0x000fe400078e0048 */
[----:B------:R-:W2:Y:S01]  /*78f90*/  LDL.64 R72, [R1+0x100] ;  /* 0x0001000001487983 */ /* 0x000ea20000100a00 */
[----:B------:R-:W-:-:S07]  /*78fa0*/  ISETP.GE.U32.AND P1, PT, R141, 0x7f000001, PT ;  /* 0x7f0000018d00780c */ /* 0x000fce0003f26070 */
[----:B------:R-:W-:-:S05]  /*78fb0*/  @P0 IADD3 R140, PT, PT, R140, -0x7f000001, RZ ;  /* 0x80ffffff8c8c0810 */ /* 0x000fca0007ffe0ff */
[----:B------:R-:W-:Y:S01]  /*78fc0*/  ISETP.GE.U32.AND P0, PT, R140, 0x7f000001, PT ;  /* 0x7f0000018c00780c */ /* 0x000fe20003f06070 */
[----:B------:R-:W-:Y:S02]  /*78fd0*/  IADD3 R120, PT, PT, R247, R65, RZ ;  /* 0x00000041f7787210 */ /* 0x000fe40007ffe0ff */
[----:B------:R-:W-:Y:S01]  /*78fe0*/  @P1 IADD3 R141, PT, PT, R141, -0x7f000001, RZ ;  /* 0x80ffffff8d8d1810 */ /* 0x000fe20007ffe0ff */
[----:B------:R-:W-:Y:S01]  /*78ff0*/  ISETP.GE.U32.AND P3, PT, R61, 0x7f000001, PT ;  /* 0x7f0000013d00780c */ /* 0x000fe20003f66070 */
[----:B------:R-:W-:Y:S01]  /*79000*/  IADD3 R121, PT, PT, R252, R68, RZ ;  /* 0x00000044fc797210 */ /* 0x000fe20007ffe0ff */
[----:B------:R-:W-:Y:S01]  /*79010*/  ISETP.GE.U32.AND P4, PT, R114, 0x7f000001, PT ;  /* 0x7f0000017200780c */ /* 0x000fe20003f86070 */
[----:B------:R-:W-:-:S06]  /*79020*/  ISETP.GE.U32.AND P2, PT, R120, 0x7f000001, PT ;  /* 0x7f0000017800780c */ /* 0x000fcc0003f46070 */
[----:B------:R-:W-:Y:S01]  /*79030*/  @P0 IADD3 R140, PT, PT, R140, -0x7f000001, RZ ;  /* 0x80ffffff8c8c0810 */ /* 0x000fe20007ffe0ff */
[----:B------:R-:W-:Y:S01]  /*79040*/  ISETP.GE.U32.AND P1, PT, R133, 0x7f000001, PT ;  /* 0x7f0000018500780c */ /* 0x000fe20003f26070 */
[----:B------:R-:W2:Y:S04]  /*79050*/  LDL.LU R252, [R1+0x388] ;  /* 0x0003880001fc7983 */ /* 0x000ea80000300800 */
[----:B------:R-:W2:Y:S01]  /*79060*/  LDL.LU R247, [R1+0x344] ;  /* 0x0003440001f77983 */ /* 0x000ea20000300800 */
[----:B------:R-:W-:Y:S02]  /*79070*/  IADD3 R140, PT, PT, R140, R141, RZ ;  /* 0x0000008d8c8c7210 */ /* 0x000fe40007ffe0ff */
[----:B------:R-:W-:-:S03]  /*79080*/  @P2 IADD3 R120, PT, PT, R120, -0x7f000001, RZ ;  /* 0x80ffffff78782810 */ /* 0x000fc60007ffe0ff */
[----:B------:R-:W-:Y:S01]  /*79090*/  ISETP.GE.U32.AND P0, PT, R140, 0x7f000001, PT ;  /* 0x7f0000018c00780c */ /* 0x000fe20003f06070 */
[----:B------:R-:W-:Y:S02]  /*790a0*/  IADD3 R122, PT, PT, R245, R120, RZ ;  /* 0x00000078f57a7210 */ /* 0x000fe40007ffe0ff */
[----:B------:R-:W-:Y:S02]  /*790b0*/  IADD3 R120, PT, PT, R250, R66, RZ ;  /* 0x00000042fa787210 */ /* 0x000fe40007ffe0ff */
[----:B------:R-:W-:Y:S02]  /*790c0*/  @P3 IADD3 R61, PT, PT, R61, -0x7f000001, RZ ;  /* 0x80ffffff3d3d3810 */ /* 0x000fe40007ffe0ff */
[----:B------:R-:W-:Y:S01]  /*790d0*/  @P1 IADD3 R133, PT, PT, R133, -0x7f000001, RZ ;  /* 0x80ffffff85851810 */ /* 0x000fe20007ffe0ff */
[----:B------:R-:W2:Y:S01]  /*790e0*/  LDL.LU R250, [R1+0x39c] ;  /* 0x00039c0001fa7983 */ /* 0x000ea20000300800 */
[----:B------:R-:W-:Y:S01]  /*790f0*/  @P4 IADD3 R114, PT, PT, R114, -0x7f000001, RZ ;  /* 0x80ffffff72724810 */ /* 0x000fe20007ffe0ff */
[----:B------:R-:W-:Y:S01]  /*79100*/  ISETP.GE.U32.AND P5, PT, R120, 0x7f000001, PT ;  /* 0x7f0000017800780c */ /* 0x000fe20003fa6070 */
[----:B------:R-:W-:-:S02]  /*79110*/  ISETP.GE.U32.AND P2, PT, R122, 0x7f000001, PT ;  /* 0x7f0000017a00780c */ /* 0x000fc40003f46070 */
[----:B------:R-:W-:Y:S01]  /*79120*/  @P0 IADD3 R140, PT, PT, R140, -0x7f000001, RZ ;  /* 0x80ffffff8c8c0810 */ /* 0x000fe20007ffe0ff */
[----:B------:R-:W-:Y:S01]  /*79130*/  ISETP.GE.U32.AND P6, PT, R121, 0x7f000001, PT ;  /* 0x7f0000017900780c */ /* 0x000fe20003fc6070 */
[----:B------:R-:W2:Y:S02]  /*79140*/  LDL.LU R245, [R1+0x3fc] ;  /* 0x0003fc0001f57983 */ /* 0x000ea40000300800 */
[----:B------:R-:W-:-:S06]  /*79150*/  IADD3 R133, PT, PT, R140, R133, RZ ;  /* 0x000000858c857210 */ /* 0x000fcc0007ffe0ff */
[----:B------:R-:W-:Y:S01]  /*79160*/  @P5 IADD3 R120, PT, PT, R120, -0x7f000001, RZ ;  /* 0x80ffffff78785810 */ /* 0x000fe20007ffe0ff */
[----:B------:R-:W-:Y:S01]  /*79170*/  ISETP.GE.U32.AND P1, PT, R133, 0x7f000001, PT ;  /* 0x7f0000018500780c */ /* 0x000fe20003f26070 */
[----:B------:R-:W-:Y:S01]  /*79180*/  ISETP.GE.U32.AND P5, PT, R235, 0x7f000001, PT ;  /* 0x7f000001eb00780c */ /* 0x000fe20003fa6070 */
[----:B------:R-:W-:Y:S01]  /*79190*/  ISETP.GE.U32.AND P0, PT, R142, 0x7f000001, PT ;  /* 0x7f0000018e00780c */ /* 0x000fe20003f06070 */
[----:B------:R-:W-:Y:S01]  /*791a0*/  @P2 IADD3 R122, PT, PT, R122, -0x7f000001, RZ ;  /* 0x80ffffff7a7a2810 */ /* 0x000fe20007ffe0ff */
[----:B------:R-:W-:Y:S01]  /*791b0*/  ISETP.GE.U32.AND P2, PT, R61, 0x7f000001, PT ;  /* 0x7f0000013d00780c */ /* 0x000fe20003f46070 */
[----:B------:R-:W-:Y:S01]  /*791c0*/  ISETP.GE.U32.AND P4, PT, R231, 0x7f000001, PT ;  /* 0x7f000001e700780c */ /* 0x000fe20003f86070 */
[----:B------:R-:W-:-:S07]  /*791d0*/  ISETP.GE.U32.AND P3, PT, R114, 0x7f000001, PT ;  /* 0x7f0000017200780c */ /* 0x000fce0003f66070 */
        /* <DEDUP_REMOVED lines=17> */
[----:B------:R-:W-:Y:S01]  /*792f0*/  @P0 IADD3 R62, PT, PT, R62, -0x7f000001, RZ ;  /* 0x80ffffff3e3e0810 */ /* 0x000fe20007ffe0ff */
[----:B------:R-:W-:Y:S01]  /*79300*/  ISETP.GE.U32.AND P0, PT, R223, 0x7f000001, PT ;  /* 0x7f000001df00780c */ /* 0x000fe20003f06070 */
[----:B------:R-:W-:Y:S01]  /*79310*/  @P6 IADD3 R121, PT, PT, R121, -0x7f000001, RZ ;  /* 0x80ffffff79796810 */ /* 0x000fe20007ffe0ff */
[----:B------:R-:W-:Y:S01]  /*79320*/  ISETP.GE.U32.AND P1, PT, R232, 0x7f000001, PT ;  /* 0x7f000001e800780c */ /* 0x000fe20003f26070 */
[----:B------:R-:W-:Y:S01]  /*79330*/  ISETP.GE.U32.AND P6, PT, R227, 0x7f000001, PT ;  /* 0x7f000001e300780c */ /* 0x000fe20003fc6070 */
[----:B------:R-:W-:-:S02]  /*79340*/  IADD3 R142, PT, PT, R133, R142, RZ ;  /* 0x0000008e858e7210 */ /* 0x000fc40007ffe0ff */
[----:B------:R-:W-:Y:S02]  /*79350*/  IADD3 R120, PT, PT, R246, R120, RZ ;  /* 0x00000078f6787210 */ /* 0x000fe40007ffe0ff */
[----:B------:R-:W-:Y:S01]  /*79360*/  IADD3 R122, PT, PT, R248, R122, RZ ;  /* 0x0000007af87a7210 */ /* 0x000fe20007ffe0ff */
[----:B------:R-:W2:Y:S01]  /*79370*/  LDL.LU R246, [R1+0x340] ;  /* 0x0003400001f67983 */ /* 0x000ea20000300800 */
[----:B------:R-:W-:Y:S02]  /*79380*/  @P4 IADD3 R61, PT, PT, R61, -0x7f000001, RZ ;  /* 0x80ffffff3d3d4810 */ /* 0x000fe40007ffe0ff */
[----:B------:R-:W-:Y:S02]  /*79390*/  @P5 IADD3 R60, PT, PT, R60, -0x7f000001, RZ ;  /* 0x80ffffff3c3c5810 */ /* 0x000fe40007ffe0ff */
[----:B------:R-:W-:Y:S01]  /*793a0*/  @P2 IADD3 R119, PT, PT, R119, -0x7f000001, RZ ;  /* 0x80ffffff77772810 */ /* 0x000fe20007ffe0ff */
[----:B------:R-:W-:Y:S01]  /*793b0*/  ISETP.GE.U32.AND P2, PT, R117, 0x7f000001, PT ;  /* 0x7f0000017500780c */ /* 0x000fe20003f46070 */
[----:B------:R-:W-:Y:S01]  /*793c0*/  @P3 IADD3 R114, PT, PT, R114, -0x7f000001, RZ ;  /* 0x80ffffff72723810 */ /* 0x000fe20007ffe0ff */
[----:B------:R-:W-:Y:S01]  /*793d0*/  ISETP.GE.U32.AND P4, PT, R116, 0x7f000001, PT ;  /* 0x7f0000017400780c */ /* 0x000fe20003f86070 */
[----:B------:R-:W-:Y:S01]  /*793e0*/  ISETP.GE.U32.AND P3, PT, R118, 0x7f000001, PT ;  /* 0x7f0000017600780c */ /* 0x000fe20003f66070 */
[----:B------:R-:W-:-:S02]  /*793f0*/  @P0 IADD3 R223, PT, PT, R223, -0x7f000001, RZ ;  /* 0x80ffffffdfdf0810 */ /* 0x000fc40007ffe0ff */
[----:B------:R-:W-:Y:S01]  /*79400*/  @P1 IADD3 R232, PT, PT, R232, -0x7f000001, RZ ;  /* 0x80ffffffe8e81810 */ /* 0x000fe20007ffe0ff */
[----:B------:R-:W-:Y:S01]  /*79410*/  ISETP.GE.U32.AND P5, PT, R162, 0x7f000001, PT ;  /* 0x7f000001a200780c */ /* 0x000fe20003fa6070 */
[----:B------:R-:W-:Y:S01]  /*79420*/  ISETP.GE.U32.AND P0, PT, R60, 0x7f000001, PT ;  /* 0x7f0000013c00780c */ /* 0x000fe20003f06070 */
[----:B------:R-:W-:Y:S01]  /*79430*/  @P6 IADD3 R227, PT, PT, R227, -0x7f000001, RZ ;  /* 0x80ffffffe3e36810 */ /* 0x000fe20007ffe0ff */
[----:B------:R-:W-:Y:S01]  /*79440*/  ISETP.GE.U32.AND P1, PT, R62, 0x7f000001, PT ;  /* 0x7f0000013e00780c */ /* 0x000fe20003f26070 */
[----:B------:R-:W-:Y:S01]  /*79450*/  ISETP.GE.U32.AND P6, PT, R153, 0x7f000001, PT ;  /* 0x7f0000019900780c */ /* 0x000fe20003fc6070 */
[----:B------:R-:W2:Y:S04]  /*79460*/  LDL.LU R248, [R1+0x3bc] ;  /* 0x0003bc0001f87983 */ /* 0x000ea80000300800 */
[----:B------:R-:W2:Y:S01]  /*79470*/  LDL.LU R235, [R1+0x454] ;  /* 0x0004540001eb7983 */ /* 0x000ea20000300800 */
[----:B------:R-:W-:-:S03]  /*79480*/  @P2 IADD3 R117, PT, PT, R117, -0x7f000001, RZ ;  /* 0x80ffffff75752810 */ /* 0x000fc60007ffe0ff */
[----:B------:R-:W2:Y:S01]  /*79490*/  LDL.LU R231, [R1+0x380] ;  /* 0x0003800001e77983 */ /* 0x000ea20000300800 */
[----:B------:R-:W-:Y:S02]  /*794a0*/  @P4 IADD3 R116, PT, PT, R116, -0x7f000001, RZ ;  /* 0x80ffffff74744810 */ /* 0x000fe40007ffe0ff */
[----:B------:R-:W-:Y:S01]  /*794b0*/  @P3 IADD3 R118, PT, PT, R118, -0x7f000001, RZ ;  /* 0x80ffffff76763810 */ /* 0x000fe20007ffe0ff */
[----:B------:R-:W-:Y:S01]  /*794c0*/  ISETP.GE.U32.AND P2, PT, R190, 0x7f000001, PT ;  /* 0x7f000001be00780c */ /* 0x000fe20003f46070 */
[----:B------:R-:W-:Y:S02]  /*794d0*/  @P5 IADD3 R162, PT, PT, R162, -0x7f000001, RZ ;  /* 0x80ffffffa2a25810 */ /* 0x000fe40007ffe0ff */
[----:B------:R-:W-:Y:S01]  /*794e0*/  @P0 IADD3 R60, PT, PT, R60, -0x7f000001, RZ ;  /* 0x80ffffff3c3c0810 */ /* 0x000fe20007ffe0ff */
[----:B------:R-:W-:Y:S01]  /*794f0*/  ISETP.GE.U32.AND P5, PT, R117, 0x7f000001, PT ;  /* 0x7f0000017500780c */ /* 0x000fe20003fa6070 */
[----:B------:R-:W-:Y:S01]  /*79500*/  @P1 IADD3 R62, PT, PT, R62, -0x7f000001, RZ ;  /* 0x80ffffff3e3e1810 */ /* 0x000fe20007ffe0ff */
[----:B------:R-:W-:Y:S01]  /*79510*/  ISETP.GE.U32.AND P3, PT, R116, 0x7f000001, PT ;  /* 0x7f0000017400780c */ /* 0x000fe20003f66070 */
[----:B------:R-:W-:Y:S01]  /*79520*/  ISETP.GE.U32.AND P0, PT, R163, 0x7f000001, PT ;  /* 0x7f000001a300780c */ /* 0x000fe20003f06070 */
[----:B------:R-:W-:Y:S01]  /*79530*/  ISETP.GE.U32.AND P1, PT, R171, 0x7f000001, PT ;  /* 0x7f000001ab00780c */ /* 0x000fe20003f26070 */
[----:B------:R-:W-:Y:S01]  /*79540*/  @P6 IADD3 R153, PT, PT, R153, -0x7f000001, RZ ;  /* 0x80ffffff99996810 */ /* 0x000fe20007ffe0ff */
[----:B------:R-:W-:Y:S01]  /*79550*/  ISETP.GE.U32.AND P4, PT, R118, 0x7f000001, PT ;  /* 0x7f0000017600780c */ /* 0x000fe20003f86070 */
[----:B------:R-:W-:-:S02]  /*79560*/  ISETP.GE.U32.AND P6, PT, R169, 0x7f000001, PT ;  /* 0x7f000001a900780c */ /* 0x000fc40003fc6070 */
[----:B------:R-:W-:Y:S02]  /*79570*/  @P2 IADD3 R190, PT, PT, R190, -0x7f000001, RZ ;  /* 0x80ffffffbebe2810 */ /* 0x000fe40007ffe0ff */
[----:B------:R-:W-:Y:S02]  /*79580*/  IADD3 R232, PT, PT, R61, R232, RZ ;  /* 0x000000e83de87210 */ /* 0x000fe40007ffe0ff */
[----:B------:R-:W-:Y:S02]  /*79590*/  IADD3 R153, PT, PT, R60, R153, RZ ;  /* 0x000000993c997210 */ /* 0x000fe40007ffe0ff */
[----:B------:R-:W-:Y:S02]  /*795a0*/  @P5 IADD3 R117, PT, PT, R117, -0x7f000001, RZ ;  /* 0x80ffffff75755810 */ /* 0x000fe40007ffe0ff */
[----:B------:R-:W-:Y:S02]  /*795b0*/  @P3 IADD3 R116, PT, PT, R116, -0x7f000001, RZ ;  /* 0x80ffffff74743810 */ /* 0x000fe40007ffe0ff */
[----:B------:R-:W-:-:S02]  /*795c0*/  @P0 IADD3 R163, PT, PT, R163, -0x7f000001, RZ ;  /* 0x80ffffffa3a30810 */ /* 0x000fc40007ffe0ff */
[----:B------:R-:W-:Y:S02]  /*795d0*/  @P1 IADD3 R171, PT, PT, R171, -0x7f000001, RZ ;  /* 0x80ffffffabab1810 */ /* 0x000fe40007ffe0ff */
[----:B------:R-:W-:Y:S02]  /*795e0*/  @P4 IADD3 R118, PT, PT, R118, -0x7f000001, RZ ;  /* 0x80ffffff76764810 */ /* 0x000fe40007ffe0ff */
[----:B------:R-:W-:Y:S01]  /*795f0*/  @P6 IADD3 R169, PT, PT, R169, -0x7f000001, RZ ;  /* 0x80ffffffa9a96810 */ /* 0x000fe20007ffe0ff */
[----:B------:R-:W-:Y:S01]  /*79600*/  IMAD.WIDE.U32 R60, R190, 0x5fffffa, RZ ;  /* 0x05fffffabe3c7825 */ /* 0x000fe200078e00ff */
[----:B------:R-:W-:Y:S02]  /*79610*/  IADD3 R162, PT, PT, R117, R162, RZ ;  /* 0x000000a275a27210 */ /* 0x000fe40007ffe0ff */
[----:B------:R-:W-:Y:S01]  /*79620*/  IADD3 R163, PT, PT, R116, R163, RZ ;  /* 0x000000a374a37210 */ /* 0x000fe20007ffe0ff */
[----:B------:R-:W-:Y:S01]  /*79630*/  IMAD R133, R190, 0x6, RZ ;  /* 0x00000006be857824 */ /* 0x000fe200078e02ff */
[----:B------:R-:W-:-:S02]  /*79640*/  IADD3 R230, PT, PT, R119, R230, RZ ;  /* 0x000000e677e67210 */ /* 0x000fc40007ffe0ff */
[----:B------:R-:W-:Y:S01]  /*79650*/  IADD3 R171, PT, PT, R118, R171, RZ ;  /* 0x000000ab76ab7210 */ /* 0x000fe20007ffe0ff */
[----:B------:R-:W-:-:S04]  /*79660*/  IMAD.WIDE.U32 R116, R128, R125, RZ ;  /* 0x0000007d80747225 */ /* 0x000fc800078e00ff */
[----:B------:R-:W-:-:S04]  /*79670*/  IMAD.WIDE.U32 R118, R169, 0x5fffffa, RZ ;  /* 0x05fffffaa9767825 */ /* 0x000fc800078e00ff */
[----:B------:R-:W-:-:S04]  /*79680*/  IMAD.HI.U32 R133, R133, 0x7f000001, R60 ;  /* 0x7f00000185857827 */ /* 0x000fc800078e003c */
[----:B------:R-:W-:Y:S02]  /*79690*/  IMAD R169, R169, 0x6, RZ ;  /* 0x00000006a9a97824 */ /* 0x000fe400078e02ff */
[----:B------:R-:W-:Y:S01]  /*796a0*/  IMAD R60, R116, 0x7effffff, RZ ;  /* 0x7effffff743c7824 */ /* 0x000fe200078e02ff */
[----:B------:R-:W-:Y:S01]  /*796b0*/  IADD3 R227, PT, PT, R114, R227, RZ ;  /* 0x000000e372e37210 */ /* 0x000fe20007ffe0ff */
[----:B------:R-:W-:-:S04]  /*796c0*/  IMAD.WIDE.U32 R114, R128, R115, RZ ;  /* 0x0000007380727225 */ /* 0x000fc800078e00ff */
[----:B------:R-:W-:-:S04]  /*796d0*/  IMAD.HI.U32 R118, R169, 0x7f000001, R118 ;  /* 0x7f000001a9767827 */ /* 0x000fc800078e0076 */
[----:B------:R-:W-:-:S04]  /*796e0*/  IMAD.HI.U32 R119, R60, 0x7f000001, R116 ;  /* 0x7f0000013c777827 */ /* 0x000fc800078e0074 */
[----:B------:R-:W-:Y:S01]  /*796f0*/  IMAD R140, R114, 0x7effffff, RZ ;  /* 0x7effffff728c7824 */ /* 0x000fe200078e02ff */
[----:B------:R-:W-:Y:S01]  /*79700*/  ISETP.GE.U32.AND P6, PT, R153, 0x7f000001, PT ;  /* 0x7f0000019900780c */ /* 0x000fe20003fc6070 */
[----:B------:R-:W-:Y:S01]  /*79710*/  ISETP.GE.U32.AND P0, PT, R163, 0x7f000001, PT ;  /* 0x7f000001a300780c */ /* 0x000fe20003f06070 */
[----:B------:R-:W-:Y:S01]  /*79720*/  ISETP.GE.U32.AND P2, PT, R233, 0x7f000001, PT ;  /* 0x7f000001e900780c */ /* 0x000fe20003f46070 */
[----:B------:R-:W-:Y:S01]  /*79730*/  ISETP.GE.U32.AND P5, PT, R119, 0x7f000001, PT ;  /* 0x7f0000017700780c */ /* 0x000fe20003fa6070 */
[----:B------:R-:W-:-:S04]  /*79740*/  IMAD.HI.U32 R140, R140, 0x7f000001, R114 ;  /* 0x7f0000018c8c7827 */ /* 0x000fc800078e0072 */
[----:B------:R-:W-:-:S04]  /*79750*/  IMAD.WIDE.U32 R116, R128, R129, RZ ;  /* 0x0000008180747225 */ /* 0x000fc800078e00ff */
[C---:B------:R-:W-:Y:S01]  /*79760*/  IMAD.WIDE.U32 R114, R127.reuse, R125, RZ ;  /* 0x0000007d7f727225 */ /* 0x040fe200078e00ff */
[----:B------:R-:W-:Y:S02]  /*79770*/  IADD3 R62, PT, PT, R62, R223, RZ ;  /* 0x000000df3e3e7210 */ /* 0x000fe40007ffe0ff */
[----:B------:R-:W-:Y:S01]  /*79780*/  IADD3 R121, PT, PT, R244, R121, RZ ;  /* 0x00000079f4797210 */ /* 0x000fe20007ffe0ff */
[----:B------:R-:W-:Y:S01]  /*79790*/  ISETP.GE.U32.AND P1, PT, R140, 0x7f000001, PT ;  /* 0x7f0000018c00780c */ /* 0x000fe20003f26070 */
[----:B------:R-:W-:-:S04]  /*797a0*/  IMAD.WIDE.U32 R60, R127, R123, RZ ;  /* 0x0000007b7f3c7225 */ /* 0x000fc800078e00ff */
[----:B------:R-:W-:Y:S01]  /*797b0*/  IMAD R129, R116, 0x7effffff, RZ ;  /* 0x7effffff74817824 */ /* 0x000fe200078e02ff */
[----:B------:R-:W-:Y:S01]  /*797c0*/  ISETP.GE.U32.AND P4, PT, R118, 0x7f000001, PT ;  /* 0x7f0000017600780c */ /* 0x000fe20003f86070 */
[----:B------:R-:W-:Y:S02]  /*797d0*/  IMAD R127, R114, 0x7effffff, RZ ;  /* 0x7effffff727f7824 */ /* 0x000fe400078e02ff */
[----:B------:R-:W-:Y:S02]  /*797e0*/  IMAD R125, R60, 0x7effffff, RZ ;  /* 0x7effffff3c7d7824 */ /* 0x000fe400078e02ff */
[----:B------:R-:W-:Y:S01]  /*797f0*/  IMAD.HI.U32 R116, R129, 0x7f000001, R116 ;  /* 0x7f00000181747827 */ /* 0x000fe200078e0074 */
[----:B------:R-:W-:-:S03]  /*79800*/  @P5 IADD3 R119, PT, PT, R119, -0x7f000001, RZ ;  /* 0x80ffffff77775810 */ /* 0x000fc60007ffe0ff */
[----:B------:R-:W-:Y:S01]  /*79810*/  IMAD.HI.U32 R127, R127, 0x7f000001, R114 ;  /* 0x7f0000017f7f7827 */ /* 0x000fe200078e0072 */
[----:B------:R-:W-:-:S03]  /*79820*/  ISETP.GE.U32.AND P3, PT, R133, 0x7f000001, PT ;  /* 0x7f0000018500780c */ /* 0x000fc60003f66070 */
[----:B------:R-:W-:Y:S01]  /*79830*/  IMAD.HI.U32 R125, R125, 0x7f000001, R60 ;  /* 0x7f0000017d7d7827 */ /* 0x000fe200078e003c */
[----:B------:R-:W-:-:S03]  /*79840*/  @P6 IADD3 R153, PT, PT, R153, -0x7f000001, RZ ;  /* 0x80ffffff99996810 */ /* 0x000fc60007ffe0ff */
[----:B------:R-:W-:Y:S01]  /*79850*/  IMAD.WIDE.U32 R60, R119, 0x5fffffa, RZ ;  /* 0x05fffffa773c7825 */ /* 0x000fe200078e00ff */
[----:B------:R-:W-:Y:S01]  /*79860*/  @P1 IADD3 R140, PT, PT, R140, -0x7f000001, RZ ;  /* 0x80ffffff8c8c1810 */ /* 0x000fe20007ffe0ff */
[----:B------:R-:W-:Y:S01]  /*79870*/  ISETP.GE.U32.AND P6, PT, R116, 0x7f000001, PT ;  /* 0x7f0000017400780c */ /* 0x000fe20003fc6070 */
[----:B------:R-:W-:Y:S01]  /*79880*/  ISETP.GE.U32.AND P5, PT, R127, 0x7f000001, PT ;  /* 0x7f0000017f00780c */ /* 0x000fe20003fa6070 */
[----:B------:R-:W-:Y:S01]  /*79890*/  IMAD R119, R119, 0x6, RZ ;  /* 0x0000000677777824 */ /* 0x000fe200078e02ff */
[----:B------:R-:W-:Y:S01]  /*798a0*/  ISETP.GE.U32.AND P1, PT, R171, 0x7f000001, PT ;  /* 0x7f000001ab00780c */ /* 0x000fe20003f26070 */
[----:B------:R-:W-:Y:S02]  /*798b0*/  @P4 IADD3 R118, PT, PT, R118, -0x7f000001, RZ ;  /* 0x80ffffff76764810 */ /* 0x000fe40007ffe0ff */
[----:B------:R-:W-:Y:S01]  /*798c0*/  @P0 IADD3 R163, PT, PT, R163, -0x7f000001, RZ ;  /* 0x80ffffffa3a30810 */ /* 0x000fe20007ffe0ff */
[----:B------:R-:W-:-:S04]  /*798d0*/  IMAD.WIDE.U32 R114, R140, 0x5fffffa, RZ ;  /* 0x05fffffa8c727825 */ /* 0x000fc800078e00ff */
[----:B------:R-:W-:Y:S01]  /*798e0*/  IMAD.HI.U32 R119, R119, 0x7f000001, R60 ;  /* 0x7f00000177777827 */ /* 0x000fe200078e003c */
[----:B------:R-:W-:Y:S01]  /*798f0*/  ISETP.GE.U32.AND P4, PT, R125, 0x7f000001, PT ;  /* 0x7f0000017d00780c */ /* 0x000fe20003f86070 */
[----:B------:R-:W-:Y:S02]  /*79900*/  ISETP.GE.U32.AND P0, PT, R162, 0x7f000001, PT ;  /* 0x7f000001a200780c */ /* 0x000fe40003f06070 */
[----:B------:R-:W-:Y:S01]  /*79910*/  IMAD R140, R140, 0x6, RZ ;  /* 0x000000068c8c7824 */ /* 0x000fe200078e02ff */
[----:B------:R-:W-:Y:S02]  /*79920*/  @P2 IADD3 R233, PT, PT, R233, -0x7f000001, RZ ;  /* 0x80ffffffe9e92810 */ /* 0x000fe40007ffe0ff */
[----:B------:R-:W-:Y:S01]  /*79930*/  @P3 IADD3 R133, PT, PT, R133, -0x7f000001, RZ ;  /* 0x80ffffff85853810 */ /* 0x000fe20007ffe0ff */
[----:B------:R-:W-:Y:S01]  /*79940*/  ISETP.GE.U32.AND P2, PT, R119, 0x7f000001, PT ;  /* 0x7f0000017700780c */ /* 0x000fe20003f46070 */
[----:B------:R-:W-:Y:S01]  /*79950*/  IMAD.HI.U32 R140, R140, 0x7f000001, R114 ;  /* 0x7f0000018c8c7827 */ /* 0x000fe200078e0072 */
[----:B------:R-:W-:-:S02]  /*79960*/  @P6 IADD3 R116, PT, PT, R116, -0x7f000001, RZ ;  /* 0x80ffffff74746810 */ /* 0x000fc40007ffe0ff */
[----:B------:R-:W-:Y:S02]  /*79970*/  @P5 IADD3 R127, PT, PT, R127, -0x7f000001, RZ ;  /* 0x80ffffff7f7f5810 */ /* 0x000fe40007ffe0ff */
[----:B------:R-:W-:Y:S01]  /*79980*/  @P1 IADD3 R171, PT, PT, R171, -0x7f000001, RZ ;  /* 0x80ffffffabab1810 */ /* 0x000fe20007ffe0ff */
[----:B------:R-:W-:Y:S01]  /*79990*/  ISETP.GE.U32.AND P3, PT, R230, 0x7f000001, PT ;  /* 0x7f000001e600780c */ /* 0x000fe20003f66070 */
[----:B------:R-:W-:Y:S02]  /*799a0*/  IADD3 R118, PT, PT, R153, R118, RZ ;  /* 0x0000007699767210 */ /* 0x000fe40007ffe0ff */
[----:B------:R-:W-:Y:S01]  /*799b0*/  IADD3 R133, PT, PT, R163, R133, RZ ;  /* 0x00000085a3857210 */ /* 0x000fe20007ffe0ff */
[----:B------:R-:W-:Y:S01]  /*799c0*/  ISETP.GE.U32.AND P5, PT, R140, 0x7f000001, PT ;  /* 0x7f0000018c00780c */ /* 0x000fe20003fa6070 */
[----:B------:R-:W-:-:S04]  /*799d0*/  IMAD.WIDE.U32 R114, R116, 0x5fffffa, RZ ;  /* 0x05fffffa74727825 */ /* 0x000fc800078e00ff */
[----:B------:R-:W-:Y:S01]  /*799e0*/  IMAD.WIDE.U32 R60, R128, R123, RZ ;  /* 0x0000007b803c7225 */ /* 0x000fe200078e00ff */
[----:B------:R-:W-:Y:S02]  /*799f0*/  @P4 IADD3 R125, PT, PT, R125, -0x7f000001, RZ ;  /* 0x80ffffff7d7d4810 */ /* 0x000fe40007ffe0ff */
[----:B------:R-:W-:Y:S02]  /*79a00*/  @P0 IADD3 R162, PT, PT, R162, -0x7f000001, RZ ;  /* 0x80ffffffa2a20810 */ /* 0x000fe40007ffe0ff */
[----:B------:R-:W-:Y:S01]  /*79a10*/  IADD3 R127, PT, PT, R171, R127, RZ ;  /* 0x0000007fab7f7210 */ /* 0x000fe20007ffe0ff */
[----:B------:R-:W-:Y:S01]  /*79a20*/  IMAD R123, R116, 0x6, RZ ;  /* 0x00000006747b7824 */ /* 0x000fe200078e02ff */
[----:B------:R-:W-:Y:S01]  /*79a30*/  ISETP.GE.U32.AND P0, PT, R133, 0x7f000001, PT ;  /* 0x7f0000018500780c */ /* 0x000fe20003f06070 */
[----:B------:R-:W-:Y:S01]  /*79a40*/  ISETP.GE.U32.AND P4, PT, R118, 0x7f000001, PT ;  /* 0x7f0000017600780c */ /* 0x000fe20003f86070 */
[----:B------:R-:W-:Y:S01]  /*79a50*/  @P2 IADD3 R119, PT, PT, R119, -0x7f000001, RZ ;  /* 0x80ffffff77772810 */ /* 0x000fe20007ffe0ff */
[----:B------:R-:W-:-:S02]  /*79a60*/  IMAD R117, R60, 0x7effffff, RZ ;  /* 0x7effffff3c757824 */ /* 0x000fc400078e02ff */
[----:B------:R-:W-:Y:S01]  /*79a70*/  IMAD.HI.U32 R114, R123, 0x7f000001, R114 ;  /* 0x7f0000017b727827 */ /* 0x000fe200078e0072 */
[----:B------:R-:W-:Y:S01]  /*79a80*/  ISETP.GE.U32.AND P2, PT, R127, 0x7f000001, PT ;  /* 0x7f0000017f00780c */ /* 0x000fe20003f46070 */
[----:B------:R-:W-:Y:S02]  /*79a90*/  IADD3 R125, PT, PT, R162, R125, RZ ;  /* 0x0000007da27d7210 */ /* 0x000fe40007ffe0ff */
[----:B------:R-:W-:Y:S01]  /*79aa0*/  @P3 IADD3 R230, PT, PT, R230, -0x7f000001, RZ ;  /* 0x80ffffffe6e63810 */ /* 0x000fe20007ffe0ff */
[----:B------:R-:W-:Y:S01]  /*79ab0*/  IMAD.HI.U32 R60, R117, 0x7f000001, R60 ;  /* 0x7f000001753c7827 */ /* 0x000fe200078e003c */
[----:B------:R-:W-:Y:S01]  /*79ac0*/  ISETP.GE.U32.AND P3, PT, R114, 0x7f000001, PT ;  /* 0x7f0000017200780c */ /* 0x000fe20003f66070 */
[----:B------:R-:W-:Y:S01]  /*79ad0*/  @P5 IADD3 R140, PT, PT, R140, -0x7f000001, RZ ;  /* 0x80ffffff8c8c5810 */ /* 0x000fe20007ffe0ff */
[----:B------:R-:W-:Y:S01]  /*79ae0*/  ISETP.GE.U32.AND P6, PT, R125, 0x7f000001, PT ;  /* 0x7f0000017d00780c */ /* 0x000fe20003fc6070 */
[----:B------:R-:W-:Y:S01]  /*79af0*/  ISETP.GE.U32.AND P5, PT, R44, 0x7f000001, PT ;  /* 0x7f0000012c00780c */ /* 0x000fe20003fa6070 */
[----:B------:R-:W-:Y:S01]  /*79b00*/  ISETP.GE.U32.AND P1, PT, R60, 0x7f000001, PT ;  /* 0x7f0000013c00780c */ /* 0x000fe20003f26070 */
[----:B------:R-:W-:-:S02]  /*79b10*/  @P0 IADD3 R133, PT, PT, R133, -0x7f000001, RZ ;  /* 0x80ffffff85850810 */ /* 0x000fc40007ffe0ff */
[----:B------:R-:W-:Y:S01]  /*79b20*/  @P4 IADD3 R118, PT, PT, R118, -0x7f000001, RZ ;  /* 0x80ffffff76764810 */ /* 0x000fe20007ffe0ff */
[----:B------:R-:W-:Y:S01]  /*79b30*/  ISETP.GE.U32.AND P0, PT, R226, 0x7f000001, PT ;  /* 0x7f000001e200780c */ /* 0x000fe20003f06070 */
[----:B------:R-:W4:Y:S01]  /*79b40*/  LDL.LU R244, [R1+0x3b8] ;  /* 0x0003b80001f47983 */ /* 0x000f220000300800 */
[----:B------:R-:W-:Y:S01]  /*79b50*/  @P2 IADD3 R127, PT, PT, R127, -0x7f000001, RZ ;  /* 0x80ffffff7f7f2810 */ /* 0x000fe20007ffe0ff */
[----:B------:R-:W-:Y:S01]  /*79b60*/  ISETP.GE.U32.AND P2, PT, R59, 0x7f000001, PT ;  /* 0x7f0000013b00780c */ /* 0x000fe20003f46070 */
[----:B------:R-:W-:Y:S02]  /*79b70*/  IADD3 R118, PT, PT, R118, R140, RZ ;  /* 0x0000008c76767210 */ /* 0x000fe40007ffe0ff */
[----:B------:R-:W-:Y:S02]  /*79b80*/  IADD3 R119, PT, PT, R133, R119, RZ ;  /* 0x0000007785777210 */ /* 0x000fe40007ffe0ff */
[----:B------:R-:W-:Y:S01]  /*79b90*/  @P3 IADD3 R114, PT, PT, R114, -0x7f000001, RZ ;  /* 0x80ffffff72723810 */ /* 0x000fe20007ffe0ff */
[----:B------:R-:W4:Y:S01]  /*79ba0*/  LDL.LU R190, [R1+0x420] ;  /* 0x0004200001be7983 */ /* 0x000f220000300800 */
[----:B------:R-:W-:Y:S01]  /*79bb0*/  @P6 IADD3 R125, PT, PT, R125, -0x7f000001, RZ ;  /* 0x80ffffff7d7d6810 */ /* 0x000fe20007ffe0ff */
[----:B------:R-:W-:Y:S01]  /*79bc0*/  ISETP.GE.U32.AND P3, PT, R118, 0x7f000001, PT ;  /* 0x7f0000017600780c */ /* 0x000fe20003f66070 */
[----:B------:R-:W-:-:S02]  /*79bd0*/  @P5 IADD3 R44, PT, PT, R44, -0x7f000001, RZ ;  /* 0x80ffffff2c2c5810 */ /* 0x000fc40007ffe0ff */
[----:B------:R-:W-:Y:S01]  /*79be0*/  @P1 IADD3 R60, PT, PT, R60, -0x7f000001, RZ ;  /* 0x80ffffff3c3c1810 */ /* 0x000fe20007ffe0ff */
[----:B------:R-:W-:Y:S01]  /*79bf0*/  ISETP.GE.U32.AND P1, PT, R119, 0x7f000001, PT ;  /* 0x7f0000017700780c */ /* 0x000fe20003f26070 */
[----:B------:R-:W-:Y:S02]  /*79c00*/  @P0 IADD3 R226, PT, PT, R226, -0x7f000001, RZ ;  /* 0x80ffffffe2e20810 */ /* 0x000fe40007ffe0ff */
[----:B------:R-:W-:Y:S01]  /*79c10*/  IADD3 R114, PT, PT, R125, R114, RZ ;  /* 0x000000727d727210 */ /* 0x000fe20007ffe0ff */
[----:B------:R-:W-:Y:S01]  /*79c20*/  ISETP.GE.U32.AND P0, PT, R44, 0x7f000001, PT ;  /* 0x7f0000012c00780c */ /* 0x000fe20003f06070 */
[----:B------:R-:W-:Y:S01]  /*79c30*/  ISETP.GE.U32.AND P4, PT, R62, 0x7f000001, PT ;  /* 0x7f0000013e00780c */ /* 0x000fe20003f86070 */
[----:B------:R-:W-:Y:S01]  /*79c40*/  @P2 IADD3 R59, PT, PT, R59, -0x7f000001, RZ ;  /* 0x80ffffff3b3b2810 */ /* 0x000fe20007ffe0ff */
[----:B------:R-:W-:Y:S01]  /*79c50*/  ISETP.GE.U32.AND P2, PT, R55, 0x7f000001, PT ;  /* 0x7f0000013700780c */ /* 0x000fe20003f46070 */
[----:B------:R-:W-:Y:S01]  /*79c60*/  ISETP.GE.U32.AND P5, PT, R114, 0x7f000001, PT ;  /* 0x7f0000017200780c */ /* 0x000fe20003fa6070 */
[----:B------:R-:W-:Y:S01]  /*79c70*/  IADD3 R60, PT, PT, R127, R60, RZ ;  /* 0x0000003c7f3c7210 */ /* 0x000fe20007ffe0ff */
[----:B------:R-:W4:Y:S01]  /*79c80*/  LDL.LU R223, [R1+0x384] ;  /* 0x0003840001df7983 */ /* 0x000f220000300800 */
[----:B------:R-:W-:Y:S01]  /*79c90*/  @P3 IADD3 R118, PT, PT, R118, -0x7f000001, RZ ;  /* 0x80ffffff76763810 */ /* 0x000fe20007ffe0ff */
[----:B------:R-:W-:Y:S01]  /*79ca0*/  ISETP.GE.U32.AND P3, PT, R58, 0x7f000001, PT ;  /* 0x7f0000013a00780c */ /* 0x000fe20003f66070 */
[----:B------:R-:W-:Y:S01]  /*79cb0*/  @P1 IADD3 R119, PT, PT, R119, -0x7f000001, RZ ;  /* 0x80ffffff77771810 */ /* 0x000fe20007ffe0ff */
[----:B------:R-:W-:-:S03]  /*79cc0*/  ISETP.GE.U32.AND P1, PT, R60, 0x7f000001, PT ;  /* 0x7f0000013c00780c */ /* 0x000fc60003f26070 */
[----:B------:R-:W-:Y:S02]  /*79cd0*/  @P0 IADD3 R44, PT, PT, R44, -0x7f000001, RZ ;  /* 0x80ffffff2c2c0810 */ /* 0x000fe40007ffe0ff */
[----:B------:R-:W-:Y:S01]  /*79ce0*/  @P4 IADD3 R62, PT, PT, R62, -0x7f000001, RZ ;  /* 0x80ffffff3e3e4810 */ /* 0x000fe20007ffe0ff */
[----:B------:R-:W-:Y:S01]  /*79cf0*/  ISETP.GE.U32.AND P4, PT, R59, 0x7f000001, PT ;  /* 0x7f0000013b00780c */ /* 0x000fe20003f86070 */
[----:B------:R-:W-:Y:S02]  /*79d00*/  @P2 IADD3 R55, PT, PT, R55, -0x7f000001, RZ ;  /* 0x80ffffff37372810 */ /* 0x000fe40007ffe0ff */
[----:B------:R-:W-:Y:S01]  /*79d10*/  @P5 IADD3 R114, PT, PT, R114, -0x7f000001, RZ ;  /* 0x80ffffff72725810 */ /* 0x000fe20007ffe0ff */
[----:B------:R-:W-:Y:S01]  /*79d20*/  ISETP.GE.U32.AND P2, PT, R44, 0x7f000001, PT ;  /* 0x7f0000012c00780c */ /* 0x000fe20003f46070 */
[----:B------:R-:W-:Y:S01]  /*79d30*/  ISETP.GE.U32.AND P5, PT, R229, 0x7f000001, PT ;  /* 0x7f000001e500780c */ /* 0x000fe20003fa6070 */
[----:B------:R-:W-:Y:S01]  /*79d40*/  ISETP.GE.U32.AND P0, PT, R232, 0x7f000001, PT ;  /* 0x7f000001e800780c */ /* 0x000fe20003f06070 */
[----:B------:R-:W-:Y:S01]  /*79d50*/  @P3 IADD3 R58, PT, PT, R58, -0x7f000001, RZ ;  /* 0x80ffffff3a3a3810 */ /* 0x000fe20007ffe0ff */
[----:B------:R-:W-:Y:S01]  /*79d60*/  ISETP.GE.U32.AND P3, PT, R55, 0x7f000001, PT ;  /* 0x7f0000013700780c */ /* 0x000fe20003f66070 */
[----:B------:R-:W-:Y:S01]  /*79d70*/  ISETP.GE.U32.AND P6, PT, R234, 0x7f000001, PT ;  /* 0x7f000001ea00780c */ /* 0x000fe20003fc6070 */
[----:B------:R-:W-:-:S02]  /*79d80*/  @P1 IADD3 R60, PT, PT, R60, -0x7f000001, RZ ;  /* 0x80ffffff3c3c1810 */ /* 0x000fc40007ffe0ff */
[----:B---3--:R-:W-:Y:S01]  /*79d90*/  IADD3 R114, PT, PT, R114, R151, RZ ;  /* 0x0000009772727210 */ /* 0x008fe20007ffe0ff */
[----:B------:R-:W-:Y:S01]  /*79da0*/  ISETP.GE.U32.AND P1, PT, R225, 0x7f000001, PT ;  /* 0x7f000001e100780c */ /* 0x000fe20003f26070 */
[----:B------:R-:W-:Y:S02]  /*79db0*/  @P4 IADD3 R59, PT, PT, R59, -0x7f000001, RZ ;  /* 0x80ffffff3b3b4810 */ /* 0x000fe40007ffe0ff */
[----:B------:R-:W-:Y:S02]  /*79dc0*/  IADD3 R119, PT, PT, R119, R124, RZ ;  /* 0x0000007c77777210 */ /* 0x000fe40007ffe0ff */
[----:B------:R-:W-:Y:S02]  /*79dd0*/  @P2 IADD3 R44, PT, PT, R44, -0x7f000001, RZ ;  /* 0x80ffffff2c2c2810 */ /* 0x000fe40007ffe0ff */
[----:B------:R-:W-:Y:S01]  /*79de0*/  @P5 IADD3 R229, PT, PT, R229, -0x7f000001, RZ ;  /* 0x80ffffffe5e55810 */ /* 0x000fe20007ffe0ff */
[----:B------:R-:W-:Y:S01]  /*79df0*/  ISETP.GE.U32.AND P2, PT, R114, 0x7f000001, PT ;  /* 0x7f0000017200780c */ /* 0x000fe20003f46070 */
[----:B------:R-:W-:Y:S01]  /*79e00*/  IADD3 R62, PT, PT, R62, R226, RZ ;  /* 0x000000e23e3e7210 */ /* 0x000fe20007ffe0ff */
[----:B------:R-:W-:Y:S01]  /*79e10*/  ISETP.GE.U32.AND P5, PT, R59, 0x7f000001, PT ;  /* 0x7f0000013b00780c */ /* 0x000fe20003fa6070 */
[----:B------:R-:W-:Y:S01]  /*79e20*/  @P0 IADD3 R232, PT, PT, R232, -0x7f000001, RZ ;  /* 0x80ffffffe8e80810 */ /* 0x000fe20007ffe0ff */
[----:B------:R-:W-:Y:S01]  /*79e30*/  ISETP.GE.U32.AND P0, PT, R58, 0x7f000001, PT ;  /* 0x7f0000013a00780c */ /* 0x000fe20003f06070 */
[----:B------:R-:W-:-:S02]  /*79e40*/  @P3 IADD3 R55, PT, PT, R55, -0x7f000001, RZ ;  /* 0x80ffffff37373810 */ /* 0x000fc40007ffe0ff */
[----:B------:R-:W-:Y:S01]  /*79e50*/  @P6 IADD3 R234, PT, PT, R234, -0x7f000001, RZ ;  /* 0x80ffffffeaea6810 */ /* 0x000fe20007ffe0ff */
[----:B------:R-:W-:Y:S01]  /*79e60*/  ISETP.GE.U32.AND P3, PT, R119, 0x7f000001, PT ;  /* 0x7f0000017700780c */ /* 0x000fe20003f66070 */
[----:B------:R-:W-:Y:S01]  /*79e70*/  ISETP.GE.U32.AND P6, PT, R62, 0x7f000001, PT ;  /* 0x7f0000013e00780c */ /* 0x000fe20003fc6070 */
[----:B------:R-:W-:Y:S01]  /*79e80*/  @P1 IADD3 R225, PT, PT, R225, -0x7f000001, RZ ;  /* 0x80ffffffe1e11810 */ /* 0x000fe20007ffe0ff */
[----:B------:R-:W-:Y:S01]  /*79e90*/  ISETP.GE.U32.AND P1, PT, R172, 0x7f000001, PT ;  /* 0x7f000001ac00780c */ /* 0x000fe20003f26070 */
[----:B------:R0:W-:Y:S01]  /*79ea0*/  STL [R1+0x118], R114 ;  /* 0x0001187201007387 */ /* 0x0001e20000100800 */
[----:B------:R-:W-:Y:S02]  /*79eb0*/  IADD3 R60, PT, PT, R60, R152, RZ ;  /* 0x000000983c3c7210 */ /* 0x000fe40007ffe0ff */
[----:B------:R-:W-:Y:S02]  /*79ec0*/  @P5 IADD3 R59, PT, PT, R59, -0x7f000001, RZ ;  /* 0x80ffffff3b3b5810 */ /* 0x000fe40007ffe0ff */
[----:B------:R-:W-:-:S02]  /*79ed0*/  IADD3 R118, PT, PT, R118, R150, RZ ;  /* 0x0000009676767210 */ /* 0x000fc40007ffe0ff */
[----:B------:R-:W-:Y:S02]  /*79ee0*/  @P0 IADD3 R58, PT, PT, R58, -0x7f000001, RZ ;  /* 0x80ffffff3a3a0810 */ /* 0x000fe40007ffe0ff */
[----:B0-----:R-:W-:Y:S01]  /*79ef0*/  @P2 IADD3 R114, PT, PT, R114, -0x7f000001, RZ ;  /* 0x80ffffff72722810 */ /* 0x001fe20007ffe0ff */
[----:B------:R-:W-:Y:S01]  /*79f00*/  ISETP.GE.U32.AND P2, PT, R44, 0x7f000001, PT ;  /* 0x7f0000012c00780c */ /* 0x000fe20003f46070 */
[----:B------:R0:W-:Y:S01]  /*79f10*/  STL [R1+0x110], R119 ;  /* 0x0001107701007387 */ /* 0x0001e20000100800 */
[----:B------:R-:W-:Y:S01]  /*79f20*/  ISETP.GE.U32.AND P0, PT, R159, 0x7f000001, PT ;  /* 0x7f0000019f00780c */ /* 0x000fe20003f06070 */
[----:B------:R-:W-:Y:S01]  /*79f30*/  @P6 IADD3 R62, PT, PT, R62, -0x7f000001, RZ ;  /* 0x80ffffff3e3e6810 */ /* 0x000fe20007ffe0ff */
[----:B------:R-:W-:Y:S01]  /*79f40*/  ISETP.GE.U32.AND P6, PT, R60, 0x7f000001, PT ;  /* 0x7f0000013c00780c */ /* 0x000fe20003fc6070 */
[----:B------:R-:W-:Y:S01]  /*79f50*/  ISETP.GE.U32.AND P4, PT, R118, 0x7f000001, PT ;  /* 0x7f0000017600780c */ /* 0x000fe20003f86070 */
[----:B------:R-:W-:Y:S02]  /*79f60*/  @P1 IADD3 R172, PT, PT, R172, -0x7f000001, RZ ;  /* 0x80ffffffacac1810 */ /* 0x000fe40007ffe0ff */
[----:B0-----:R-:W-:Y:S01]  /*79f70*/  @P3 IADD3 R119, PT, PT, R119, -0x7f000001, RZ ;  /* 0x80ffffff77773810 */ /* 0x001fe20007ffe0ff */
[----:B------:R-:W-:Y:S01]  /*79f80*/  ISETP.GE.U32.AND P3, PT, R59, 0x7f000001, PT ;  /* 0x7f0000013b00780c */ /* 0x000fe20003f66070 */
[----:B------:R-:W-:-:S03]  /*79f90*/  ISETP.GE.U32.AND P1, PT, R55, 0x7f000001, PT ;  /* 0x7f0000013700780c */ /* 0x000fc60003f26070 */
[----:B------:R-:W-:Y:S02]  /*79fa0*/  @P2 IADD3 R44, PT, PT, R44, -0x7f000001, RZ ;  /* 0x80ffffff2c2c2810 */ /* 0x000fe40007ffe0ff */
[----:B------:R-:W-:Y:S01]  /*79fb0*/  @P0 IADD3 R159, PT, PT, R159, -0x7f000001, RZ ;  /* 0x80ffffff9f9f0810 */ /* 0x000fe20007ffe0ff */
[----:B------:R0:W-:Y:S04]  /*79fc0*/  STL [R1+0x11c], R60 ;  /* 0x00011c3c01007387 */ /* 0x0001e80000100800 */
[----:B------:R1:W-:Y:S01]  /*79fd0*/  STL [R1+0x114], R118 ;  /* 0x0001147601007387 */ /* 0x0003e20000100800 */
[----:B------:R-:W-:Y:S01]  /*79fe0*/  ISETP.GE.U32.AND P0, PT, R44, 0x7f000001, PT ;  /* 0x7f0000012c00780c */ /* 0x000fe20003f06070 */
[----:B------:R-:W-:Y:S02]  /*79ff0*/  @P3 IADD3 R59, PT, PT, R59, -0x7f000001, RZ ;  /* 0x80ffffff3b3b3810 */ /* 0x000fe40007ffe0ff */
[----:B0-----:R-:W-:Y:S01]  /*7a000*/  @P6 IADD3 R60, PT, PT, R60, -0x7f000001, RZ ;  /* 0x80ffffff3c3c6810 */ /* 0x001fe20007ffe0ff */
[----:B------:R-:W-:Y:S01]  /*7a010*/  ISETP.GE.U32.AND P6, PT, R58, 0x7f000001, PT ;  /* 0x7f0000013a00780c */ /* 0x000fe20003fc6070 */
[----:B-1----:R-:W-:-:S02]  /*7a020*/  @P4 IADD3 R118, PT, PT, R118, -0x7f000001, RZ ;  /* 0x80ffffff76764810 */ /* 0x002fc40007ffe0ff */
[----:B------:R-:W-:Y:S01]  /*7a030*/  @P1 IADD3 R55, PT, PT, R55, -0x7f000001, RZ ;  /* 0x80ffffff37371810 */ /* 0x000fe20007ffe0ff */
[----:B------:R-:W-:Y:S01]  /*7a040*/  ISETP.GE.U32.AND P1, PT, R59, 0x7f000001, PT ;  /* 0x7f0000013b00780c */ /* 0x000fe20003f26070 */
[----:B------:R-:W-:Y:S04]  /*7a050*/  STL [R1+0x110], R119 ;  /* 0x0001107701007387 */ /* 0x000fe80000100800 */
[----:B------:R0:W-:Y:S04]  /*7a060*/  STL [R1+0x114], R118 ;  /* 0x0001147601007387 */ /* 0x0001e80000100800 */
[----:B------:R-:W-:Y:S04]  /*7a070*/  STL [R1+0x118], R114 ;  /* 0x0001187201007387 */ /* 0x000fe80000100800 */
[----:B------:R1:W-:Y:S04]  /*7a080*/  STL [R1+0x11c], R60 ;  /* 0x00011c3c01007387 */ /* 0x0003e80000100800 */
[----:B--2---:R-:W2:Y:S01]  /*7a090*/  LD.E R125, desc[UR10][R72.64+0x9c0] ;  /* 0x0009c00a487d7980 */ /* 0x004ea2000c101900 */
[----:B------:R-:W-:Y:S01]  /*7a0a0*/  ISETP.GE.U32.AND P4, PT, R174, 0x7f000001, PT ;  /* 0x7f000001ae00780c */ /* 0x000fe20003f86070 */
[----:B------:R-:W-:-:S02]  /*7a0b0*/  @P0 IADD3 R44, PT, PT, R44, -0x7f000001, RZ ;  /* 0x80ffffff2c2c0810 */ /* 0x000fc40007ffe0ff */
[----:B------:R-:W3:Y:S01]  /*7a0c0*/  LD.E R124, desc[UR10][R72.64+0x9c4] ;  /* 0x0009c40a487c7980 */ /* 0x000ee2000c101900 */
[----:B------:R-:W-:Y:S01]  /*7a0d0*/  ISETP.GE.U32.AND P0, PT, R227, 0x7f000001, PT ;  /* 0x7f000001e300780c */ /* 0x000fe20003f06070 */
[----:B------:R-:W-:Y:S02]  /*7a0e0*/  @P6 IADD3 R58, PT, PT, R58, -0x7f000001, RZ ;  /* 0x80ffffff3a3a6810 */ /* 0x000fe40007ffe0ff */
[----:B------:R-:W-:Y:S01]  /*7a0f0*/  IADD3 R230, PT, PT, R230, R233, RZ ;  /* 0x000000e9e6e67210 */ /* 0x000fe20007ffe0ff */
[----:B------:R-:W-:Y:S01]  /*7a100*/  ISETP.GE.U32.AND P5, PT, R158, 0x7f000001, PT ;  /* 0x7f0000019e00780c */ /* 0x000fe20003fa6070 */
[----:B------:R-:W-:Y:S01]  /*7a110*/  @P1 IADD3 R59, PT, PT, R59, -0x7f000001, RZ ;  /* 0x80ffffff3b3b1810 */ /* 0x000fe20007ffe0ff */
[----:B------:R-:W-:Y:S01]  /*7a120*/  ISETP.GE.U32.AND P1, PT, R228, 0x7f000001, PT ;  /* 0x7f000001e400780c */ /* 0x000fe20003f26070 */
[----:B------:R-:W-:Y:S01]  /*7a130*/  ISETP.GE.U32.AND P2, PT, R58, 0x7f000001, PT ;  /* 0x7f0000013a00780c */ /* 0x000fe20003f46070 */
[----:B------:R-:W-:Y:S02]  /*7a140*/  IADD3 R225, PT, PT, R62, R225, RZ ;  /* 0x000000e13ee17210 */ /* 0x000fe40007ffe0ff */
[----:B------:R-:W-:Y:S01]  /*7a150*/  IADD3 R229, PT, PT, R232, R229, RZ ;  /* 0x000000e5e8e57210 */ /* 0x000fe20007ffe0ff */
[----:B------:R-:W-:Y:S01]  /*7a160*/  ISETP.GE.U32.AND P3, PT, R55, 0x7f000001, PT ;  /* 0x7f0000013700780c */ /* 0x000fe20003f66070 */
[----:B------:R-:W-:Y:S01]  /*7a170*/  @P4 IADD3 R174, PT, PT, R174, -0x7f000001, RZ ;  /* 0x80ffffffaeae4810 */ /* 0x000fe20007ffe0ff */
[----:B------:R-:W-:Y:S01]  /*7a180*/  ISETP.GE.U32.AND P4, PT, R230, 0x7f000001, PT ;  /* 0x7f000001e600780c */ /* 0x000fe20003f86070 */
[----:B------:R-:W-:Y:S01]  /*7a190*/  ISETP.GE.U32.AND P6, PT, R225, 0x7f000001, PT ;  /* 0x7f000001e100780c */ /* 0x000fe20003fc6070 */
[----:B------:R-:W-:Y:S01]  /*7a1a0*/  @P0 IADD3 R227, PT, PT, R227, -0x7f000001, RZ ;  /* 0x80ffffffe3e30810 */ /* 0x000fe20007ffe0ff */
[----:B------:R-:W-:Y:S01]  /*7a1b0*/  ISETP.GE.U32.AND P0, PT, R229, 0x7f000001, PT ;  /* 0x7f000001e500780c */ /* 0x000fe20003f06070 */
[----:B------:R-:W-:-:S02]  /*7a1c0*/  IADD3 R59, PT, PT, R68, R59, RZ ;  /* 0x0000003b443b7210 */ /* 0x000fc40007ffe0ff */
[----:B------:R-:W-:Y:S02]  /*7a1d0*/  @P5 IADD3 R158, PT, PT, R158, -0x7f000001, RZ ;  /* 0x80ffffff9e9e5810 */ /* 0x000fe40007ffe0ff */
[----:B------:R-:W-:Y:S02]  /*7a1e0*/  IADD3 R127, PT, PT, R66, R44, RZ ;  /* 0x0000002c427f7210 */ /* 0x000fe40007ffe0ff */
[----:B------:R-:W-:Y:S02]  /*7a1f0*/  @P1 IADD3 R228, PT, PT, R228, -0x7f000001, RZ ;  /* 0x80ffffffe4e41810 */ /* 0x000fe40007ffe0ff */
[----:B------:R-:W-:Y:S01]  /*7a200*/  @P2 IADD3 R58, PT, PT, R58, -0x7f000001, RZ ;  /* 0x80ffffff3a3a2810 */ /* 0x000fe20007ffe0ff */
[----:B0-----:R-:W-:-:S04]  /*7a210*/  IMAD.WIDE.U32 R118, R159, 0x5fffffa, RZ ;  /* 0x05fffffa9f767825 */ /* 0x001fc800078e00ff */
[----:B------:R-:W-:Y:S01]  /*7a220*/  IMAD.WIDE.U32 R116, R158, 0x5fffffa, RZ ;  /* 0x05fffffa9e747825 */ /* 0x000fe200078e00ff */
[----:B------:R-:W-:Y:S02]  /*7a230*/  @P3 IADD3 R55, PT, PT, R55, -0x7f000001, RZ ;  /* 0x80ffffff37373810 */ /* 0x000fe40007ffe0ff */
[----:B------:R-:W-:Y:S02]  /*7a240*/  IADD3 R227, PT, PT, R227, R228, RZ ;  /* 0x000000e4e3e37210 */ /* 0x000fe40007ffe0ff */
[----:B------:R-:W-:Y:S01]  /*7a250*/  @P4 IADD3 R230, PT, PT, R230, -0x7f000001, RZ ;  /* 0x80ffffffe6e64810 */ /* 0x000fe20007ffe0ff */
[----:B------:R-:W-:Y:S01]  /*7a260*/  ISETP.GE.U32.AND P2, PT, R58, 0x7f000001, PT ;  /* 0x7f0000013a00780c */ /* 0x000fe20003f46070 */
[----:B------:R-:W-:Y:S01]  /*7a270*/  ISETP.GE.U32.AND P4, PT, R59, 0x7f000001, PT ;  /* 0x7f0000013b00780c */ /* 0x000fe20003f86070 */
[----:B------:R-:W-:Y:S01]  /*7a280*/  IMAD R128, R158, 0x6, RZ ;  /* 0x000000069e807824 */ /* 0x000fe200078e02ff */
[----:B------:R-:W-:Y:S02]  /*7a290*/  @P6 IADD3 R225, PT, PT, R225, -0x7f000001, RZ ;  /* 0x80ffffffe1e16810 */ /* 0x000fe40007ffe0ff */
[----:B------:R-:W-:Y:S01]  /*7a2a0*/  @P0 IADD3 R229, PT, PT, R229, -0x7f000001, RZ ;  /* 0x80ffffffe5e50810 */ /* 0x000fe20007ffe0ff */
[----:B------:R-:W-:Y:S01]  /*7a2b0*/  ISETP.GE.U32.AND P3, PT, R55, 0x7f000001, PT ;  /* 0x7f0000013700780c */ /* 0x000fe20003f66070 */
[----:B------:R-:W-:Y:S01]  /*7a2c0*/  ISETP.GE.U32.AND P5, PT, R127, 0x7f000001, PT ;  /* 0x7f0000017f00780c */ /* 0x000fe20003fa6070 */
[----:B------:R-:W-:Y:S01]  /*7a2d0*/  ISETP.GE.U32.AND P0, PT, R227, 0x7f000001, PT ;  /* 0x7f000001e300780c */ /* 0x000fe20003f06070 */
[----:B------:R-:W-:-:S04]  /*7a2e0*/  IMAD.HI.U32 R44, R128, 0x7f000001, R116 ;  /* 0x7f000001802c7827 */ /* 0x000fc800078e0074 */
[----:B------:R-:W-:-:S04]  /*7a2f0*/  IMAD.WIDE.U32 R116, R225, R251, RZ ;  /* 0x000000fbe1747225 */ /* 0x000fc800078e00ff */
[----:B------:R-:W-:Y:S01]  /*7a300*/  IMAD R129, R159, 0x6, RZ ;  /* 0x000000069f817824 */ /* 0x000fe200078e02ff */
[----:B------:R-:W-:Y:S01]  /*7a310*/  IADD3 R234, PT, PT, R230, R234, RZ ;  /* 0x000000eae6ea7210 */ /* 0x000fe20007ffe0ff */
[----:B-1----:R-:W-:-:S04]  /*7a320*/  IMAD.WIDE.U32 R60, R172, 0x5fffffa, RZ ;  /* 0x05fffffaac3c7825 */ /* 0x002fc800078e00ff */
[----:B------:R-:W-:Y:S02]  /*7a330*/  IMAD R140, R116, 0x7effffff, RZ ;  /* 0x7effffff748c7824 */ /* 0x000fe400078e02ff */
[----:B------:R-:W-:Y:S01]  /*7a340*/  IMAD.HI.U32 R118, R129, 0x7f000001, R118 ;  /* 0x7f00000181767827 */ /* 0x000fe200078e0076 */
[----:B------:R-:W-:Y:S02]  /*7a350*/  @P2 IADD3 R58, PT, PT, R58, -0x7f000001, RZ ;  /* 0x80ffffff3a3a2810 */ /* 0x000fe40007ffe0ff */
[----:B------:R-:W-:Y:S01]  /*7a360*/  @P4 IADD3 R59, PT, PT, R59, -0x7f000001, RZ ;  /* 0x80ffffff3b3b4810 */ /* 0x000fe20007ffe0ff */
[----:B------:R-:W-:Y:S01]  /*7a370*/  IMAD.HI.U32 R140, R140, 0x7f000001, R116 ;  /* 0x7f0000018c8c7827 */ /* 0x000fe200078e0074 */
[----:B------:R-:W2:Y:S01]  /*7a380*/  LD.E R119, desc[UR10][R72.64+0x9c8] ;  /* 0x0009c80a48777980 */ /* 0x000ea2000c101900 */
[----:B------:R-:W-:Y:S01]  /*7a390*/  ISETP.GE.U32.AND P1, PT, R54, 0x7f000001, PT ;  /* 0x7f0000013600780c */ /* 0x000fe20003f26070 */
[----:B------:R-:W-:Y:S01]  /*7a3a0*/  ISETP.GE.U32.AND P2, PT, R234, 0x7f000001, PT ;  /* 0x7f000001ea00780c */ /* 0x000fe20003f46070 */
[----:B------:R-:W-:Y:S01]  /*7a3b0*/  IMAD.WIDE.U32 R116, R225, R249, RZ ;  /* 0x000000f9e1747225 */ /* 0x000fe200078e00ff */
[----:B------:R-:W-:-:S02]  /*7a3c0*/  @P3 IADD3 R55, PT, PT, R55, -0x7f000001, RZ ;  /* 0x80ffffff37373810 */ /* 0x000fc40007ffe0ff */
[----:B------:R-:W-:Y:S02]  /*7a3d0*/  @P5 IADD3 R127, PT, PT, R127, -0x7f000001, RZ ;  /* 0x80ffffff7f7f5810 */ /* 0x000fe40007ffe0ff */
[----:B------:R-:W-:Y:S02]  /*7a3e0*/  @P0 IADD3 R227, PT, PT, R227, -0x7f000001, RZ ;  /* 0x80ffffffe3e30810 */ /* 0x000fe40007ffe0ff */
[----:B------:R-:W-:Y:S01]  /*7a3f0*/  IADD3 R128, PT, PT, R59, R58, RZ ;  /* 0x0000003a3b807210 */ /* 0x000fe20007ffe0ff */
[----:B------:R-:W-:Y:S01]  /*7a400*/  ISETP.GE.U32.AND P0, PT, R103, 0x7f000001, PT ;  /* 0x7f0000016700780c */ /* 0x000fe20003f06070 */
[----:B------:R-:W-:-:S04]  /*7a410*/  IMAD.WIDE.U32 R58, R229, R251, RZ ;  /* 0x000000fbe53a7225 */ /* 0x000fc800078e00ff */
[----:B------:R-:W-:Y:S02]  /*7a420*/  IMAD R152, R116, 0x7effffff, RZ ;  /* 0x7effffff74987824 */ /* 0x000fe400078e02ff */
[----:B------:R-:W-:Y:S01]  /*7a430*/  IMAD.WIDE.U32 R114, R174, 0x5fffffa, RZ ;  /* 0x05fffffaae727825 */ /* 0x000fe200078e00ff */
[----:B------:R-:W-:-:S03]  /*7a440*/  IADD3 R127, PT, PT, R127, R55, RZ ;  /* 0x000000377f7f7210 */ /* 0x000fc60007ffe0ff */
[----:B------:R-:W-:Y:S02]  /*7a450*/  IMAD R123, R174, 0x6, RZ ;  /* 0x00000006ae7b7824 */ /* 0x000fe400078e02ff */
[----:B------:R-:W-:Y:S02]  /*7a460*/  IMAD R55, R58, 0x7effffff, RZ ;  /* 0x7effffff3a377824 */ /* 0x000fe400078e02ff */
[----:B------:R-:W-:Y:S01]  /*7a470*/  IMAD.HI.U32 R117, R152, 0x7f000001, R116 ;  /* 0x7f00000198757827 */ /* 0x000fe200078e0074 */
[----:B------:R-:W-:Y:S01]  /*7a480*/  ISETP.GE.U32.AND P3, PT, R110, 0x7f000001, PT ;  /* 0x7f0000016e00780c */ /* 0x000fe20003f66070 */
[----:B------:R0:W2:Y:S02]  /*7a490*/  LD.E R116, desc[UR10][R72.64+0x9cc] ;  /* 0x0009cc0a48747980 */ /* 0x0000a4000c101900 */
[----:B------:R-:W-:-:S04]  /*7a4a0*/  IMAD.HI.U32 R123, R123, 0x7f000001, R114 ;  /* 0x7f0000017b7b7827 */ /* 0x000fc800078e0072 */
[----:B------:R-:W-:Y:S01]  /*7a4b0*/  IMAD.HI.U32 R55, R55, 0x7f000001, R58 ;  /* 0x7f00000137377827 */ /* 0x000fe200078e003a */
[----:B------:R-:W-:Y:S02]  /*7a4c0*/  @P2 IADD3 R234, PT, PT, R234, -0x7f000001, RZ ;  /* 0x80ffffffeaea2810 */ /* 0x000fe40007ffe0ff */
[----:B------:R-:W-:Y:S01]  /*7a4d0*/  @P1 IADD3 R54, PT, PT, R54, -0x7f000001, RZ ;  /* 0x80ffffff36361810 */ /* 0x000fe20007ffe0ff */
[----:B------:R-:W-:-:S04]  /*7a4e0*/  IMAD.WIDE.U32 R114, R229, R250, RZ ;  /* 0x000000fae5727225 */ /* 0x000fc800078e00ff */
[----:B------:R-:W-:Y:S01]  /*7a4f0*/  IMAD.WIDE.U32 R58, R229, R252, RZ ;  /* 0x000000fce53a7225 */ /* 0x000fe200078e00ff */
[----:B------:R-:W-:Y:S01]  /*7a500*/  ISETP.GE.U32.AND P2, PT, R113, 0x7f000001, PT ;  /* 0x7f0000017100780c */ /* 0x000fe20003f46070 */
[----:B------:R-:W-:Y:S02]  /*7a510*/  @P0 IADD3 R103, PT, PT, R103, -0x7f000001, RZ ;  /* 0x80ffffff67670810 */ /* 0x000fe40007ffe0ff */
[----:B------:R-:W-:Y:S02]  /*7a520*/  IMAD R129, R114, 0x7effffff, RZ ;  /* 0x7effffff72817824 */ /* 0x000fe400078e02ff */
[----:B------:R-:W-:Y:S01]  /*7a530*/  IMAD R141, R58, 0x7effffff, RZ ;  /* 0x7effffff3a8d7824 */ /* 0x000fe200078e02ff */
[----:B------:R-:W-:Y:S01]  /*7a540*/  ISETP.GE.U32.AND P0, PT, R54, 0x7f000001, PT ;  /* 0x7f0000013600780c */ /* 0x000fe20003f06070 */
[----:B------:R-:W-:Y:S01]  /*7a550*/  @P3 IADD3 R110, PT, PT, R110, -0x7f000001, RZ ;  /* 0x80ffffff6e6e3810 */ /* 0x000fe20007ffe0ff */
[----:B------:R-:W-:-:S04]  /*7a560*/  IMAD.HI.U32 R129, R129, 0x7f000001, R114 ;  /* 0x7f00000181817827 */ /* 0x000fc800078e0072 */
[----:B------:R-:W-:Y:S01]  /*7a570*/  IMAD.HI.U32 R141, R141, 0x7f000001, R58 ;  /* 0x7f0000018d8d7827 */ /* 0x000fe200078e003a */
[----:B------:R-:W-:-:S03]  /*7a580*/  ISETP.GE.U32.AND P1, PT, R103, 0x7f000001, PT ;  /* 0x7f0000016700780c */ /* 0x000fc60003f26070 */
[----:B------:R-:W-:-:S04]  /*7a590*/  IMAD.WIDE.U32 R114, R225, R250, RZ ;  /* 0x000000fae1727225 */ /* 0x000fc800078e00ff */
[----:B------:R-:W-:-:S04]  /*7a5a0*/  IMAD.WIDE.U32 R58, R227, R250, RZ ;  /* 0x000000fae33a7225 */ /* 0x000fc800078e00ff */
[----:B------:R-:W-:Y:S01]  /*7a5b0*/  IMAD R151, R114, 0x7effffff, RZ ;  /* 0x7effffff72977824 */ /* 0x000fe200078e02ff */
[----:B------:R-:W-:Y:S01]  /*7a5c0*/  ISETP.GE.U32.AND P5, PT, R110, 0x7f000001, PT ;  /* 0x7f0000016e00780c */ /* 0x000fe20003fa6070 */
[----:B------:R-:W-:Y:S01]  /*7a5d0*/  @P2 IADD3 R113, PT, PT, R113, -0x7f000001, RZ ;  /* 0x80ffffff71712810 */ /* 0x000fe20007ffe0ff */
[----:B------:R-:W-:Y:S02]  /*7a5e0*/  IMAD R158, R58, 0x7effffff, RZ ;  /* 0x7effffff3a9e7824 */ /* 0x000fe400078e02ff */
[----:B------:R-:W-:Y:S02]  /*7a5f0*/  IMAD R62, R172, 0x6, RZ ;  /* 0x00000006ac3e7824 */ /* 0x000fe400078e02ff */
[----:B------:R-:W-:-:S04]  /*7a600*/  IMAD.HI.U32 R151, R151, 0x7f000001, R114 ;  /* 0x7f00000197977827 */ /* 0x000fc800078e0072 */
[----:B------:R-:W-:Y:S01]  /*7a610*/  IMAD.HI.U32 R158, R158, 0x7f000001, R58 ;  /* 0x7f0000019e9e7827 */ /* 0x000fe200078e003a */
[----:B------:R-:W-:-:S03]  /*7a620*/  @P0 IADD3 R54, PT, PT, R54, -0x7f000001, RZ ;  /* 0x80ffffff36360810 */ /* 0x000fc60007ffe0ff */
[----:B------:R-:W-:Y:S01]  /*7a630*/  IMAD.WIDE.U32 R114, R227, R251, RZ ;  /* 0x000000fbe3727225 */ /* 0x000fe200078e00ff */
[----:B------:R-:W-:-:S03]  /*7a640*/  ISETP.GE.U32.AND P0, PT, R113, 0x7f000001, PT ;  /* 0x7f0000017100780c */ /* 0x000fc60003f06070 */
[----:B------:R-:W-:-:S04]  /*7a650*/  IMAD.HI.U32 R62, R62, 0x7f000001, R60 ;  /* 0x7f0000013e3e7827 */ /* 0x000fc800078e003c */
[----:B------:R-:W-:Y:S01]  /*7a660*/  IMAD.WIDE.U32 R60, R225, R252, RZ ;  /* 0x000000fce13c7225 */ /* 0x000fe200078e00ff */
[----:B------:R-:W-:-:S03]  /*7a670*/  @P1 IADD3 R103, PT, PT, R103, -0x7f000001, RZ ;  /* 0x80ffffff67671810 */ /* 0x000fc60007ffe0ff */
[----:B------:R-:W-:Y:S01]  /*7a680*/  IMAD R153, R114, 0x7effffff, RZ ;  /* 0x7effffff72997824 */ /* 0x000fe200078e02ff */
[----:B------:R-:W-:Y:S01]  /*7a690*/  ISETP.GE.U32.AND P3, PT, R117, 0x7f000001, PT ;  /* 0x7f0000017500780c */ /* 0x000fe20003f66070 */
[----:B------:R-:W-:Y:S01]  /*7a6a0*/  ISETP.GE.U32.AND P4, PT, R158, 0x7f000001, PT ;  /* 0x7f0000019e00780c */ /* 0x000fe20003f86070 */
[----:B------:R-:W-:Y:S01]  /*7a6b0*/  ISETP.GE.U32.AND P1, PT, R54, 0x7f000001, PT ;  /* 0x7f0000013600780c */ /* 0x000fe20003f26070 */
[----:B------:R-:W-:-:S04]  /*7a6c0*/  IMAD.WIDE.U32 R58, R227, R249, RZ ;  /* 0x000000f9e33a7225 */ /* 0x000fc800078e00ff */
[----:B------:R-:W-:Y:S02]  /*7a6d0*/  IMAD R133, R60, 0x7effffff, RZ ;  /* 0x7effffff3c857824 */ /* 0x000fe400078e02ff */
[----:B------:R-:W-:-:S04]  /*7a6e0*/  IMAD.HI.U32 R153, R153, 0x7f000001, R114 ;  /* 0x7f00000199997827 */ /* 0x000fc800078e0072 */
[----:B------:R-:W-:Y:S01]  /*7a6f0*/  IMAD R114, R58, 0x7effffff, RZ ;  /* 0x7effffff3a727824 */ /* 0x000fe200078e02ff */
[----:B------:R-:W-:Y:S01]  /*7a700*/  @P5 IADD3 R110, PT, PT, R110, -0x7f000001, RZ ;  /* 0x80ffffff6e6e5810 */ /* 0x000fe20007ffe0ff */
[----:B------:R-:W-:-:S04]  /*7a710*/  IMAD.HI.U32 R133, R133, 0x7f000001, R60 ;  /* 0x7f00000185857827 */ /* 0x000fc800078e003c */
[----:B------:R-:W-:-:S04]  /*7a720*/  IMAD.WIDE.U32 R60, R229, R249, RZ ;  /* 0x000000f9e53c7225 */ /* 0x000fc800078e00ff */
[----:B------:R-:W-:Y:S01]  /*7a730*/  IMAD.HI.U32 R114, R114, 0x7f000001, R58 ;  /* 0x7f00000172727827 */ /* 0x000fe200078e003a */
[----:B------:R-:W-:Y:S01]  /*7a740*/  @P0 IADD3 R113, PT, PT, R113, -0x7f000001, RZ ;  /* 0x80ffffff71710810 */ /* 0x000fe20007ffe0ff */
[----:B------:R-:W-:Y:S02]  /*7a750*/  ISETP.GE.U32.AND P2, PT, R110, 0x7f000001, PT ;  /* 0x7f0000016e00780c */ /* 0x000fe40003f46070 */
[----:B------:R-:W-:Y:S01]  /*7a760*/  IMAD R150, R60, 0x7effffff, RZ ;  /* 0x7effffff3c967824 */ /* 0x000fe200078e02ff */
[----:B------:R-:W-:Y:S02]  /*7a770*/  @P3 IADD3 R117, PT, PT, R117, -0x7f000001, RZ ;  /* 0x80ffffff75753810 */ /* 0x000fe40007ffe0ff */
[----:B------:R-:W-:Y:S02]  /*7a780*/  @P4 IADD3 R158, PT, PT, R158, -0x7f000001, RZ ;  /* 0x80ffffff9e9e4810 */ /* 0x000fe40007ffe0ff */
[----:B------:R-:W-:Y:S01]  /*7a790*/  @P1 IADD3 R54, PT, PT, R54, -0x7f000001, RZ ;  /* 0x80ffffff36361810 */ /* 0x000fe20007ffe0ff */
[----:B------:R-:W-:Y:S01]  /*7a7a0*/  ISETP.GE.U32.AND P3, PT, R103, 0x7f000001, PT ;  /* 0x7f0000016700780c */ /* 0x000fe20003f66070 */
[----:B------:R-:W-:Y:S01]  /*7a7b0*/  ISETP.GE.U32.AND P4, PT, R114, 0x7f000001, PT ;  /* 0x7f0000017200780c */ /* 0x000fe20003f86070 */
[----:B------:R-:W-:Y:S01]  /*7a7c0*/  ISETP.GE.U32.AND P1, PT, R113, 0x7f000001, PT ;  /* 0x7f0000017100780c */ /* 0x000fe20003f26070 */
[----:B------:R-:W-:-:S04]  /*7a7d0*/  IMAD.HI.U32 R150, R150, 0x7f000001, R60 ;  /* 0x7f00000196967827 */ /* 0x000fc800078e003c */
[----:B------:R-:W-:Y:S01]  /*7a7e0*/  IMAD.WIDE.U32 R60, R227, R252, RZ ;  /* 0x000000fce33c7225 */ /* 0x000fe200078e00ff */
[----:B------:R-:W-:-:S03]  /*7a7f0*/  ISETP.GE.U32.AND P0, PT, R54, 0x7f000001, PT ;  /* 0x7f0000013600780c */ /* 0x000fc60003f06070 */
[----:B------:R-:W-:-:S04]  /*7a800*/  IMAD.WIDE.U32 R58, R234, R250, RZ ;  /* 0x000000faea3a7225 */ /* 0x000fc800078e00ff */
[----:B------:R-:W-:Y:S01]  /*7a810*/  IMAD R152, R60, 0x7effffff, RZ ;  /* 0x7effffff3c987824 */ /* 0x000fe200078e02ff */
[----:B------:R-:W-:Y:S01]  /*7a820*/  @P2 IADD3 R110, PT, PT, R110, -0x7f000001, RZ ;  /* 0x80ffffff6e6e2810 */ /* 0x000fe20007ffe0ff */
[----:B------:R-:W-:Y:S01]  /*7a830*/  ISETP.GE.U32.AND P2, PT, R55, 0x7f000001, PT ;  /* 0x7f0000013700780c */ /* 0x000fe20003f46070 */
[----:B------:R-:W-:Y:S02]  /*7a840*/  IMAD R162, R58, 0x7effffff, RZ ;  /* 0x7effffff3aa27824 */ /* 0x000fe400078e02ff */
[----:B------:R-:W-:-:S04]  /*7a850*/  IMAD.HI.U32 R152, R152, 0x7f000001, R60 ;  /* 0x7f00000198987827 */ /* 0x000fc800078e003c */
[----:B------:R-:W-:-:S04]  /*7a860*/  IMAD.WIDE.U32 R60, R234, R251, RZ ;  /* 0x000000fbea3c7225 */ /* 0x000fc800078e00ff */
[----:B------:R-:W-:Y:S01]  /*7a870*/  IMAD.HI.U32 R162, R162, 0x7f000001, R58 ;  /* 0x7f000001a2a27827 */ /* 0x000fe200078e003a */
[----:B------:R-:W-:Y:S02]  /*7a880*/  @P3 IADD3 R103, PT, PT, R103, -0x7f000001, RZ ;  /* 0x80ffffff67673810 */ /* 0x000fe40007ffe0ff */
[----:B------:R-:W-:Y:S02]  /*7a890*/  @P4 IADD3 R114, PT, PT, R114, -0x7f000001, RZ ;  /* 0x80ffffff72724810 */ /* 0x000fe40007ffe0ff */
[----:B------:R-:W-:Y:S01]  /*7a8a0*/  @P1 IADD3 R113, PT, PT, R113, -0x7f000001, RZ ;  /* 0x80ffffff71711810 */ /* 0x000fe20007ffe0ff */
[----:B------:R-:W-:Y:S01]  /*7a8b0*/  ISETP.GE.U32.AND P4, PT, R129, 0x7f000001, PT ;  /* 0x7f0000018100780c */ /* 0x000fe20003f86070 */
[----:B------:R-:W-:Y:S01]  /*7a8c0*/  ISETP.GE.U32.AND P1, PT, R141, 0x7f000001, PT ;  /* 0x7f0000018d00780c */ /* 0x000fe20003f26070 */
[----:B------:R-:W-:Y:S01]  /*7a8d0*/  IMAD R115, R60, 0x7effffff, RZ ;  /* 0x7effffff3c737824 */ /* 0x000fe200078e02ff */
[----:B------:R-:W-:Y:S01]  /*7a8e0*/  @P0 IADD3 R54, PT, PT, R54, -0x7f000001, RZ ;  /* 0x80ffffff36360810 */ /* 0x000fe20007ffe0ff */
[----:B------:R-:W-:Y:S01]  /*7a8f0*/  ISETP.GE.U32.AND P6, PT, R162, 0x7f000001, PT ;  /* 0x7f000001a200780c */ /* 0x000fe20003fc6070 */
[----:B------:R-:W-:Y:S01]  /*7a900*/  ISETP.GE.U32.AND P0, PT, R103, 0x7f000001, PT ;  /* 0x7f0000016700780c */ /* 0x000fe20003f06070 */
[----:B------:R-:W-:Y:S01]  /*7a910*/  IMAD.HI.U32 R115, R115, 0x7f000001, R60 ;  /* 0x7f00000173737827 */ /* 0x000fe200078e003c */
[----:B------:R-:W-:Y:S01]  /*7a920*/  ISETP.GE.U32.AND P3, PT, R133, 0x7f000001, PT ;  /* 0x7f0000018500780c */ /* 0x000fe20003f66070 */
[----:B------:R-:W-:Y:S01]  /*7a930*/  @P2 IADD3 R55, PT, PT, R55, -0x7f000001, RZ ;  /* 0x80ffffff37372810 */ /* 0x000fe20007ffe0ff */
[----:B------:R-:W-:Y:S01]  /*7a940*/  ISETP.GE.U32.AND P2, PT, R150, 0x7f000001, PT ;  /* 0x7f0000019600780c */ /* 0x000fe20003f46070 */
[----:B------:R-:W4:Y:S01]  /*7a950*/  LDL.LU R233, [R1+0x37c] ;  /* 0x00037c0001e97983 */ /* 0x000f220000300800 */
[----:B------:R-:W-:Y:S01]  /*7a960*/  ISETP.GE.U32.AND P5, PT, R115, 0x7f000001, PT ;  /* 0x7f0000017300780c */ /* 0x000fe20003fa6070 */
[----:B------:R-:W-:Y:S01]  /*7a970*/  IMAD.WIDE.U32 R60, R234, R252, RZ ;  /* 0x000000fcea3c7225 */ /* 0x000fe200078e00ff */
[----:B------:R-:W-:-:S02]  /*7a980*/  @P4 IADD3 R129, PT, PT, R129, -0x7f000001, RZ ;  /* 0x80ffffff81814810 */ /* 0x000fc40007ffe0ff */
[----:B------:R-:W-:Y:S01]  /*7a990*/  @P1 IADD3 R141, PT, PT, R141, -0x7f000001, RZ ;  /* 0x80ffffff8d8d1810 */ /* 0x000fe20007ffe0ff */
[----:B------:R-:W-:-:S04]  /*7a9a0*/  IMAD.WIDE.U32 R58, R234, R249, RZ ;  /* 0x000000f9ea3a7225 */ /* 0x000fc800078e00ff */
[----:B------:R-:W-:Y:S01]  /*7a9b0*/  IMAD R159, R60, 0x7effffff, RZ ;  /* 0x7effffff3c9f7824 */ /* 0x000fe200078e02ff */
[----:B------:R-:W-:Y:S02]  /*7a9c0*/  @P6 IADD3 R162, PT, PT, R162, -0x7f000001, RZ ;  /* 0x80ffffffa2a26810 */ /* 0x000fe40007ffe0ff */
[----:B------:R-:W-:Y:S01]  /*7a9d0*/  @P0 IADD3 R103, PT, PT, R103, -0x7f000001, RZ ;  /* 0x80ffffff67670810 */ /* 0x000fe20007ffe0ff */
[----:B------:R-:W-:Y:S01]  /*7a9e0*/  ISETP.GE.U32.AND P6, PT, R129, 0x7f000001, PT ;  /* 0x7f0000018100780c */ /* 0x000fe20003fc6070 */
[----:B------:R-:W-:Y:S01]  /*7a9f0*/  ISETP.GE.U32.AND P0, PT, R141, 0x7f000001, PT ;  /* 0x7f0000018d00780c */ /* 0x000fe20003f06070 */
[----:B------:R-:W-:Y:S02]  /*7aa00*/  IMAD R163, R58, 0x7effffff, RZ ;  /* 0x7effffff3aa37824 */ /* 0x000fe400078e02ff */
[----:B------:R-:W-:-:S04]  /*7aa10*/  IMAD.HI.U32 R159, R159, 0x7f000001, R60 ;  /* 0x7f0000019f9f7827 */ /* 0x000fc800078e003c */
[----:B------:R-:W-:-:S04]  /*7aa20*/  IMAD.WIDE.U32 R60, R117, 0x5fffffa, RZ ;  /* 0x05fffffa753c7825 */ /* 0x000fc800078e00ff */
[----:B------:R-:W-:Y:S01]  /*7aa30*/  IMAD R169, R117, 0x6, RZ ;  /* 0x0000000675a97824 */ /* 0x000fe200078e02ff */
[----:B------:R-:W-:Y:S01]  /*7aa40*/  @P3 IADD3 R133, PT, PT, R133, -0x7f000001, RZ ;  /* 0x80ffffff85853810 */ /* 0x000fe20007ffe0ff */
[----:B------:R-:W-:Y:S01]  /*7aa50*/  IMAD.HI.U32 R117, R163, 0x7f000001, R58 ;  /* 0x7f000001a3757827 */ /* 0x000fe200078e003a */
[----:B------:R-:W-:Y:S01]  /*7aa60*/  @P5 IADD3 R115, PT, PT, R115, -0x7f000001, RZ ;  /* 0x80ffffff73735810 */ /* 0x000fe20007ffe0ff */
[----:B------:R-:W-:Y:S01]  /*7aa70*/  ISETP.GE.U32.AND P3, PT, R140, 0x7f000001, PT ;  /* 0x7f0000018c00780c */ /* 0x000fe20003f66070 */
[----:B------:R-:W-:Y:S01]  /*7aa80*/  @P2 IADD3 R150, PT, PT, R150, -0x7f000001, RZ ;  /* 0x80ffffff96962810 */ /* 0x000fe20007ffe0ff */
[----:B------:R-:W-:Y:S01]  /*7aa90*/  ISETP.GE.U32.AND P5, PT, R55, 0x7f000001, PT ;  /* 0x7f0000013700780c */ /* 0x000fe20003fa6070 */
[----:B------:R-:W-:Y:S01]  /*7aaa0*/  ISETP.GE.U32.AND P2, PT, R117, 0x7f000001, PT ;  /* 0x7f0000017500780c */ /* 0x000fe20003f46070 */
[----:B0-----:R-:W-:Y:S02]  /*7aab0*/  IMAD.WIDE.U32 R72, R158, 0x5fffffa, RZ ;  /* 0x05fffffa9e487825 */ /* 0x001fe400078e00ff */
[----:B------:R-:W-:-:S02]  /*7aac0*/  ISETP.GE.U32.AND P1, PT, R150, 0x7f000001, PT ;  /* 0x7f0000019600780c */ /* 0x000fc40003f26070 */
[----:B------:R-:W-:Y:S01]  /*7aad0*/  IMAD R58, R158, 0x6, RZ ;  /* 0x000000069e3a7824 */ /* 0x000fe200078e02ff */
[----:B------:R-:W-:Y:S02]  /*7aae0*/  @P6 IADD3 R129, PT, PT, R129, -0x7f000001, RZ ;  /* 0x80ffffff81816810 */ /* 0x000fe40007ffe0ff */
[----:B------:R-:W-:Y:S01]  /*7aaf0*/  @P0 IADD3 R141, PT, PT, R141, -0x7f000001, RZ ;  /* 0x80ffffff8d8d0810 */ /* 0x000fe20007ffe0ff */
[----:B------:R-:W-:Y:S01]  /*7ab00*/  ISETP.GE.U32.AND P6, PT, R110, 0x7f000001, PT ;  /* 0x7f0000016e00780c */ /* 0x000fe20003fc6070 */
[----:B------:R-:W-:Y:S01]  /*7ab10*/  ISETP.GE.U32.AND P0, PT, R103, 0x7f000001, PT ;  /* 0x7f0000016700780c */ /* 0x000fe20003f06070 */
[----:B------:R-:W-:Y:S01]  /*7ab20*/  ISETP.GE.U32.AND P4, PT, R151, 0x7f000001, PT ;  /* 0x7f0000019700780c */ /* 0x000fe20003f86070 */
[----:B------:R-:W-:-:S04]  /*7ab30*/  IMAD.HI.U32 R72, R58, 0x7f000001, R72 ;  /* 0x7f0000013a487827 */ /* 0x000fc800078e0048 */
[----:B------:R-:W-:Y:S01]  /*7ab40*/  IMAD.WIDE.U32 R58, R114, 0x5fffffa, RZ ;  /* 0x05fffffa723a7825 */ /* 0x000fe200078e00ff */
[----:B------:R-:W-:Y:S02]  /*7ab50*/  @P3 IADD3 R140, PT, PT, R140, -0x7f000001, RZ ;  /* 0x80ffffff8c8c3810 */ /* 0x000fe40007ffe0ff */
[----:B------:R-:W-:Y:S01]  /*7ab60*/  @P5 IADD3 R55, PT, PT, R55, -0x7f000001, RZ ;  /* 0x80ffffff37375810 */ /* 0x000fe20007ffe0ff */
[----:B------:R-:W-:Y:S02]  /*7ab70*/  IMAD R73, R114, 0x6, RZ ;  /* 0x0000000672497824 */ /* 0x000fe400078e02ff */
[----:B------:R-:W-:Y:S01]  /*7ab80*/  IMAD.HI.U32 R158, R169, 0x7f000001, R60 ;  /* 0x7f000001a99e7827 */ /* 0x000fe200078e003c */
[----:B------:R-:W-:Y:S02]  /*7ab90*/  @P2 IADD3 R117, PT, PT, R117, -0x7f000001, RZ ;  /* 0x80ffffff75752810 */ /* 0x000fe40007ffe0ff */
[----:B------:R-:W-:Y:S02]  /*7aba0*/  @P1 IADD3 R150, PT, PT, R150, -0x7f000001, RZ ;  /* 0x80ffffff96961810 */ /* 0x000fe40007ffe0ff */
[----:B------:R-:W-:Y:S01]  /*7abb0*/  IADD3 R129, PT, PT, R129, R140, RZ ;  /* 0x0000008c81817210 */ /* 0x000fe20007ffe0ff */
[----:B------:R-:W-:Y:S01]  /*7abc0*/  IMAD.HI.U32 R73, R73, 0x7f000001, R58 ;  /* 0x7f00000149497827 */ /* 0x000fe200078e003a */
[----:B------:R-:W-:Y:S01]  /*7abd0*/  IADD3 R55, PT, PT, R55, R133, RZ ;  /* 0x0000008537377210 */ /* 0x000fe20007ffe0ff */
[----:B------:R-:W-:Y:S01]  /*7abe0*/  ISETP.GE.U32.AND P1, PT, R113, 0x7f000001, PT ;  /* 0x7f0000017100780c */ /* 0x000fe20003f26070 */
[----:B------:R-:W-:Y:S01]  /*7abf0*/  ISETP.GE.U32.AND P2, PT, R54, 0x7f000001, PT ;  /* 0x7f0000013600780c */ /* 0x000fe20003f46070 */
[----:B------:R-:W-:-:S04]  /*7ac00*/  IMAD.WIDE.U32 R60, R115, 0x5fffffa, RZ ;  /* 0x05fffffa733c7825 */ /* 0x000fc800078e00ff */
[----:B------:R-:W-:Y:S01]  /*7ac10*/  IMAD R115, R115, 0x6, RZ ;  /* 0x0000000673737824 */ /* 0x000fe200078e02ff */
        /* <DEDUP_REMOVED lines=8> */
[----:B------:R-:W-:-:S04]  /*7aca0*/  IMAD.HI.U32 R60, R115, 0x7f000001, R60 ;  /* 0x7f000001733c7827 */ /* 0x000fc800078e003c */
[----:B------:R-:W-:Y:S01]  /*7acb0*/  IMAD.WIDE.U32 R58, R162, 0x5fffffa, RZ ;  /* 0x05fffffaa23a7825 */ /* 0x000fe200078e00ff */
[----:B------:R-:W-:Y:S01]  /*7acc0*/  IADD3 R150, PT, PT, R150, R151, RZ ;  /* 0x0000009796967210 */ /* 0x000fe20007ffe0ff */
[----:B------:R-:W4:Y:S02]  /*7acd0*/  LDL R115, [R1+0x110] ;  /* 0x0001100001737983 */ /* 0x000f240000100800 */
[----:B------:R-:W-:Y:S01]  /*7ace0*/  IMAD R61, R162, 0x6, RZ ;  /* 0x00000006a23d7824 */ /* 0x000fe200078e02ff */
[----:B------:R-:W-:Y:S02]  /*7acf0*/  @P1 IADD3 R113, PT, PT, R113, -0x7f000001, RZ ;  /* 0x80ffffff71711810 */ /* 0x000fe40007ffe0ff */
[----:B------:R-:W-:Y:S01]  /*7ad00*/  @P2 IADD3 R54, PT, PT, R54, -0x7f000001, RZ ;  /* 0x80ffffff36362810 */ /* 0x000fe20007ffe0ff */
[----:B------:R-:W-:Y:S01]  /*7ad10*/  ISETP.GE.U32.AND P1, PT, R153, 0x7f000001, PT ;  /* 0x7f0000019900780c */ /* 0x000fe20003f26070 */
[----:B------:R-:W-:Y:S01]  /*7ad20*/  ISETP.GE.U32.AND P2, PT, R150, 0x7f000001, PT ;  /* 0x7f0000019600780c */ /* 0x000fe20003f46070 */
[----:B------:R-:W-:-:S04]  /*7ad30*/  IMAD.HI.U32 R61, R61, 0x7f000001, R58 ;  /* 0x7f0000013d3d7827 */ /* 0x000fc800078e003a */
[----:B------:R-:W-:-:S04]  /*7ad40*/  IMAD.WIDE.U32 R58, R117, 0x5fffffa, RZ ;  /* 0x05fffffa753a7825 */ /* 0x000fc800078e00ff */
[----:B------:R-:W-:Y:S01]  /*7ad50*/  IMAD R117, R117, 0x6, RZ ;  /* 0x0000000675757824 */ /* 0x000fe200078e02ff */
[----:B------:R-:W-:Y:S01]  /*7ad60*/  @P3 IADD3 R158, PT, PT, R158, -0x7f000001, RZ ;  /* 0x80ffffff9e9e3810 */ /* 0x000fe20007ffe0ff */
[----:B------:R-:W4:Y:S01]  /*7ad70*/  LDL R114, [R1+0x114] ;  /* 0x0001140001727983 */ /* 0x000f220000100800 */
[----:B------:R-:W-:Y:S02]  /*7ad80*/  @P6 IADD3 R129, PT, PT, R129, -0x7f000001, RZ ;  /* 0x80ffffff81816810 */ /* 0x000fe40007ffe0ff */
[----:B------:R-:W-:Y:S02]  /*7ad90*/  @P0 IADD3 R152, PT, PT, R152, -0x7f000001, RZ ;  /* 0x80ffffff98980810 */ /* 0x000fe40007ffe0ff */
[----:B------:R-:W-:Y:S02]  /*7ada0*/  @P4 IADD3 R73, PT, PT, R73, -0x7f000001, RZ ;  /* 0x80ffffff49494810 */ /* 0x000fe40007ffe0ff */
[----:B------:R-:W-:Y:S01]  /*7adb0*/  @P5 IADD3 R55, PT, PT, R55, -0x7f000001, RZ ;  /* 0x80ffffff37375810 */ /* 0x000fe20007ffe0ff */
[----:B------:R-:W-:Y:S01]  /*7adc0*/  IMAD.HI.U32 R58, R117, 0x7f000001, R58 ;  /* 0x7f000001753a7827 */ /* 0x000fe200078e003a */
[----:B------:R-:W-:-:S02]  /*7add0*/  IADD3 R141, PT, PT, R141, R158, RZ ;  /* 0x0000009e8d8d7210 */ /* 0x000fc40007ffe0ff */
[----:B------:R-:W-:Y:S02]  /*7ade0*/  IADD3 R133, PT, PT, R129, R152, RZ ;  /* 0x0000009881857210 */ /* 0x000fe40007ffe0ff */
[----:B------:R-:W-:Y:S02]  /*7adf0*/  IADD3 R54, PT, PT, R67, R54, RZ ;  /* 0x0000003643367210 */ /* 0x000fe40007ffe0ff */
[----:B------:R-:W-:Y:S01]  /*7ae00*/  IADD3 R55, PT, PT, R55, R73, RZ ;  /* 0x0000004937377210 */ /* 0x000fe20007ffe0ff */
[----:B------:R-:W4:Y:S04]  /*7ae10*/  LDL R117, [R1+0x118] ;  /* 0x0001180001757983 */ /* 0x000f280000100800 */
[----:B------:R-:W4:Y:S01]  /*7ae20*/  LDL R129, [R1+0x11c] ;  /* 0x00011c0001817983 */ /* 0x000f220000100800 */
[----:B------:R-:W-:Y:S01]  /*7ae30*/  ISETP.GE.U32.AND P5, PT, R72, 0x7f000001, PT ;  /* 0x7f0000014800780c */ /* 0x000fe20003fa6070 */
[----:B------:R-:W-:Y:S01]  /*7ae40*/  ISETP.GE.U32.AND P3, PT, R141, 0x7f000001, PT ;  /* 0x7f0000018d00780c */ /* 0x000fe20003f66070 */
[----:B------:R-:W-:-:S02]  /*7ae50*/  @P1 IADD3 R153, PT, PT, R153, -0x7f000001, RZ ;  /* 0x80ffffff99991810 */ /* 0x000fc40007ffe0ff */
[----:B------:R-:W-:Y:S01]  /*7ae60*/  @P2 IADD3 R150, PT, PT, R150, -0x7f000001, RZ ;  /* 0x80ffffff96962810 */ /* 0x000fe20007ffe0ff */
[----:B------:R-:W-:Y:S01]  /*7ae70*/  ISETP.GE.U32.AND P4, PT, R110, 0x7f000001, PT ;  /* 0x7f0000016e00780c */ /* 0x000fe20003f86070 */
[----:B------:R-:W-:Y:S01]  /*7ae80*/  ISETP.GE.U32.AND P6, PT, R54, 0x7f000001, PT ;  /* 0x7f0000013600780c */ /* 0x000fe20003fc6070 */
[----:B------:R-:W-:Y:S01]  /*7ae90*/  ISETP.GE.U32.AND P2, PT, R61, 0x7f000001, PT ;  /* 0x7f0000013d00780c */ /* 0x000fe20003f46070 */
[----:B------:R-:W-:-:S05]  /*7aea0*/  ISETP.GE.U32.AND P1, PT, R55, 0x7f000001, PT ;  /* 0x7f0000013700780c */ /* 0x000fca0003f26070 */
[----:B------:R-:W-:Y:S02]  /*7aeb0*/  @P5 IADD3 R72, PT, PT, R72, -0x7f000001, RZ ;  /* 0x80ffffff48485810 */ /* 0x000fe40007ffe0ff */
[----:B------:R-:W-:-:S03]  /*7aec0*/  @P3 IADD3 R141, PT, PT, R141, -0x7f000001, RZ ;  /* 0x80ffffff8d8d3810 */ /* 0x000fc60007ffe0ff */
[----:B------:R-:W-:Y:S02]  /*7aed0*/  @P4 IADD3 R110, PT, PT, R110, -0x7f000001, RZ ;  /* 0x80ffffff6e6e4810 */ /* 0x000fe40007ffe0ff */
[----:B------:R-:W-:Y:S02]  /*7aee0*/  @P6 IADD3 R54, PT, PT, R54, -0x7f000001, RZ ;  /* 0x80ffffff36366810 */ /* 0x000fe40007ffe0ff */
[----:B------:R-:W-:Y:S02]  /*7aef0*/  @P2 IADD3 R61, PT, PT, R61, -0x7f000001, RZ ;  /* 0x80ffffff3d3d2810 */ /* 0x000fe40007ffe0ff */
[----:B------:R-:W-:Y:S02]  /*7af00*/  @P1 IADD3 R55, PT, PT, R55, -0x7f000001, RZ ;  /* 0x80ffffff37371810 */ /* 0x000fe40007ffe0ff */
[----:B------:R-:W-:Y:S02]  /*7af10*/  IADD3 R72, PT, PT, R141, R72, RZ ;  /* 0x000000488d487210 */ /* 0x000fe40007ffe0ff */
[----:B------:R-:W-:-:S02]  /*7af20*/  IADD3 R141, PT, PT, R54, R110, RZ ;  /* 0x0000006e368d7210 */ /* 0x000fc40007ffe0ff */
[----:B------:R-:W-:Y:S02]  /*7af30*/  IADD3 R140, PT, PT, R55, R61, RZ ;  /* 0x0000003d378c7210 */ /* 0x000fe40007ffe0ff */
[----:B------:R-:W4:Y:S01]  /*7af40*/  LDL.64 R54, [R1+0x100] ;  /* 0x0001000001367983 */ /* 0x000f220000100a00 */
[----:B------:R-:W-:Y:S01]  /*7af50*/  ISETP.GE.U32.AND P5, PT, R113, 0x7f000001, PT ;  /* 0x7f0000017100780c */ /* 0x000fe20003fa6070 */
[----:B------:R-:W-:Y:S01]  /*7af60*/  ISETP.GE.U32.AND P3, PT, R72, 0x7f000001, PT ;  /* 0x7f0000014800780c */ /* 0x000fe20003f66070 */
[----:B------:R-:W-:Y:S01]  /*7af70*/  IADD3 R103, PT, PT, R65, R103, RZ ;  /* 0x0000006741677210 */ /* 0x000fe20007ffe0ff */
[----:B------:R-:W-:-:S04]  /*7af80*/  ISETP.GE.U32.AND P2, PT, R58, 0x7f000001, PT ;  /* 0x7f0000013a00780c */ /* 0x000fc80003f46070 */
[----:B------:R-:W-:Y:S01]  /*7af90*/  ISETP.GE.U32.AND P0, PT, R103, 0x7f000001, PT ;  /* 0x7f0000016700780c */ /* 0x000fe20003f06070 */
[----:B------:R-:W-:-:S05]  /*7afa0*/  IADD3 R153, PT, PT, R150, R153, RZ ;  /* 0x0000009996997210 */ /* 0x000fca0007ffe0ff */
[----:B------:R-:W-:Y:S02]  /*7afb0*/  @P5 IADD3 R113, PT, PT, R113, -0x7f000001, RZ ;  /* 0x80ffffff71715810 */ /* 0x000fe40007ffe0ff */
[----:B------:R-:W-:Y:S01]  /*7afc0*/  @P3 IADD3 R72, PT, PT, R72, -0x7f000001, RZ ;  /* 0x80ffffff48483810 */ /* 0x000fe20007ffe0ff */
[----:B------:R-:W-:Y:S01]  /*7afd0*/  ISETP.GE.U32.AND P5, PT, R159, 0x7f000001, PT ;  /* 0x7f0000019f00780c */ /* 0x000fe20003fa6070 */
[----:B------:R-:W-:Y:S01]  /*7afe0*/  ISETP.GE.U32.AND P3, PT, R57, 0x7f000001, PT ;  /* 0x7f0000013900780c */ /* 0x000fe20003f66070 */
[----:B------:R-:W-:Y:S02]  /*7aff0*/  ISETP.GE.U32.AND P4, PT, R60, 0x7f000001, PT ;  /* 0x7f0000013c00780c */ /* 0x000fe40003f86070 */
[----:B------:R-:W-:Y:S01]  /*7b000*/  @P0 IADD3 R103, PT, PT, R103, -0x7f000001, RZ ;  /* 0x80ffffff67670810 */ /* 0x000fe20007ffe0ff */
[----:B------:R-:W-:Y:S01]  /*7b010*/  ISETP.GE.U32.AND P0, PT, R153, 0x7f000001, PT ;  /* 0x7f0000019900780c */ /* 0x000fe20003f06070 */
[----:B------:R-:W-:Y:S01]  /*7b020*/  @P2 IADD3 R58, PT, PT, R58, -0x7f000001, RZ ;  /* 0x80ffffff3a3a2810 */ /* 0x000fe20007ffe0ff */
[----:B------:R-:W-:-:S06]  /*7b030*/  ISETP.GE.U32.AND P2, PT, R176, 0x7f000001, PT ;  /* 0x7f000001b000780c */ /* 0x000fcc0003f46070 */
[----:B------:R-:W-:Y:S02]  /*7b040*/  @P5 IADD3 R159, PT, PT, R159, -0x7f000001, RZ ;  /* 0x80ffffff9f9f5810 */ /* 0x000fe40007ffe0ff */
[----:B------:R-:W-:Y:S01]  /*7b050*/  @P3 IADD3 R57, PT, PT, R57, -0x7f000001, RZ ;  /* 0x80ffffff39393810 */ /* 0x000fe20007ffe0ff */
[----:B------:R-:W-:Y:S01]  /*7b060*/  ISETP.GE.U32.AND P5, PT, R56, 0x7f000001, PT ;  /* 0x7f0000013800780c */ /* 0x000fe20003fa6070 */
[----:B------:R-:W-:Y:S01]  /*7b070*/  ISETP.GE.U32.AND P3, PT, R111, 0x7f000001, PT ;  /* 0x7f0000016f00780c */ /* 0x000fe20003f66070 */
[----:B------:R-:W-:Y:S01]  /*7b080*/  @P4 IADD3 R60, PT, PT, R60, -0x7f000001, RZ ;  /* 0x80ffffff3c3c4810 */ /* 0x000fe20007ffe0ff */
[----:B------:R-:W-:Y:S01]  /*7b090*/  ISETP.GE.U32.AND P4, PT, R208, 0x7f000001, PT ;  /* 0x7f000001d000780c */ /* 0x000fe20003f86070 */
[----:B------:R-:W-:Y:S01]  /*7b0a0*/  ISETP.GE.U32.AND P6, PT, R133, 0x7f000001, PT ;  /* 0x7f0000018500780c */ /* 0x000fe20003fc6070 */
[----:B------:R-:W-:Y:S01]  /*7b0b0*/  @P0 IADD3 R153, PT, PT, R153, -0x7f000001, RZ ;  /* 0x80ffffff99990810 */ /* 0x000fe20007ffe0ff */
[----:B------:R-:W-:Y:S01]  /*7b0c0*/  ISETP.GE.U32.AND P0, PT, R175, 0x7f000001, PT ;  /* 0x7f000001af00780c */ /* 0x000fe20003f06070 */
[----:B------:R-:W-:Y:S01]  /*7b0d0*/  @P2 IADD3 R176, PT, PT, R176, -0x7f000001, RZ ;  /* 0x80ffffffb0b02810 */ /* 0x000fe20007ffe0ff */
[----:B------:R-:W-:-:S05]  /*7b0e0*/  ISETP.GE.U32.AND P2, PT, R127, 0x7f000001, PT ;  /* 0x7f0000017f00780c */ /* 0x000fca0003f46070 */
        /* <DEDUP_REMOVED lines=10> */
[----:B------:R-:W-:Y:S01]  /*7b190*/  IADD3 R133, PT, PT, R133, R58, RZ ;  /* 0x0000003a85857210 */ /* 0x000fe20007ffe0ff */
[----:B------:R-:W-:Y:S01]  /*7b1a0*/  ISETP.GE.U32.AND P0, PT, R57, 0x7f000001, PT ;  /* 0x7f0000013900780c */ /* 0x000fe20003f06070 */
[----:B------:R-:W-:-:S02]  /*7b1b0*/  IADD3 R159, PT, PT, R153, R159, RZ ;  /* 0x0000009f999f7210 */ /* 0x000fc40007ffe0ff */
[----:B------:R-:W-:Y:S01]  /*7b1c0*/  @P2 IADD3 R127, PT, PT, R127, -0x7f000001, RZ ;  /* 0x80ffffff7f7f2810 */ /* 0x000fe20007ffe0ff */
[----:B------:R-:W-:Y:S01]  /*7b1d0*/  ISETP.GE.U32.AND P2, PT, R140, 0x7f000001, PT ;  /* 0x7f0000018c00780c */ /* 0x000fe20003f46070 */
[----:B------:R-:W-:Y:S01]  /*7b1e0*/  @P3 IADD3 R128, PT, PT, R128, -0x7f000001, RZ ;  /* 0x80ffffff80803810 */ /* 0x000fe20007ffe0ff */
[----:B------:R-:W-:Y:S01]  /*7b1f0*/  ISETP.GE.U32.AND P3, PT, R133, 0x7f000001, PT ;  /* 0x7f0000018500780c */ /* 0x000fe20003f66070 */
[----:B------:R-:W-:Y:S01]  /*7b200*/  @P5 IADD3 R141, PT, PT, R141, -0x7f000001, RZ ;  /* 0x80ffffff8d8d5810 */ /* 0x000fe20007ffe0ff */
[----:B------:R-:W-:Y:S01]  /*7b210*/  ISETP.GE.U32.AND P5, PT, R159, 0x7f000001, PT ;  /* 0x7f0000019f00780c */ /* 0x000fe20003fa6070 */
[----:B------:R-:W-:Y:S02]  /*7b220*/  @P4 IADD3 R56, PT, PT, R56, -0x7f000001, RZ ;  /* 0x80ffffff38384810 */ /* 0x000fe40007ffe0ff */
[----:B------:R-:W-:Y:S02]  /*7b230*/  IADD3 R150, PT, PT, R103, R113, RZ ;  /* 0x0000007167967210 */ /* 0x000fe40007ffe0ff */
        /* <DEDUP_REMOVED lines=8> */
[----:B------:R-:W-:Y:S02]  /*7b2c0*/  @P2 IADD3 R140, PT, PT, R140, -0x7f000001, RZ ;  /* 0x80ffffff8c8c2810 */ /* 0x000fe40007ffe0ff */
[----:B------:R-:W-:Y:S02]  /*7b2d0*/  @P3 IADD3 R133, PT, PT, R133, -0x7f000001, RZ ;  /* 0x80ffffff85853810 */ /* 0x000fe40007ffe0ff */
[----:B------:R-:W-:Y:S01]  /*7b2e0*/  @P5 IADD3 R159, PT, PT, R159, -0x7f000001, RZ ;  /* 0x80ffffff9f9f5810 */ /* 0x000fe20007ffe0ff */
[----:B------:R-:W-:Y:S01]  /*7b2f0*/  ISETP.GE.U32.AND P3, PT, R140, R127, PT ;  /* 0x0000007f8c00720c */ /* 0x000fe20003f66070 */
[----:B------:R-:W-:Y:S01]  /*7b300*/  @P4 IADD3 R111, PT, PT, R111, -0x7f000001, RZ ;  /* 0x80ffffff6f6f4810 */ /* 0x000fe20007ffe0ff */
[----:B------:R-:W-:Y:S01]  /*7b310*/  ISETP.GE.U32.AND P4, PT, R133, R128, PT ;  /* 0x000000808500720c */ /* 0x000fe20003f86070 */
[----:B------:R-:W-:Y:S01]  /*7b320*/  @P1 IADD3 R221, PT, PT, R221, -0x7f000001, RZ ;  /* 0x80ffffffdddd1810 */ /* 0x000fe20007ffe0ff */
[----:B------:R-:W-:Y:S01]  /*7b330*/  ISETP.GE.U32.AND P5, PT, R159, R141, PT ;  /* 0x0000008d9f00720c */ /* 0x000fe20003fa6070 */
[----:B------:R-:W-:Y:S01]  /*7b340*/  ISETP.GE.U32.AND P1, PT, R112, 0x7f000001, PT ;  /* 0x7f0000017000780c */ /* 0x000fe20003f26070 */
[----:B------:R-:W-:-:S02]  /*7b350*/  @P0 IADD3 R150, PT, PT, R150, -0x7f000001, RZ ;  /* 0x80ffffff96960810 */ /* 0x000fc40007ffe0ff */
[----:B------:R-:W-:Y:S02]  /*7b360*/  @P6 IADD3 R151, PT, PT, R151, -0x7f000001, RZ ;  /* 0x80ffffff97976810 */ /* 0x000fe40007ffe0ff */
[----:B------:R-:W-:Y:S02]  /*7b370*/  IADD3 R140, PT, PT, -R127, R140, RZ ;  /* 0x0000008c7f8c7210 */ /* 0x000fe40007ffe1ff */
[----:B------:R-:W-:Y:S01]  /*7b380*/  IADD3 R133, PT, PT, -R128, R133, RZ ;  /* 0x0000008580857210 */ /* 0x000fe20007ffe1ff */
[----:B------:R-:W-:Y:S01]  /*7b390*/  IMAD.WIDE.U32 R58, R175, 0x5fffffa, RZ ;  /* 0x05fffffaaf3a7825 */ /* 0x000fe200078e00ff */
[----:B------:R-:W-:Y:S01]  /*7b3a0*/  ISETP.GE.U32.AND P2, PT, R151, R150, PT ;  /* 0x000000969700720c */ /* 0x000fe20003f46070 */
[----:B------:R-:W-:Y:S02]  /*7b3b0*/  IADD3 R128, PT, PT, -R141, R159, RZ ;  /* 0x0000009f8d807210 */ /* 0x000fe40007ffe1ff */
[----:B------:R-:W-:Y:S01]  /*7b3c0*/  @!P3 IADD3 R140, PT, PT, R140, 0x7f000001, RZ ;  /* 0x7f0000018c8cb810 */ /* 0x000fe20007ffe0ff */
[----:B------:R-:W-:Y:S01]  /*7b3d0*/  IMAD R103, R175, 0x6, RZ ;  /* 0x00000006af677824 */ /* 0x000fe200078e02ff */
[----:B------:R-:W-:Y:S01]  /*7b3e0*/  @!P4 IADD3 R133, PT, PT, R133, 0x7f000001, RZ ;  /* 0x7f0000018585c810 */ /* 0x000fe20007ffe0ff */
[----:B------:R-:W-:-:S04]  /*7b3f0*/  IMAD.WIDE.U32 R72, R176, 0x5fffffa, RZ ;  /* 0x05fffffab0487825 */ /* 0x000fc800078e00ff */
[----:B------:R-:W-:Y:S01]  /*7b400*/  IMAD R113, R176, 0x6, RZ ;  /* 0x00000006b0717824 */ /* 0x000fe200078e02ff */
[----:B------:R-:W-:Y:S02]  /*7b410*/  IADD3 R221, PT, PT, R57, R221, RZ ;  /* 0x000000dd39dd7210 */ /* 0x000fe40007ffe0ff */
[----:B------:R-:W-:Y:S02]  /*7b420*/  IADD3 R209, PT, PT, R56, R209, RZ ;  /* 0x000000d138d17210 */ /* 0x000fe40007ffe0ff */
[----:B------:R-:W-:Y:S01]  /*7b430*/  @!P5 IADD3 R128, PT, PT, R128, 0x7f000001, RZ ;  /* 0x7f0000018080d810 */ /* 0x000fe20007ffe0ff */
[----:B------:R-:W-:Y:S01]  /*7b440*/  IMAD.HI.U32 R103, R103, 0x7f000001, R58 ;  /* 0x7f00000167677827 */ /* 0x000fe200078e003a */
[----:B------:R-:W-:Y:S02]  /*7b450*/  @P1 IADD3 R112, PT, PT, R112, -0x7f000001, RZ ;  /* 0x80ffffff70701810 */ /* 0x000fe40007ffe0ff */
[----:B------:R-:W-:Y:S01]  /*7b460*/  IADD3 R127, PT, PT, -R150, R151, RZ ;  /* 0x00000097967f7210 */ /* 0x000fe20007ffe1ff */
[----:B--2---:R-:W-:-:S04]  /*7b470*/  IMAD.WIDE.U32 R56, R125, R140, RZ ;  /* 0x0000008c7d387225 */ /* 0x004fc800078e00ff */
[----:B------:R-:W-:-:S04]  /*7b480*/  IMAD.WIDE.U32 R58, R125, R133, RZ ;  /* 0x000000857d3a7225 */ /* 0x000fc800078e00ff */
[----:B------:R-:W-:-:S04]  /*7b490*/  IMAD.WIDE.U32 R60, R177, 0x5fffffa, RZ ;  /* 0x05fffffab13c7825 */ /* 0x000fc800078e00ff */
[----:B------:R-:W-:-:S04]  /*7b4a0*/  IMAD.HI.U32 R113, R113, 0x7f000001, R72 ;  /* 0x7f00000171717827 */ /* 0x000fc800078e0048 */
[----:B---3--:R-:W-:-:S04]  /*7b4b0*/  IMAD.WIDE.U32 R72, R124, R128, RZ ;  /* 0x000000807c487225 */ /* 0x008fc800078e00ff */
[----:B------:R-:W-:Y:S02]  /*7b4c0*/  IMAD R150, R56, 0x7effffff, RZ ;  /* 0x7effffff38967824 */ /* 0x000fe400078e02ff */
[----:B------:R-:W-:Y:S01]  /*7b4d0*/  IMAD R110, R177, 0x6, RZ ;  /* 0x00000006b16e7824 */ /* 0x000fe200078e02ff */
[----:B------:R-:W-:Y:S01]  /*7b4e0*/  ISETP.GE.U32.AND P1, PT, R112, 0x7f000001, PT ;  /* 0x7f0000017000780c */ /* 0x000fe20003f26070 */
[----:B------:R-:W-:Y:S01]  /*7b4f0*/  @!P2 IADD3 R127, PT, PT, R127, 0x7f000001, RZ ;  /* 0x7f0000017f7fa810 */ /* 0x000fe20007ffe0ff */
[----:B------:R-:W-:Y:S02]  /*7b500*/  IMAD R151, R58, 0x7effffff, RZ ;  /* 0x7effffff3a977824 */ /* 0x000fe400078e02ff */
[----:B------:R-:W-:Y:S02]  /*7b510*/  IMAD R152, R72, 0x7effffff, RZ ;  /* 0x7effffff48987824 */ /* 0x000fe400078e02ff */
[----:B------:R-:W-:-:S04]  /*7b520*/  IMAD.HI.U32 R150, R150, 0x7f000001, R56 ;  /* 0x7f00000196967827 */ /* 0x000fc800078e0038 */
[----:B------:R-:W-:-:S04]  /*7b530*/  IMAD.HI.U32 R110, R110, 0x7f000001, R60 ;  /* 0x7f0000016e6e7827 */ /* 0x000fc800078e003c */
[----:B------:R-:W-:-:S04]  /*7b540*/  IMAD.HI.U32 R151, R151, 0x7f000001, R58 ;  /* 0x7f00000197977827 */ /* 0x000fc800078e003a */
[----:B------:R-:W-:-:S04]  /*7b550*/  IMAD.WIDE.U32 R60, R125, R127, RZ ;  /* 0x0000007f7d3c7225 */ /* 0x000fc800078e00ff */
[----:B------:R-:W-:Y:S01]  /*7b560*/  IMAD.HI.U32 R72, R152, 0x7f000001, R72 ;  /* 0x7f00000198487827 */ /* 0x000fe200078e0048 */
[----:B------:R-:W-:-:S03]  /*7b570*/  ISETP.GE.U32.AND P4, PT, R150, 0x7f000001, PT ;  /* 0x7f0000019600780c */ /* 0x000fc60003f86070 */
[----:B------:R-:W-:Y:S01]  /*7b580*/  IMAD R141, R60, 0x7effffff, RZ ;  /* 0x7effffff3c8d7824 */ /* 0x000fe200078e02ff */
[----:B------:R-:W-:Y:S01]  /*7b590*/  ISETP.GE.U32.AND P5, PT, R151, 0x7f000001, PT ;  /* 0x7f0000019700780c */ /* 0x000fe20003fa6070 */
[----:B------:R-:W-:Y:S01]  /*7b5a0*/  ISETP.GE.U32.AND P0, PT, R203, 0x7f000001, PT ;  /* 0x7f000001cb00780c */ /* 0x000fe20003f06070 */
[----:B------:R-:W-:Y:S01]  /*7b5b0*/  ISETP.GE.U32.AND P3, PT, R72, 0x7f000001, PT ;  /* 0x7f0000014800780c */ /* 0x000fe20003f66070 */
[----:B------:R-:W-:Y:S01]  /*7b5c0*/  @P1 IADD3 R112, PT, PT, R112, -0x7f000001, RZ ;  /* 0x80ffffff70701810 */ /* 0x000fe20007ffe0ff */
[----:B------:R-:W-:-:S04]  /*7b5d0*/  IMAD.HI.U32 R141, R141, 0x7f000001, R60 ;  /* 0x7f0000018d8d7827 */ /* 0x000fc800078e003c */
[----:B------:R-:W-:Y:S01]  /*7b5e0*/  IMAD.WIDE.U32 R58, R124, R127, RZ ;  /* 0x0000007f7c3a7225 */ /* 0x000fe200078e00ff */
[----:B------:R-:W-:-:S03]  /*7b5f0*/  ISETP.GE.U32.AND P1, PT, R221, 0x7f000001, PT ;  /* 0x7f000001dd00780c */ /* 0x000fc60003f26070 */
[----:B------:R-:W-:-:S04]  /*7b600*/  IMAD.WIDE.U32 R60, R124, R140, RZ ;  /* 0x0000008c7c3c7225 */ /* 0x000fc800078e00ff */
[----:B------:R-:W-:-:S04]  /*7b610*/  IMAD.WIDE.U32 R56, R125, R128, RZ ;  /* 0x000000807d387225 */ /* 0x000fc800078e00ff */
[----:B------:R-:W-:Y:S02]  /*7b620*/  IMAD R152, R58, 0x7effffff, RZ ;  /* 0x7effffff3a987824 */ /* 0x000fe400078e02ff */
[----:B------:R-:W-:Y:S02]  /*7b630*/  IMAD R73, R60, 0x7effffff, RZ ;  /* 0x7effffff3c497824 */ /* 0x000fe400078e02ff */
[----:B------:R-:W-:Y:S02]  /*7b640*/  IMAD R125, R56, 0x7effffff, RZ ;  /* 0x7effffff387d7824 */ /* 0x000fe400078e02ff */
[----:B------:R-:W-:Y:S01]  /*7b650*/  IMAD.HI.U32 R152, R152, 0x7f000001, R58 ;  /* 0x7f00000198987827 */ /* 0x000fe200078e003a */
[----:B------:R-:W-:-:S03]  /*7b660*/  @P4 IADD3 R150, PT, PT, R150, -0x7f000001, RZ ;  /* 0x80ffffff96964810 */ /* 0x000fc60007ffe0ff */
[----:B------:R-:W-:Y:S01]  /*7b670*/  IMAD.HI.U32 R60, R73, 0x7f000001, R60 ;  /* 0x7f000001493c7827 */ /* 0x000fe200078e003c */
[----:B------:R-:W-:-:S03]  /*7b680*/  @P5 IADD3 R151, PT, PT, R151, -0x7f000001, RZ ;  /* 0x80ffffff97975810 */ /* 0x000fc60007ffe0ff */
[----:B------:R-:W-:Y:S01]  /*7b690*/  IMAD.HI.U32 R125, R125, 0x7f000001, R56 ;  /* 0x7f0000017d7d7827 */ /* 0x000fe200078e0038 */
        /* <DEDUP_REMOVED lines=8> */
[----:B------:R-:W-:Y:S01]  /*7b720*/  IMAD.WIDE.U32 R56, R124, R133, RZ ;  /* 0x000000857c387225 */ /* 0x000fe200078e00ff */
[----:B------:R-:W-:Y:S01]  /*7b730*/  ISETP.GE.U32.AND P1, PT, R125, 0x7f000001, PT ;  /* 0x7f0000017d00780c */ /* 0x000fe20003f26070 */
[----:B------:R-:W-:-:S02]  /*7b740*/  ISETP.GE.U32.AND P2, PT, R141, 0x7f000001, PT ;  /* 0x7f0000018d00780c */ /* 0x000fc40003f46070 */
[----:B------:R-:W-:Y:S02]  /*7b750*/  IMAD R61, R56, 0x7effffff, RZ ;  /* 0x7effffff383d7824 */ /* 0x000fe400078e02ff */
[----:B------:R-:W-:-:S04]  /*7b760*/  IMAD.WIDE.U32 R58, R72, 0x5fffffa, RZ ;  /* 0x05fffffa483a7825 */ /* 0x000fc800078e00ff */
[----:B------:R-:W-:Y:S02]  /*7b770*/  IMAD R73, R72, 0x6, RZ ;  /* 0x0000000648497824 */ /* 0x000fe400078e02ff */
[----:B------:R-:W-:-:S04]  /*7b780*/  IMAD.HI.U32 R72, R61, 0x7f000001, R56 ;  /* 0x7f0000013d487827 */ /* 0x000fc800078e0038 */
[----:B------:R-:W-:Y:S01]  /*7b790*/  IMAD.WIDE.U32 R56, R119, R128, RZ ;  /* 0x0000008077387225 */ /* 0x000fe200078e00ff */
[----:B------:R-:W-:Y:S02]  /*7b7a0*/  @P3 IADD3 R152, PT, PT, R152, -0x7f000001, RZ ;  /* 0x80ffffff98983810 */ /* 0x000fe40007ffe0ff */
[----:B------:R-:W-:Y:S02]  /*7b7b0*/  @P5 IADD3 R150, PT, PT, R150, -0x7f000001, RZ ;  /* 0x80ffffff96965810 */ /* 0x000fe40007ffe0ff */
[----:B------:R-:W-:Y:S02]  /*7b7c0*/  @P0 IADD3 R222, PT, PT, R222, -0x7f000001, RZ ;  /* 0x80ffffffdede0810 */ /* 0x000fe40007ffe0ff */
[----:B------:R-:W-:Y:S02]  /*7b7d0*/  @P4 IADD3 R60, PT, PT, R60, -0x7f000001, RZ ;  /* 0x80ffffff3c3c4810 */ /* 0x000fe40007ffe0ff */
[----:B------:R-:W-:Y:S01]  /*7b7e0*/  @P6 IADD3 R151, PT, PT, R151, -0x7f000001, RZ ;  /* 0x80ffffff97976810 */ /* 0x000fe20007ffe0ff */
[----:B------:R-:W-:Y:S01]  /*7b7f0*/  IMAD.HI.U32 R73, R73, 0x7f000001, R58 ;  /* 0x7f00000149497827 */ /* 0x000fe200078e003a */
[----:B------:R-:W-:Y:S01]  /*7b800*/  @P1 IADD3 R125, PT, PT, R125, -0x7f000001, RZ ;  /* 0x80ffffff7d7d1810 */ /* 0x000fe20007ffe0ff */
[----:B------:R-:W-:-:S02]  /*7b810*/  ISETP.GE.U32.AND P0, PT, R72, 0x7f000001, PT ;  /* 0x7f0000014800780c */ /* 0x000fc40003f06070 */
[----:B------:R-:W-:Y:S01]  /*7b820*/  IMAD R58, R56, 0x7effffff, RZ ;  /* 0x7effffff383a7824 */ /* 0x000fe200078e02ff */
[----:B------:R-:W-:Y:S02]  /*7b830*/  IADD3 R124, PT, PT, R150, R152, RZ ;  /* 0x00000098967c7210 */ /* 0x000fe40007ffe0ff */
[----:B------:R-:W-:Y:S02]  /*7b840*/  @P2 IADD3 R141, PT, PT, R141, -0x7f000001, RZ ;  /* 0x80ffffff8d8d2810 */ /* 0x000fe40007ffe0ff */
[----:B------:R-:W-:Y:S01]  /*7b850*/  IADD3 R150, PT, PT, R151, R60, RZ ;  /* 0x0000003c97967210 */ /* 0x000fe20007ffe0ff */
[----:B------:R-:W-:Y:S01]  /*7b860*/  ISETP.GE.U32.AND P2, PT, R125, 0x7f000001, PT ;  /* 0x7f0000017d00780c */ /* 0x000fe20003f46070 */
[----:B------:R-:W-:Y:S01]  /*7b870*/  IMAD.HI.U32 R151, R58, 0x7f000001, R56 ;  /* 0x7f0000013a977827 */ /* 0x000fe200078e0038 */
[----:B------:R-:W-:-:S03]  /*7b880*/  ISETP.GE.U32.AND P3, PT, R73, 0x7f000001, PT ;  /* 0x7f0000014900780c */ /* 0x000fc60003f66070 */
[----:B------:R-:W-:-:S04]  /*7b890*/  IMAD.WIDE.U32 R56, R119, R133, RZ ;  /* 0x0000008577387225 */ /* 0x000fc800078e00ff */
[----:B------:R-:W-:-:S04]  /*7b8a0*/  IMAD.WIDE.U32 R60, R116, R140, RZ ;  /* 0x0000008c743c7225 */ /* 0x000fc800078e00ff */
[----:B------:R-:W-:Y:S02]  /*7b8b0*/  IMAD R153, R56, 0x7effffff, RZ ;  /* 0x7effffff38997824 */ /* 0x000fe400078e02ff */
[----:B------:R-:W-:-:S04]  /*7b8c0*/  IMAD.WIDE.U32 R58, R119, R127, RZ ;  /* 0x0000007f773a7225 */ /* 0x000fc800078e00ff */
[----:B------:R-:W-:Y:S01]  /*7b8d0*/  IMAD R158, R60, 0x7effffff, RZ ;  /* 0x7effffff3c9e7824 */ /* 0x000fe200078e02ff */
[----:B------:R-:W-:Y:S01]  /*7b8e0*/  ISETP.GE.U32.AND P1, PT, R141, 0x7f000001, PT ;  /* 0x7f0000018d00780c */ /* 0x000fe20003f26070 */
[----:B------:R-:W-:Y:S01]  /*7b8f0*/  @P0 IADD3 R72, PT, PT, R72, -0x7f000001, RZ ;  /* 0x80ffffff48480810 */ /* 0x000fe20007ffe0ff */
[----:B------:R-:W-:Y:S01]  /*7b900*/  ISETP.GE.U32.AND P0, PT, R151, 0x7f000001, PT ;  /* 0x7f0000019700780c */ /* 0x000fe20003f06070 */
[----:B------:R-:W-:-:S04]  /*7b910*/  IMAD.HI.U32 R153, R153, 0x7f000001, R56 ;  /* 0x7f00000199997827 */ /* 0x000fc800078e0038 */
[----:B------:R-:W-:-:S04]  /*7b920*/  IMAD.HI.U32 R158, R158, 0x7f000001, R60 ;  /* 0x7f0000019e9e7827 */ /* 0x000fc800078e003c */
[----:B------:R-:W-:Y:S02]  /*7b930*/  IMAD R152, R58, 0x7effffff, RZ ;  /* 0x7effffff3a987824 */ /* 0x000fe400078e02ff */
[----:B------:R-:W-:Y:S01]  /*7b940*/  IMAD.WIDE.U32 R56, R119, R140, RZ ;  /* 0x0000008c77387225 */ /* 0x000fe200078e00ff */
[----:B------:R-:W-:Y:S02]  /*7b950*/  @P2 IADD3 R125, PT, PT, R125, -0x7f000001, RZ ;  /* 0x80ffffff7d7d2810 */ /* 0x000fe40007ffe0ff */
[----:B------:R-:W-:Y:S01]  /*7b960*/  @P3 IADD3 R73, PT, PT, R73, -0x7f000001, RZ ;  /* 0x80ffffff49493810 */ /* 0x000fe20007ffe0ff */
[----:B------:R-:W-:Y:S01]  /*7b970*/  ISETP.GE.U32.AND P2, PT, R153, 0x7f000001, PT ;  /* 0x7f0000019900780c */ /* 0x000fe20003f46070 */
[----:B------:R-:W-:-:S04]  /*7b980*/  IMAD.HI.U32 R152, R152, 0x7f000001, R58 ;  /* 0x7f00000198987827 */ /* 0x000fc800078e003a */
[----:B------:R-:W-:Y:S01]  /*7b990*/  IMAD R119, R56, 0x7effffff, RZ ;  /* 0x7effffff38777824 */ /* 0x000fe200078e02ff */
[----:B------:R-:W-:Y:S01]  /*7b9a0*/  ISETP.GE.U32.AND P3, PT, R158, 0x7f000001, PT ;  /* 0x7f0000019e00780c */ /* 0x000fe20003f66070 */
[----:B------:R-:W-:-:S04]  /*7b9b0*/  IMAD.WIDE.U32 R58, R116, R133, RZ ;  /* 0x00000085743a7225 */ /* 0x000fc800078e00ff */
[----:B------:R-:W-:-:S04]  /*7b9c0*/  IMAD.WIDE.U32 R60, R116, R128, RZ ;  /* 0x00000080743c7225 */ /* 0x000fc800078e00ff */
[----:B------:R-:W-:-:S04]  /*7b9d0*/  IMAD.HI.U32 R119, R119, 0x7f000001, R56 ;  /* 0x7f00000177777827 */ /* 0x000fc800078e0038 */
[----:B------:R-:W-:Y:S01]  /*7b9e0*/  IMAD R128, R58, 0x7effffff, RZ ;  /* 0x7effffff3a807824 */ /* 0x000fe200078e02ff */
[----:B------:R-:W-:Y:S01]  /*7b9f0*/  @P1 IADD3 R141, PT, PT, R141, -0x7f000001, RZ ;  /* 0x80ffffff8d8d1810 */ /* 0x000fe20007ffe0ff */
[----:B------:R-:W-:Y:S01]  /*7ba00*/  IMAD R56, R60, 0x7effffff, RZ ;  /* 0x7effffff3c387824 */ /* 0x000fe200078e02ff */
[----:B------:R-:W-:Y:S01]  /*7ba10*/  @P0 IADD3 R151, PT, PT, R151, -0x7f000001, RZ ;  /* 0x80ffffff97970810 */ /* 0x000fe20007ffe0ff */
[----:B------:R-:W-:Y:S01]  /*7ba20*/  ISETP.GE.U32.AND P0, PT, R152, 0x7f000001, PT ;  /* 0x7f0000019800780c */ /* 0x000fe20003f06070 */
[----:B------:R-:W-:-:S04]  /*7ba30*/  IMAD.HI.U32 R128, R128, 0x7f000001, R58 ;  /* 0x7f00000180807827 */ /* 0x000fc800078e003a */
[----:B------:R-:W-:Y:S01]  /*7ba40*/  IMAD.HI.U32 R60, R56, 0x7f000001, R60 ;  /* 0x7f000001383c7827 */ /* 0x000fe200078e003c */
[----:B------:R-:W-:Y:S02]  /*7ba50*/  IADD3 R125, PT, PT, R125, R72, RZ ;  /* 0x000000487d7d7210 */ /* 0x000fe40007ffe0ff */
[----:B------:R-:W-:Y:S01]  /*7ba60*/  IADD3 R141, PT, PT, R141, R73, RZ ;  /* 0x000000498d8d7210 */ /* 0x000fe20007ffe0ff */
[----:B------:R-:W-:Y:S01]  /*7ba70*/  IMAD.WIDE.U32 R72, R151, 0x5fffffa, RZ ;  /* 0x05fffffa97487825 */ /* 0x000fe200078e00ff */
[----:B------:R-:W-:Y:S02]  /*7ba80*/  @P2 IADD3 R153, PT, PT, R153, -0x7f000001, RZ ;  /* 0x80ffffff99992810 */ /* 0x000fe40007ffe0ff */
[----:B------:R-:W-:Y:S01]  /*7ba90*/  @P3 IADD3 R158, PT, PT, R158, -0x7f000001, RZ ;  /* 0x80ffffff9e9e3810 */ /* 0x000fe20007ffe0ff */
[----:B------:R-:W-:Y:S01]  /*7baa0*/  IMAD R151, R151, 0x6, RZ ;  /* 0x0000000697977824 */ /* 0x000fe200078e02ff */
[----:B------:R-:W-:Y:S01]  /*7bab0*/  ISETP.GE.U32.AND P2, PT, R128, 0x7f000001, PT ;  /* 0x7f0000018000780c */ /* 0x000fe20003f46070 */
[----:B------:R-:W-:Y:S01]  /*7bac0*/  ISETP.GE.U32.AND P3, PT, R60, 0x7f000001, PT ;  /* 0x7f0000013c00780c */ /* 0x000fe20003f66070 */
[----:B------:R-:W-:-:S04]  /*7bad0*/  IMAD.WIDE.U32 R56, R153, 0x5fffffa, RZ ;  /* 0x05fffffa99387825 */ /* 0x000fc800078e00ff */
[----:B------:R-:W-:-:S04]  /*7bae0*/  IMAD.HI.U32 R72, R151, 0x7f000001, R72 ;  /* 0x7f00000197487827 */ /* 0x000fc800078e0048 */
[----:B------:R-:W-:Y:S01]  /*7baf0*/  IMAD R61, R153, 0x6, RZ ;  /* 0x00000006993d7824 */ /* 0x000fe200078e02ff */
[----:B------:R-:W-:Y:S01]  /*7bb00*/  ISETP.GE.U32.AND P4, PT, R150, 0x7f000001, PT ;  /* 0x7f0000019600780c */ /* 0x000fe20003f86070 */
[----:B------:R-:W-:Y:S01]  /*7bb10*/  @P0 IADD3 R152, PT, PT, R152, -0x7f000001, RZ ;  /* 0x80ffffff98980810 */ /* 0x000fe20007ffe0ff */
[----:B------:R-:W-:Y:S01]  /*7bb20*/  ISETP.GE.U32.AND P0, PT, R72, 0x7f000001, PT ;  /* 0x7f0000014800780c */ /* 0x000fe20003f06070 */
[----:B------:R-:W-:-:S04]  /*7bb30*/  IMAD.HI.U32 R61, R61, 0x7f000001, R56 ;  /* 0x7f0000013d3d7827 */ /* 0x000fc800078e0038 */
[----:B------:R-:W-:-:S04]  /*7bb40*/  IMAD.WIDE.U32 R58, R158, 0x5fffffa, RZ ;  /* 0x05fffffa9e3a7825 */ /* 0x000fc800078e00ff */
[----:B------:R-:W-:Y:S01]  /*7bb50*/  IMAD R158, R158, 0x6, RZ ;  /* 0x000000069e9e7824 */ /* 0x000fe200078e02ff */
[----:B------:R-:W-:Y:S02]  /*7bb60*/  @P2 IADD3 R128, PT, PT, R128, -0x7f000001, RZ ;  /* 0x80ffffff80802810 */ /* 0x000fe40007ffe0ff */
[----:B------:R-:W-:Y:S01]  /*7bb70*/  @P3 IADD3 R60, PT, PT, R60, -0x7f000001, RZ ;  /* 0x80ffffff3c3c3810 */ /* 0x000fe20007ffe0ff */
[----:B------:R-:W-:Y:S01]  /*7bb80*/  ISETP.GE.U32.AND P3, PT, R61, 0x7f000001, PT ;  /* 0x7f0000013d00780c */ /* 0x000fe20003f66070 */
[----:B------:R-:W-:Y:S01]  /*7bb90*/  ISETP.GE.U32.AND P2, PT, R141, 0x7f000001, PT ;  /* 0x7f0000018d00780c */ /* 0x000fe20003f46070 */
[----:B------:R-:W-:Y:S01]  /*7bba0*/  ISETP.GE.U32.AND P1, PT, R119, 0x7f000001, PT ;  /* 0x7f0000017700780c */ /* 0x000fe20003f26070 */
[----:B------:R-:W-:Y:S01]  /*7bbb0*/  IMAD.HI.U32 R158, R158, 0x7f000001, R58 ;  /* 0x7f0000019e9e7827 */ /* 0x000fe200078e003a */
[----:B------:R-:W-:Y:S01]  /*7bbc0*/  ISETP.GE.U32.AND P5, PT, R125, 0x7f000001, PT ;  /* 0x7f0000017d00780c */ /* 0x000fe20003fa6070 */
[----:B------:R-:W-:Y:S01]  /*7bbd0*/  @P4 IADD3 R150, PT, PT, R150, -0x7f000001, RZ ;  /* 0x80ffffff96964810 */ /* 0x000fe20007ffe0ff */
[----:B------:R-:W-:Y:S01]  /*7bbe0*/  ISETP.GE.U32.AND P4, PT, R124, 0x7f000001, PT ;  /* 0x7f0000017c00780c */ /* 0x000fe20003f86070 */
[----:B------:R-:W-:Y:S01]  /*7bbf0*/  @P0 IADD3 R72, PT, PT, R72, -0x7f000001, RZ ;  /* 0x80ffffff48480810 */ /* 0x000fe20007ffe0ff */
[----:B------:R-:W-:Y:S01]  /*7bc00*/  ISETP.GE.U32.AND P0, PT, R158, 0x7f000001, PT ;  /* 0x7f0000019e00780c */ /* 0x000fe20003f06070 */
[----:B------:R-:W-:Y:S01]  /*7bc10*/  IMAD.WIDE.U32 R56, R128, 0x5fffffa, RZ ;  /* 0x05fffffa80387825 */ /* 0x000fe200078e00ff */
[----:B------:R-:W-:-:S03]  /*7bc20*/  IADD3 R150, PT, PT, R150, R152, RZ ;  /* 0x0000009896967210 */ /* 0x000fc60007ffe0ff */
[----:B------:R-:W-:Y:S01]  /*7bc30*/  IMAD R128, R128, 0x6, RZ ;  /* 0x0000000680807824 */ /* 0x000fe200078e02ff */
[----:B------:R-:W-:Y:S02]  /*7bc40*/  @P3 IADD3 R61, PT, PT, R61, -0x7f000001, RZ ;  /* 0x80ffffff3d3d3810 */ /* 0x000fe40007ffe0ff */
[----:B------:R-:W-:Y:S01]  /*7bc50*/  @P2 IADD3 R141, PT, PT, R141, -0x7f000001, RZ ;  /* 0x80ffffff8d8d2810 */ /* 0x000fe20007ffe0ff */
[C---:B------:R-:W-:Y:S01]  /*7bc60*/  IMAD.WIDE.U32 R58, R60.reuse, 0x5fffffa, RZ ;  /* 0x05fffffa3c3a7825 */ /* 0x040fe200078e00ff */
[----:B------:R-:W-:Y:S02]  /*7bc70*/  @P1 IADD3 R119, PT, PT, R119, -0x7f000001, RZ ;  /* 0x80ffffff77771810 */ /* 0x000fe40007ffe0ff */
[----:B------:R-:W-:Y:S01]  /*7bc80*/  @P5 IADD3 R125, PT, PT, R125, -0x7f000001, RZ ;  /* 0x80ffffff7d7d5810 */ /* 0x000fe20007ffe0ff */
[----:B------:R-:W-:Y:S02]  /*7bc90*/  IMAD R60, R60, 0x6, RZ ;  /* 0x000000063c3c7824 */ /* 0x000fe400078e02ff */
[----:B------:R-:W-:Y:S01]  /*7bca0*/  IMAD.HI.U32 R73, R128, 0x7f000001, R56 ;  /* 0x7f00000180497827 */ /* 0x000fe200078e0038 */
[----:B------:R-:W-:Y:S01]  /*7bcb0*/  ISETP.GE.U32.AND P1, PT, R209, 0x7f000001, PT ;  /* 0x7f000001d100780c */ /* 0x000fe20003f26070 */
[----:B------:R-:W-:Y:S01]  /*7bcc0*/  IADD3 R61, PT, PT, R141, R61, RZ ;  /* 0x0000003d8d3d7210 */ /* 0x000fe20007ffe0ff */
[----:B------:R-:W-:Y:S01]  /*7bcd0*/  ISETP.GE.U32.AND P2, PT, R150, 0x7f000001, PT ;  /* 0x7f0000019600780c */ /* 0x000fe20003f46070 */
[----:B------:R-:W-:Y:S01]  /*7bce0*/  ISETP.GE.U32.AND P5, PT, R220, 0x7f000001, PT ;  /* 0x7f000001dc00780c */ /* 0x000fe20003fa6070 */
[----:B------:R-:W-:Y:S01]  /*7bcf0*/  @P4 IADD3 R124, PT, PT, R124, -0x7f000001, RZ ;  /* 0x80ffffff7c7c4810 */ /* 0x000fe20007ffe0ff */
[----:B------:R-:W-:Y:S01]  /*7bd00*/  IMAD.HI.U32 R58, R60, 0x7f000001, R58 ;  /* 0x7f0000013c3a7827 */ /* 0x000fe200078e003a */
[----:B------:R-:W-:Y:S01]  /*7bd10*/  @P0 IADD3 R158, PT, PT, R158, -0x7f000001, RZ ;  /* 0x80ffffff9e9e0810 */ /* 0x000fe20007ffe0ff */
[----:B------:R-:W-:Y:S01]  /*7bd20*/  ISETP.GE.U32.AND P6, PT, R73, 0x7f000001, PT ;  /* 0x7f0000014900780c */ /* 0x000fe20003fc6070 */
[----:B------:R-:W-:Y:S01]  /*7bd30*/  ISETP.GE.U32.AND P0, PT, R61, 0x7f000001, PT ;  /* 0x7f0000013d00780c */ /* 0x000fe20003f06070 */
[----:B------:R-:W-:Y:S01]  /*7bd40*/  IMAD.WIDE.U32 R56, R116, R127, RZ ;  /* 0x0000007f74387225 */ /* 0x000fe200078e00ff */
[----:B------:R-:W-:-:S02]  /*7bd50*/  IADD3 R72, PT, PT, R124, R72, RZ ;  /* 0x000000487c487210 */ /* 0x000fc40007ffe0ff */
[----:B------:R-:W-:Y:S01]  /*7bd60*/  IADD3 R119, PT, PT, R125, R119, RZ ;  /* 0x000000777d777210 */ /* 0x000fe20007ffe0ff */
[----:B------:R-:W-:Y:S01]  /*7bd70*/  ISETP.GE.U32.AND P3, PT, R58, 0x7f000001, PT ;  /* 0x7f0000013a00780c */ /* 0x000fe20003f66070 */
[----:B------:R-:W-:Y:S01]  /*7bd80*/  IADD3 R111, PT, PT, R111, R208, RZ ;  /* 0x000000d06f6f7210 */ /* 0x000fe20007ffe0ff */
[----:B------:R-:W-:Y:S01]  /*7bd90*/  IMAD R59, R56, 0x7effffff, RZ ;  /* 0x7effffff383b7824 */ /* 0x000fe200078e02ff */
[----:B------:R-:W-:Y:S01]  /*7bda0*/  ISETP.GE.U32.AND P4, PT, R72, 0x7f000001, PT ;  /* 0x7f0000014800780c */ /* 0x000fe20003f86070 */
[----:B------:R-:W-:Y:S02]  /*7bdb0*/  @P1 IADD3 R209, PT, PT, R209, -0x7f000001, RZ ;  /* 0x80ffffffd1d11810 */ /* 0x000fe40007ffe0ff */
[----:B------:R-:W-:Y:S01]  /*7bdc0*/  @P2 IADD3 R150, PT, PT, R150, -0x7f000001, RZ ;  /* 0x80ffffff96962810 */ /* 0x000fe20007ffe0ff */
[----:B------:R-:W-:Y:S01]  /*7bdd0*/  IMAD.HI.U32 R56, R59, 0x7f000001, R56 ;  /* 0x7f0000013b387827 */ /* 0x000fe200078e0038 */
[----:B------:R-:W-:Y:S01]  /*7bde0*/  ISETP.GE.U32.AND P1, PT, R217, 0x7f000001, PT ;  /* 0x7f000001d900780c */ /* 0x000fe20003f26070 */
[----:B------:R-:W-:Y:S01]  /*7bdf0*/  @P5 IADD3 R220, PT, PT, R220, -0x7f000001, RZ ;  /* 0x80ffffffdcdc5810 */ /* 0x000fe20007ffe0ff */
[----:B------:R-:W-:Y:S01]  /*7be00*/  ISETP.GE.U32.AND P2, PT, R119, 0x7f000001, PT ;  /* 0x7f0000017700780c */ /* 0x000fe20003f46070 */
[----:B------:R-:W-:Y:S01]  /*7be10*/  ISETP.GE.U32.AND P5, PT, R111, 0x7f000001, PT ;  /* 0x7f0000016f00780c */ /* 0x000fe20003fa6070 */
[----:B------:R-:W-:-:S02]  /*7be20*/  @P6 IADD3 R73, PT, PT, R73, -0x7f000001, RZ ;  /* 0x80ffffff49496810 */ /* 0x000fc40007ffe0ff */
[----:B------:R-:W-:Y:S01]  /*7be30*/  @P0 IADD3 R61, PT, PT, R61, -0x7f000001, RZ ;  /* 0x80ffffff3d3d0810 */ /* 0x000fe20007ffe0ff */
[----:B------:R-:W-:Y:S01]  /*7be40*/  ISETP.GE.U32.AND P6, PT, R56, 0x7f000001, PT ;  /* 0x7f0000013800780c */ /* 0x000fe20003fc6070 */
[----:B------:R-:W-:Y:S01]  /*7be50*/  @P3 IADD3 R58, PT, PT, R58, -0x7f000001, RZ ;  /* 0x80ffffff3a3a3810 */ /* 0x000fe20007ffe0ff */
[----:B------:R-:W-:Y:S01]  /*7be60*/  ISETP.GE.U32.AND P3, PT, R211, 0x7f000001, PT ;  /* 0x7f000001d300780c */ /* 0x000fe20003f66070 */
[----:B------:R-:W-:Y:S01]  /*7be70*/  ISETP.GE.U32.AND P0, PT, R41, 0x7f000001, PT ;  /* 0x7f0000012900780c */ /* 0x000fe20003f06070 */
[----:B------:R-:W-:Y:S02]  /*7be80*/  IADD3 R61, PT, PT, R61, R158, RZ ;  /* 0x0000009e3d3d7210 */ /* 0x000fe40007ffe0ff */
[----:B------:R-:W-:Y:S02]  /*7be90*/  @P4 IADD3 R72, PT, PT, R72, -0x7f000001, RZ ;  /* 0x80ffffff48484810 */ /* 0x000fe40007ffe0ff */
[----:B------:R-:W-:Y:S02]  /*7bea0*/  IADD3 R112, PT, PT, R112, R203, RZ ;  /* 0x000000cb70707210 */ /* 0x000fe40007ffe0ff */
[----:B------:R-:W-:-:S02]  /*7beb0*/  @P1 IADD3 R217, PT, PT, R217, -0x7f000001, RZ ;  /* 0x80ffffffd9d91810 */ /* 0x000fc40007ffe0ff */
[----:B------:R-:W-:Y:S02]  /*7bec0*/  @P2 IADD3 R119, PT, PT, R119, -0x7f000001, RZ ;  /* 0x80ffffff77772810 */ /* 0x000fe40007ffe0ff */
[----:B------:R-:W-:Y:S01]  /*7bed0*/  @P5 IADD3 R111, PT, PT, R111, -0x7f000001, RZ ;  /* 0x80ffffff6f6f5810 */ /* 0x000fe20007ffe0ff */
[----:B------:R-:W-:Y:S01]  /*7bee0*/  ISETP.GE.U32.AND P1, PT, R61, 0x7f000001, PT ;  /* 0x7f0000013d00780c */ /* 0x000fe20003f26070 */
[----:B------:R-:W-:Y:S01]  /*7bef0*/  ISETP.GE.U32.AND P2, PT, R215, 0x7f000001, PT ;  /* 0x7f000001d700780c */ /* 0x000fe20003f46070 */
[----:B------:R-:W-:Y:S01]  /*7bf00*/  ISETP.GE.U32.AND P5, PT, R52, 0x7f000001, PT ;  /* 0x7f0000013400780c */ /* 0x000fe20003fa6070 */
[----:B------:R-:W-:Y:S02]  /*7bf10*/  IADD3 R72, PT, PT, R72, R73, RZ ;  /* 0x0000004948487210 */ /* 0x000fe40007ffe0ff */
[----:B------:R-:W-:Y:S02]  /*7bf20*/  IADD3 R221, PT, PT, R221, R222, RZ ;  /* 0x000000dedddd7210 */ /* 0x000fe40007ffe0ff */
[----:B------:R-:W-:-:S02]  /*7bf30*/  IADD3 R58, PT, PT, R150, R58, RZ ;  /* 0x0000003a963a7210 */ /* 0x000fc40007ffe0ff */
[----:B------:R-:W-:Y:S01]  /*7bf40*/  @P6 IADD3 R56, PT, PT, R56, -0x7f000001, RZ ;  /* 0x80ffffff38386810 */ /* 0x000fe20007ffe0ff */
[----:B------:R-:W-:Y:S01]  /*7bf50*/  ISETP.GE.U32.AND P4, PT, R112, 0x7f000001, PT ;  /* 0x7f0000017000780c */ /* 0x000fe20003f86070 */
[----:B------:R-:W-:Y:S01]  /*7bf60*/  @P3 IADD3 R211, PT, PT, R211, -0x7f000001, RZ ;  /* 0x80ffffffd3d33810 */ /* 0x000fe20007ffe0ff */
[----:B------:R-:W-:Y:S01]  /*7bf70*/  ISETP.GE.U32.AND P6, PT, R72, 0x7f000001, PT ;  /* 0x7f0000014800780c */ /* 0x000fe20003fc6070 */
[----:B------:R-:W-:Y:S01]  /*7bf80*/  @P0 IADD3 R41, PT, PT, R41, -0x7f000001, RZ ;  /* 0x80ffffff29290810 */ /* 0x000fe20007ffe0ff */
[----:B------:R-:W-:Y:S01]  /*7bf90*/  ISETP.GE.U32.AND P3, PT, R221, 0x7f000001, PT ;  /* 0x7f000001dd00780c */ /* 0x000fe20003f66070 */
        /* <DEDUP_REMOVED lines=8> */
[----:B------:R-:W-:Y:S02]  /*7c020*/  @P4 IADD3 R112, PT, PT, R112, -0x7f000001, RZ ;  /* 0x80ffffff70704810 */ /* 0x000fe40007ffe0ff */
[----:B----4-:R-:W-:Y:S01]  /*7c030*/  IADD3 R61, PT, PT, R61, R115, RZ ;  /* 0x000000733d3d7210 */ /* 0x010fe20007ffe0ff */
[----:B------:R-:W-:Y:S01]  /*7c040*/  ISETP.GE.U32.AND P4, PT, R53, 0x7f000001, PT ;  /* 0x7f0000013500780c */ /* 0x000fe20003f86070 */
[----:B------:R-:W-:Y:S02]  /*7c050*/  @P6 IADD3 R72, PT, PT, R72, -0x7f000001, RZ ;  /* 0x80ffffff48486810 */ /* 0x000fe40007ffe0ff */
[----:B------:R-:W-:Y:S01]  /*7c060*/  @P3 IADD3 R221, PT, PT, R221, -0x7f000001, RZ ;  /* 0x80ffffffdddd3810 */ /* 0x000fe20007ffe0ff */
[----:B------:R-:W-:Y:S01]  /*7c070*/  ISETP.GE.U32.AND P3, PT, R52, 0x7f000001, PT ;  /* 0x7f0000013400780c */ /* 0x000fe20003f66070 */
[----:B------:R-:W-:Y:S01]  /*7c080*/  @P0 IADD3 R58, PT, PT, R58, -0x7f000001, RZ ;  /* 0x80ffffff3a3a0810 */ /* 0x000fe20007ffe0ff */
[----:B------:R-:W-:Y:S01]  /*7c090*/  ISETP.GE.U32.AND P0, PT, R61, 0x7f000001, PT ;  /* 0x7f0000013d00780c */ /* 0x000fe20003f06070 */
[----:B------:R-:W-:-:S02]  /*7c0a0*/  IADD3 R72, PT, PT, R72, R114, RZ ;  /* 0x0000007248487210 */ /* 0x000fc40007ffe0ff */
[----:B------:R-:W-:Y:S02]  /*7c0b0*/  @P2 IADD3 R56, PT, PT, R56, -0x7f000001, RZ ;  /* 0x80ffffff38382810 */ /* 0x000fe40007ffe0ff */
[----:B------:R-:W-:Y:S02]  /*7c0c0*/  @P1 IADD3 R36, PT, PT, R36, -0x7f000001, RZ ;  /* 0x80ffffff24241810 */ /* 0x000fe40007ffe0ff */
[----:B------:R-:W-:Y:S01]  /*7c0d0*/  @P5 IADD3 R41, PT, PT, R41, -0x7f000001, RZ ;  /* 0x80ffffff29295810 */ /* 0x000fe20007ffe0ff */
[----:B------:R-:W-:Y:S01]  /*7c0e0*/  ISETP.GE.U32.AND P1, PT, R72, 0x7f000001, PT ;  /* 0x7f0000014800780c */ /* 0x000fe20003f26070 */
[----:B------:R-:W-:Y:S02]  /*7c0f0*/  IADD3 R58, PT, PT, R58, R117, RZ ;  /* 0x000000753a3a7210 */ /* 0x000fe40007ffe0ff */
[----:B------:R-:W-:Y:S02]  /*7c100*/  @P4 IADD3 R53, PT, PT, R53, -0x7f000001, RZ ;  /* 0x80ffffff35354810 */ /* 0x000fe40007ffe0ff */
[----:B------:R-:W-:Y:S01]  /*7c110*/  IADD3 R56, PT, PT, R56, R129, RZ ;  /* 0x0000008138387210 */ /* 0x000fe20007ffe0ff */
[----:B------:R-:W-:Y:S01]  /*7c120*/  ISETP.GE.U32.AND P6, PT, R36, 0x7f000001, PT ;  /* 0x7f0000012400780c */ /* 0x000fe20003fc6070 */
[----:B------:R-:W-:Y:S01]  /*7c130*/  ISETP.GE.U32.AND P2, PT, R41, 0x7f000001, PT ;  /* 0x7f0000012900780c */ /* 0x000fe20003f46070 */
[----:B------:R0:W-:Y:S01]  /*7c140*/  STL [R1+0x110], R61 ;  /* 0x0001103d01007387 */ /* 0x0001e20000100800 */
[----:B------:R-:W-:Y:S01]  /*7c150*/  @P3 IADD3 R52, PT, PT, R52, -0x7f000001, RZ ;  /* 0x80ffffff34343810 */ /* 0x000fe20007ffe0ff */
[----:B------:R-:W-:Y:S01]  /*7c160*/  ISETP.GE.U32.AND P5, PT, R53, 0x7f000001, PT ;  /* 0x7f0000013500780c */ /* 0x000fe20003fa6070 */
[----:B------:R-:W-:Y:S01]  /*7c170*/  ISETP.GE.U32.AND P3, PT, R56, 0x7f000001, PT ;  /* 0x7f0000013800780c */ /* 0x000fe20003f66070 */
[----:B------:R-:W-:-:S02]  /*7c180*/  IADD3 R112, PT, PT, R112, R211, RZ ;  /* 0x000000d370707210 */ /* 0x000fc40007ffe0ff */
[----:B0-----:R-:W-:Y:S01]  /*7c190*/  @P0 IADD3 R61, PT, PT, R61, -0x7f000001, RZ ;  /* 0x80ffffff3d3d0810 */ /* 0x001fe20007ffe0ff */
[----:B------:R-:W-:Y:S01]  /*7c1a0*/  ISETP.GE.U32.AND P0, PT, R58, 0x7f000001, PT ;  /* 0x7f0000013a00780c */ /* 0x000fe20003f06070 */
[----:B------:R0:W-:Y:S03]  /*7c1b0*/  STL [R1+0x114], R72 ;  /* 0x0001144801007387 */ /* 0x0001e60000100800 */
[----:B------:R-:W-:Y:S02]  /*7c1c0*/  @P6 IADD3 R36, PT, PT, R36, -0x7f000001, RZ ;  /* 0x80ffffff24246810 */ /* 0x000fe40007ffe0ff */
[----:B------:R-:W-:Y:S01]  /*7c1d0*/  @P2 IADD3 R41, PT, PT, R41, -0x7f000001, RZ ;  /* 0x80ffffff29292810 */ /* 0x000fe20007ffe0ff */
[----:B------:R-:W-:Y:S01]  /*7c1e0*/  ISETP.GE.U32.AND P6, PT, R112, 0x7f000001, PT ;  /* 0x7f0000017000780c */ /* 0x000fe20003fc6070 */
[----:B------:R-:W-:Y:S01]  /*7c1f0*/  ISETP.GE.U32.AND P2, PT, R210, 0x7f000001, PT ;  /* 0x7f000001d200780c */ /* 0x000fe20003f46070 */
[----:B------:R1:W-:Y:S01]  /*7c200*/  STL [R1+0x118], R58 ;  /* 0x0001183a01007387 */ /* 0x0003e20000100800 */
[----:B0-----:R-:W-:Y:S01]  /*7c210*/  @P1 IADD3 R72, PT, PT, R72, -0x7f000001, RZ ;  /* 0x80ffffff48481810 */ /* 0x001fe20007ffe0ff */
[----:B------:R-:W-:-:S02]  /*7c220*/  ISETP.GE.U32.AND P1, PT, R52, 0x7f000001, PT ;  /* 0x7f0000013400780c */ /* 0x000fc40003f26070 */
[----:B------:R0:W-:Y:S01]  /*7c230*/  STL [R1+0x11c], R56 ;  /* 0x00011c3801007387 */ /* 0x0001e20000100800 */
[----:B------:R-:W-:Y:S02]  /*7c240*/  @P5 IADD3 R53, PT, PT, R53, -0x7f000001, RZ ;  /* 0x80ffffff35355810 */ /* 0x000fe40007ffe0ff */
[----:B-1----:R-:W-:Y:S01]  /*7c250*/  @P0 IADD3 R58, PT, PT, R58, -0x7f000001, RZ ;  /* 0x80ffffff3a3a0810 */ /* 0x002fe20007ffe0ff */
[----:B------:R-:W-:Y:S01]  /*7c260*/  ISETP.GE.U32.AND P4, PT, R219, 0x7f000001, PT ;  /* 0x7f000001db00780c */ /* 0x000fe20003f86070 */
[----:B------:R-:W-:Y:S02]  /*7c270*/  IADD3 R217, PT, PT, R111, R217, RZ ;  /* 0x000000d96fd97210 */ /* 0x000fe40007ffe0ff */
[----:B0-----:R-:W-:Y:S01]  /*7c280*/  @P3 IADD3 R56, PT, PT, R56, -0x7f000001, RZ ;  /* 0x80ffffff38383810 */ /* 0x001fe20007ffe0ff */
[----:B------:R-:W-:Y:S04]  /*7c290*/  STL [R1+0x110], R61 ;  /* 0x0001103d01007387 */ /* 0x000fe80000100800 */
[----:B------:R-:W-:Y:S01]  /*7c2a0*/  STL [R1+0x114], R72 ;  /* 0x0001144801007387 */ /* 0x000fe20000100800 */
[----:B------:R-:W-:-:S03]  /*7c2b0*/  ISETP.GE.U32.AND P0, PT, R53, 0x7f000001, PT ;  /* 0x7f0000013500780c */ /* 0x000fc60003f06070 */
[----:B------:R0:W-:Y:S04]  /*7c2c0*/  STL [R1+0x118], R58 ;  /* 0x0001183a01007387 */ /* 0x0001e80000100800 */
[----:B------:R1:W-:Y:S04]  /*7c2d0*/  STL [R1+0x11c], R56 ;  /* 0x00011c3801007387 */ /* 0x0003e80000100800 */
[----:B------:R-:W2:Y:S01]  /*7c2e0*/  LD.E R111, desc[UR10][R54.64+0x9d4] ;  /* 0x0009d40a366f7980 */ /* 0x000ea2000c101900 */
[----:B------:R-:W-:Y:S01]  /*7c2f0*/  @P1 IADD3 R52, PT, PT, R52, -0x7f000001, RZ ;  /* 0x80ffffff34341810 */ /* 0x000fe20007ffe0ff */
[----:B------:R-:W-:Y:S01]  /*7c300*/  ISETP.GE.U32.AND P1, PT, R36, 0x7f000001, PT ;  /* 0x7f0000012400780c */ /* 0x000fe20003f26070 */
[----:B------:R-:W-:-:S02]  /*7c310*/  @P6 IADD3 R112, PT, PT, R112, -0x7f000001, RZ ;  /* 0x80ffffff70706810 */ /* 0x000fc40007ffe0ff */
[----:B------:R-:W-:Y:S01]  /*7c320*/  @P2 IADD3 R210, PT, PT, R210, -0x7f000001, RZ ;  /* 0x80ffffffd2d22810 */ /* 0x000fe20007ffe0ff */
[----:B------:R-:W-:Y:S01]  /*7c330*/  ISETP.GE.U32.AND P3, PT, R41, 0x7f000001, PT ;  /* 0x7f0000012900780c */ /* 0x000fe20003f66070 */
[----:B------:R-:W-:Y:S01]  /*7c340*/  @P4 IADD3 R219, PT, PT, R219, -0x7f000001, RZ ;  /* 0x80ffffffdbdb4810 */ /* 0x000fe20007ffe0ff */
[----:B------:R-:W-:Y:S01]  /*7c350*/  ISETP.GE.U32.AND P4, PT, R180, 0x7f000001, PT ;  /* 0x7f000001b400780c */ /* 0x000fe20003f86070 */
[----:B------:R-:W-:Y:S02]  /*7c360*/  IADD3 R215, PT, PT, R221, R215, RZ ;  /* 0x000000d7ddd77210 */ /* 0x000fe40007ffe0ff */
[----:B------:R-:W-:Y:S01]  /*7c370*/  IADD3 R210, PT, PT, R112, R210, RZ ;  /* 0x000000d270d27210 */ /* 0x000fe20007ffe0ff */
[----:B------:R-:W-:Y:S01]  /*7c380*/  ISETP.GE.U32.AND P5, PT, R52, 0x7f000001, PT ;  /* 0x7f0000013400780c */ /* 0x000fe20003fa6070 */
[----:B------:R-:W3:Y:S01]  /*7c390*/  LD.E R112, desc[UR10][R54.64+0x9d0] ;  /* 0x0009d00a36707980 */ /* 0x000ee2000c101900 */
[----:B------:R-:W-:Y:S02]  /*7c3a0*/  @P0 IADD3 R53, PT, PT, R53, -0x7f000001, RZ ;  /* 0x80ffffff35350810 */ /* 0x000fe40007ffe0ff */
[----:B------:R-:W-:Y:S01]  /*7c3b0*/  IADD3 R128, PT, PT, R209, R220, RZ ;  /* 0x000000dcd1807210 */ /* 0x000fe20007ffe0ff */
[----:B------:R-:W4:Y:S01]  /*7c3c0*/  LD.E R114, desc[UR10][R54.64+0x9d8] ;  /* 0x0009d80a36727980 */ /* 0x000f22000c101900 */
        /* <DEDUP_REMOVED lines=8> */
[----:B------:R-:W-:-:S03]  /*7c450*/  ISETP.GE.U32.AND P6, PT, R178, 0x7f000001, PT ;  /* 0x7f000001b200780c */ /* 0x000fc60003fc6070 */
[----:B------:R-:W-:Y:S02]  /*7c460*/  ISETP.GE.U32.AND P3, PT, R52, 0x7f000001, PT ;  /* 0x7f0000013400780c */ /* 0x000fe40003f66070 */
[----:B------:R-:W-:Y:S02]  /*7c470*/  @P1 IADD3 R53, PT, PT, R53, -0x7f000001, RZ ;  /* 0x80ffffff35351810 */ /* 0x000fe40007ffe0ff */
[----:B------:R-:W-:Y:S01]  /*7c480*/  @P2 IADD3 R179, PT, PT, R179, -0x7f000001, RZ ;  /* 0x80ffffffb3b32810 */ /* 0x000fe20007ffe0ff */
[----:B------:R-:W-:Y:S02]  /*7c490*/  ISETP.GE.U32.AND P2, PT, R217, 0x7f000001, PT ;  /* 0x7f000001d900780c */ /* 0x000fe40003f46070 */
[----:B------:R-:W-:Y:S01]  /*7c4a0*/  ISETP.GE.U32.AND P1, PT, R53, 0x7f000001, PT ;  /* 0x7f0000013500780c */ /* 0x000fe20003f26070 */
[----:B------:R-:W-:Y:S02]  /*7c4b0*/  @P0 IADD3 R36, PT, PT, R36, -0x7f000001, RZ ;  /* 0x80ffffff24240810 */ /* 0x000fe40007ffe0ff */
[----:B------:R-:W-:Y:S01]  /*7c4c0*/  @P4 IADD3 R41, PT, PT, R41, -0x7f000001, RZ ;  /* 0x80ffffff29294810 */ /* 0x000fe20007ffe0ff */
[----:B------:R-:W-:Y:S01]  /*7c4d0*/  ISETP.GE.U32.AND P4, PT, R215, 0x7f000001, PT ;  /* 0x7f000001d700780c */ /* 0x000fe20003f86070 */
[----:B------:R-:W-:Y:S01]  /*7c4e0*/  ISETP.GE.U32.AND P0, PT, R99, 0x7f000001, PT ;  /* 0x7f0000016300780c */ /* 0x000fe20003f06070 */
[----:B------:R-:W-:-:S02]  /*7c4f0*/  @P6 IADD3 R178, PT, PT, R178, -0x7f000001, RZ ;  /* 0x80ffffffb2b26810 */ /* 0x000fc40007ffe0ff */
[----:B------:R-:W-:Y:S01]  /*7c500*/  @P3 IADD3 R52, PT, PT, R52, -0x7f000001, RZ ;  /* 0x80ffffff34343810 */ /* 0x000fe20007ffe0ff */
[----:B------:R-:W-:Y:S02]  /*7c510*/  ISETP.GE.U32.AND P3, PT, R36, 0x7f000001, PT ;  /* 0x7f0000012400780c */ /* 0x000fe40003f66070 */
[----:B------:R-:W-:Y:S02]  /*7c520*/  @P2 IADD3 R217, PT, PT, R217, -0x7f000001, RZ ;  /* 0x80ffffffd9d92810 */ /* 0x000fe40007ffe0ff */
[----:B------:R-:W-:Y:S01]  /*7c530*/  IADD3 R52, PT, PT, R68, R52, RZ ;  /* 0x0000003444347210 */ /* 0x000fe20007ffe0ff */
[----:B------:R-:W-:Y:S01]  /*7c540*/  ISETP.GE.U32.AND P2, PT, R210, 0x7f000001, PT ;  /* 0x7f000001d200780c */ /* 0x000fe20003f46070 */
[----:B0-----:R-:W-:Y:S01]  /*7c550*/  IMAD.WIDE.U32 R58, R178, 0x5fffffa, RZ ;  /* 0x05fffffab23a7825 */ /* 0x001fe200078e00ff */
[----:B------:R-:W-:-:S03]  /*7c560*/  @P1 IADD3 R53, PT, PT, R53, -0x7f000001, RZ ;  /* 0x80ffffff35351810 */ /* 0x000fc60007ffe0ff */
[----:B------:R-:W-:Y:S01]  /*7c570*/  IMAD.WIDE.U32 R60, R179, 0x5fffffa, RZ ;  /* 0x05fffffab33c7825 */ /* 0x000fe200078e00ff */
[----:B------:R-:W-:-:S03]  /*7c580*/  ISETP.GE.U32.AND P1, PT, R51, 0x7f000001, PT ;  /* 0x7f0000013300780c */ /* 0x000fc60003f26070 */
[----:B------:R-:W-:Y:S01]  /*7c590*/  IMAD R73, R178, 0x6, RZ ;  /* 0x00000006b2497824 */ /* 0x000fe200078e02ff */
[----:B------:R-:W-:Y:S01]  /*7c5a0*/  ISETP.GE.U32.AND P5, PT, R128, 0x7f000001, PT ;  /* 0x7f0000018000780c */ /* 0x000fe20003fa6070 */
[----:B------:R-:W-:Y:S01]  /*7c5b0*/  IMAD R179, R179, 0x6, RZ ;  /* 0x00000006b3b37824 */ /* 0x000fe200078e02ff */
[----:B------:R-:W-:Y:S01]  /*7c5c0*/  @P4 IADD3 R215, PT, PT, R215, -0x7f000001, RZ ;  /* 0x80ffffffd7d74810 */ /* 0x000fe20007ffe0ff */
[----:B------:R-:W-:Y:S01]  /*7c5d0*/  ISETP.GE.U32.AND P6, PT, R52, 0x7f000001, PT ;  /* 0x7f0000013400780c */ /* 0x000fe20003fc6070 */
[----:B------:R-:W-:Y:S02]  /*7c5e0*/  @P0 IADD3 R99, PT, PT, R99, -0x7f000001, RZ ;  /* 0x80ffffff63630810 */ /* 0x000fe40007ffe0ff */
[----:B------:R-:W-:Y:S01]  /*7c5f0*/  IADD3 R115, PT, PT, R66, R41, RZ ;  /* 0x0000002942737210 */ /* 0x000fe20007ffe0ff */
[----:B------:R-:W-:Y:S01]  /*7c600*/  ISETP.GE.U32.AND P0, PT, R50, 0x7f000001, PT ;  /* 0x7f0000013200780c */ /* 0x000fe20003f06070 */
[----:B------:R-:W-:-:S04]  /*7c610*/  IMAD.HI.U32 R41, R73, 0x7f000001, R58 ;  /* 0x7f00000149297827 */ /* 0x000fc800078e003a */
[----:B------:R-:W-:-:S04]  /*7c620*/  IMAD.HI.U32 R73, R179, 0x7f000001, R60 ;  /* 0x7f000001b3497827 */ /* 0x000fc800078e003c */
[----:B------:R-:W-:Y:S01]  /*7c630*/  IMAD.WIDE.U32 R60, R215, R246, RZ ;  /* 0x000000f6d73c7225 */ /* 0x000fe200078e00ff */
[----:B------:R-:W-:Y:S02]  /*7c640*/  @P3 IADD3 R36, PT, PT, R36, -0x7f000001, RZ ;  /* 0x80ffffff24243810 */ /* 0x000fe40007ffe0ff */
[----:B------:R-:W-:Y:S01]  /*7c650*/  @P2 IADD3 R210, PT, PT, R210, -0x7f000001, RZ ;  /* 0x80ffffffd2d22810 */ /* 0x000fe20007ffe0ff */
[----:B------:R-:W-:Y:S01]  /*7c660*/  ISETP.GE.U32.AND P3, PT, R108, 0x7f000001, PT ;  /* 0x7f0000016c00780c */ /* 0x000fe20003f66070 */
[----:B------:R-:W-:Y:S01]  /*7c670*/  IMAD R119, R60, 0x7effffff, RZ ;  /* 0x7effffff3c777824 */ /* 0x000fe200078e02ff */
[----:B------:R-:W-:Y:S02]  /*7c680*/  @P1 IADD3 R51, PT, PT, R51, -0x7f000001, RZ ;  /* 0x80ffffff33331810 */ /* 0x000fe40007ffe0ff */
[----:B------:R-:W-:Y:S01]  /*7c690*/  @P5 IADD3 R128, PT, PT, R128, -0x7f000001, RZ ;  /* 0x80ffffff80805810 */ /* 0x000fe20007ffe0ff */
[----:B------:R-:W-:Y:S01]  /*7c6a0*/  ISETP.GE.U32.AND P5, PT, R115, 0x7f000001, PT ;  /* 0x7f0000017300780c */ /* 0x000fe20003fa6070 */
[----:B------:R-:W-:Y:S01]  /*7c6b0*/  IMAD.HI.U32 R119, R119, 0x7f000001, R60 ;  /* 0x7f00000177777827 */ /* 0x000fe200078e003c */
[----:B------:R-:W-:-:S03]  /*7c6c0*/  @P6 IADD3 R52, PT, PT, R52, -0x7f000001, RZ ;  /* 0x80ffffff34346810 */ /* 0x000fc60007ffe0ff */
[----:B------:R-:W-:Y:S01]  /*7c6d0*/  IMAD.WIDE.U32 R60, R210, R246, RZ ;  /* 0x000000f6d23c7225 */ /* 0x000fe200078e00ff */
[----:B------:R-:W-:Y:S01]  /*7c6e0*/  @P0 IADD3 R50, PT, PT, R50, -0x7f000001, RZ ;  /* 0x80ffffff32320810 */ /* 0x000fe20007ffe0ff */
[----:B------:R-:W-:Y:S01]  /*7c6f0*/  ISETP.GE.U32.AND P1, PT, R51, 0x7f000001, PT ;  /* 0x7f0000013300780c */ /* 0x000fe20003f26070 */
[----:B------:R-:W-:Y:S01]  /*7c700*/  IADD3 R128, PT, PT, R128, R99, RZ ;  /* 0x0000006380807210 */ /* 0x000fe20007ffe0ff */
[----:B------:R-:W-:Y:S01]  /*7c710*/  IMAD R99, R60, 0x7effffff, RZ ;  /* 0x7effffff3c637824 */ /* 0x000fe200078e02ff */
[----:B------:R-:W-:Y:S01]  /*7c720*/  IADD3 R116, PT, PT, R52, R53, RZ ;  /* 0x0000003534747210 */ /* 0x000fe20007ffe0ff */
[----:B------:R-:W-:Y:S01]  /*7c730*/  IMAD.WIDE.U32 R52, R210, R247, RZ ;  /* 0x000000f7d2347225 */ /* 0x000fe200078e00ff */
[----:B------:R-:W-:-:S03]  /*7c740*/  ISETP.GE.U32.AND P0, PT, R50, 0x7f000001, PT ;  /* 0x7f0000013200780c */ /* 0x000fc60003f06070 */
[----:B------:R-:W-:Y:S01]  /*7c750*/  IMAD.HI.U32 R60, R99, 0x7f000001, R60 ;  /* 0x7f000001633c7827 */ /* 0x000fe200078e003c */
[----:B------:R-:W-:-:S03]  /*7c760*/  @P3 IADD3 R108, PT, PT, R108, -0x7f000001, RZ ;  /* 0x80ffffff6c6c3810 */ /* 0x000fc60007ffe0ff */
[----:B------:R-:W-:Y:S01]  /*7c770*/  IMAD R124, R52, 0x7effffff, RZ ;  /* 0x7effffff347c7824 */ /* 0x000fe200078e02ff */
[----:B------:R0:W2:Y:S01]  /*7c780*/  LD.E R99, desc[UR10][R54.64+0x9dc] ;  /* 0x0009dc0a36637980 */ /* 0x0000a2000c101900 */
[----:B------:R-:W-:Y:S01]  /*7c790*/  ISETP.GE.U32.AND P3, PT, R109, 0x7f000001, PT ;  /* 0x7f0000016d00780c */ /* 0x000fe20003f66070 */
[----:B------:R-:W-:Y:S01]  /*7c7a0*/  @P5 IADD3 R115, PT, PT, R115, -0x7f000001, RZ ;  /* 0x80ffffff73735810 */ /* 0x000fe20007ffe0ff */
[----:B------:R-:W-:Y:S01]  /*7c7b0*/  IMAD.HI.U32 R124, R124, 0x7f000001, R52 ;  /* 0x7f0000017c7c7827 */ /* 0x000fe200078e0034 */
[----:B------:R-:W-:-:S03]  /*7c7c0*/  ISETP.GE.U32.AND P5, PT, R108, 0x7f000001, PT ;  /* 0x7f0000016c00780c */ /* 0x000fc60003fa6070 */
[----:B------:R-:W-:Y:S01]  /*7c7d0*/  IMAD.WIDE.U32 R52, R210, R245, RZ ;  /* 0x000000f5d2347225 */ /* 0x000fe200078e00ff */
[----:B------:R-:W-:-:S03]  /*7c7e0*/  @P1 IADD3 R51, PT, PT, R51, -0x7f000001, RZ ;  /* 0x80ffffff33331810 */ /* 0x000fc60007ffe0ff */
[----:B------:R-:W-:Y:S01]  /*7c7f0*/  IMAD.WIDE.U32 R58, R210, R248, RZ ;  /* 0x000000f8d23a7225 */ /* 0x000fe200078e00ff */
[----:B------:R-:W-:-:S03]  /*7c800*/  ISETP.GE.U32.AND P2, PT, R128, 0x7f000001, PT ;  /* 0x7f0000018000780c */ /* 0x000fc60003f46070 */
[----:B------:R-:W-:Y:S01]  /*7c810*/  IMAD R129, R52, 0x7effffff, RZ ;  /* 0x7effffff34817824 */ /* 0x000fe200078e02ff */
[----:B------:R-:W-:Y:S01]  /*7c820*/  @P0 IADD3 R50, PT, PT, R50, -0x7f000001, RZ ;  /* 0x80ffffff32320810 */ /* 0x000fe20007ffe0ff */
[----:B------:R-:W-:Y:S01]  /*7c830*/  IMAD R117, R58, 0x7effffff, RZ ;  /* 0x7effffff3a757824 */ /* 0x000fe200078e02ff */
[----:B------:R-:W-:Y:S01]  /*7c840*/  ISETP.GE.U32.AND P1, PT, R51, 0x7f000001, PT ;  /* 0x7f0000013300780c */ /* 0x000fe20003f26070 */
[----:B-1----:R-:W-:-:S04]  /*7c850*/  IMAD.WIDE.U32 R56, R180, 0x5fffffa, RZ ;  /* 0x05fffffab4387825 */ /* 0x002fc800078e00ff */
[----:B------:R-:W-:Y:S02]  /*7c860*/  IMAD R72, R180, 0x6, RZ ;  /* 0x00000006b4487824 */ /* 0x000fe400078e02ff */
[----:B------:R-:W-:Y:S01]  /*7c870*/  IMAD.HI.U32 R129, R129, 0x7f000001, R52 ;  /* 0x7f00000181817827 */ /* 0x000fe200078e0034 */
[----:B------:R-:W-:-:S03]  /*7c880*/  @P3 IADD3 R109, PT, PT, R109, -0x7f000001, RZ ;  /* 0x80ffffff6d6d3810 */ /* 0x000fc60007ffe0ff */
[----:B------:R-:W-:Y:S01]  /*7c890*/  IMAD.HI.U32 R117, R117, 0x7f000001, R58 ;  /* 0x7f00000175757827 */ /* 0x000fe200078e003a */
[----:B------:R-:W-:-:S03]  /*7c8a0*/  ISETP.GE.U32.AND P3, PT, R50, 0x7f000001, PT ;  /* 0x7f0000013200780c */ /* 0x000fc60003f66070 */
[----:B------:R-:W-:-:S04]  /*7c8b0*/  IMAD.WIDE.U32 R58, R215, R245, RZ ;  /* 0x000000f5d73a7225 */ /* 0x000fc800078e00ff */
[----:B------:R-:W-:Y:S01]  /*7c8c0*/  IMAD.HI.U32 R72, R72, 0x7f000001, R56 ;  /* 0x7f00000148487827 */ /* 0x000fe200078e0038 */
[----:B------:R-:W-:-:S03]  /*7c8d0*/  @P5 IADD3 R108, PT, PT, R108, -0x7f000001, RZ ;  /* 0x80ffffff6c6c5810 */ /* 0x000fc60007ffe0ff */
[----:B------:R-:W-:Y:S01]  /*7c8e0*/  IMAD.WIDE.U32 R56, R215, R247, RZ ;  /* 0x000000f7d7387225 */ /* 0x000fe200078e00ff */
[----:B------:R-:W-:-:S03]  /*7c8f0*/  ISETP.GE.U32.AND P5, PT, R129, 0x7f000001, PT ;  /* 0x7f0000018100780c */ /* 0x000fc60003fa6070 */
[----:B------:R-:W-:Y:S01]  /*7c900*/  IMAD R127, R58, 0x7effffff, RZ ;  /* 0x7effffff3a7f7824 */ /* 0x000fe200078e02ff */
[----:B------:R-:W-:Y:S02]  /*7c910*/  @P2 IADD3 R128, PT, PT, R128, -0x7f000001, RZ ;  /* 0x80ffffff80802810 */ /* 0x000fe40007ffe0ff */
[----:B------:R-:W-:Y:S01]  /*7c920*/  IADD3 R115, PT, PT, R115, R36, RZ ;  /* 0x0000002473737210 */ /* 0x000fe20007ffe0ff */
[----:B------:R-:W-:Y:S02]  /*7c930*/  IMAD R36, R56, 0x7effffff, RZ ;  /* 0x7effffff38247824 */ /* 0x000fe400078e02ff */
[----:B------:R-:W-:Y:S01]  /*7c940*/  IMAD.HI.U32 R127, R127, 0x7f000001, R58 ;  /* 0x7f0000017f7f7827 */ /* 0x000fe200078e003a */
[----:B------:R-:W-:Y:S02]  /*7c950*/  @P1 IADD3 R51, PT, PT, R51, -0x7f000001, RZ ;  /* 0x80ffffff33331810 */ /* 0x000fe40007ffe0ff */
[----:B------:R-:W-:Y:S01]  /*7c960*/  IADD3 R219, PT, PT, R217, R219, RZ ;  /* 0x000000dbd9db7210 */ /* 0x000fe20007ffe0ff */
[----:B------:R-:W-:-:S04]  /*7c970*/  IMAD.WIDE.U32 R58, R128, R247, RZ ;  /* 0x000000f7803a7225 */ /* 0x000fc800078e00ff */
[----:B------:R-:W-:-:S04]  /*7c980*/  IMAD.HI.U32 R36, R36, 0x7f000001, R56 ;  /* 0x7f00000124247827 */ /* 0x000fc800078e0038 */
[----:B------:R-:W-:Y:S01]  /*7c990*/  IMAD.WIDE.U32 R56, R215, R248, RZ ;  /* 0x000000f8d7387225 */ /* 0x000fe200078e00ff */
[----:B------:R-:W-:-:S03]  /*7c9a0*/  @P3 IADD3 R50, PT, PT, R50, -0x7f000001, RZ ;  /* 0x80ffffff32323810 */ /* 0x000fc60007ffe0ff */
[----:B------:R-:W-:Y:S01]  /*7c9b0*/  IMAD R52, R58, 0x7effffff, RZ ;  /* 0x7effffff3a347824 */ /* 0x000fe200078e02ff */
[----:B------:R-:W-:Y:S01]  /*7c9c0*/  ISETP.GE.U32.AND P3, PT, R51, 0x7f000001, PT ;  /* 0x7f0000013300780c */ /* 0x000fe20003f66070 */
[----:B------:R-:W-:Y:S01]  /*7c9d0*/  ISETP.GE.U32.AND P2, PT, R219, 0x7f000001, PT ;  /* 0x7f000001db00780c */ /* 0x000fe20003f46070 */
[----:B0-----:R-:W-:-:S04]  /*7c9e0*/  IMAD.WIDE.U32 R54, R128, R246, RZ ;  /* 0x000000f680367225 */ /* 0x001fc800078e00ff */
[----:B------:R-:W-:Y:S01]  /*7c9f0*/  IMAD R125, R56, 0x7effffff, RZ ;  /* 0x7effffff387d7824 */ /* 0x000fe200078e02ff */
[----:B------:R-:W-:Y:S01]  /*7ca00*/  @P5 IADD3 R129, PT, PT, R129, -0x7f000001, RZ ;  /* 0x80ffffff81815810 */ /* 0x000fe20007ffe0ff */
[----:B------:R-:W-:Y:S01]  /*7ca10*/  IMAD.HI.U32 R58, R52, 0x7f000001, R58 ;  /* 0x7f000001343a7827 */ /* 0x000fe200078e003a */
[----:B------:R-:W-:Y:S01]  /*7ca20*/  ISETP.GE.U32.AND P4, PT, R109, 0x7f000001, PT ;  /* 0x7f0000016d00780c */ /* 0x000fe20003f86070 */
[----:B------:R-:W-:Y:S02]  /*7ca30*/  ISETP.GE.U32.AND P5, PT, R50, 0x7f000001, PT ;  /* 0x7f0000013200780c */ /* 0x000fe40003fa6070 */
[----:B------:R-:W-:Y:S02]  /*7ca40*/  IMAD R133, R54, 0x7effffff, RZ ;  /* 0x7effffff36857824 */ /* 0x000fe400078e02ff */
[----:B------:R-:W-:-:S04]  /*7ca50*/  IMAD.WIDE.U32 R52, R128, R245, RZ ;  /* 0x000000f580347225 */ /* 0x000fc800078e00ff */
[----:B------:R-:W-:-:S04]  /*7ca60*/  IMAD.HI.U32 R125, R125, 0x7f000001, R56 ;  /* 0x7f0000017d7d7827 */ /* 0x000fc800078e0038 */
[----:B------:R-:W-:-:S04]  /*7ca70*/  IMAD.WIDE.U32 R56, R128, R248, RZ ;  /* 0x000000f880387225 */ /* 0x000fc800078e00ff */
[----:B------:R-:W-:-:S04]  /*7ca80*/  IMAD.HI.U32 R133, R133, 0x7f000001, R54 ;  /* 0x7f00000185857827 */ /* 0x000fc800078e0036 */
[----:B------:R-:W-:Y:S01]  /*7ca90*/  IMAD R128, R52, 0x7effffff, RZ ;  /* 0x7effffff34807824 */ /* 0x000fe200078e02ff */
[----:B------:R-:W-:Y:S01]  /*7caa0*/  @P3 IADD3 R51, PT, PT, R51, -0x7f000001, RZ ;  /* 0x80ffffff33333810 */ /* 0x000fe20007ffe0ff */
[----:B------:R-:W-:Y:S01]  /*7cab0*/  IMAD R61, R56, 0x7effffff, RZ ;  /* 0x7effffff383d7824 */ /* 0x000fe200078e02ff */
[----:B------:R-:W-:Y:S01]  /*7cac0*/  @P2 IADD3 R219, PT, PT, R219, -0x7f000001, RZ ;  /* 0x80ffffffdbdb2810 */ /* 0x000fe20007ffe0ff */
[----:B------:R-:W-:Y:S01]  /*7cad0*/  IMAD.HI.U32 R128, R128, 0x7f000001, R52 ;  /* 0x7f00000180807827 */ /* 0x000fe200078e0034 */
[----:B------:R-:W-:Y:S01]  /*7cae0*/  ISETP.GE.U32.AND P1, PT, R133, 0x7f000001, PT ;  /* 0x7f0000018500780c */ /* 0x000fe20003f26070 */
[----:B------:R-:W-:Y:S01]  /*7caf0*/  ISETP.GE.U32.AND P3, PT, R36, 0x7f000001, PT ;  /* 0x7f0000012400780c */ /* 0x000fe20003f66070 */
[----:B------:R-:W-:Y:S02]  /*7cb00*/  @P4 IADD3 R109, PT, PT, R109, -0x7f000001, RZ ;  /* 0x80ffffff6d6d4810 */ /* 0x000fe40007ffe0ff */
[----:B------:R-:W-:Y:S01]  /*7cb10*/  @P5 IADD3 R50, PT, PT, R50, -0x7f000001, RZ ;  /* 0x80ffffff32325810 */ /* 0x000fe20007ffe0ff */
[----:B------:R-:W-:Y:S01]  /*7cb20*/  IMAD.HI.U32 R61, R61, 0x7f000001, R56 ;  /* 0x7f0000013d3d7827 */ /* 0x000fe200078e0038 */
[----:B------:R-:W-:Y:S01]  /*7cb30*/  ISETP.GE.U32.AND P4, PT, R128, 0x7f000001, PT ;  /* 0x7f0000018000780c */ /* 0x000fe20003f86070 */
[----:B------:R-:W-:-:S02]  /*7cb40*/  ISETP.GE.U32.AND P5, PT, R119, 0x7f000001, PT ;  /* 0x7f0000017700780c */ /* 0x000fc40003fa6070 */
[----:B------:R-:W-:-:S04]  /*7cb50*/  IMAD.WIDE.U32 R56, R219, R246, RZ ;  /* 0x000000f6db387225 */ /* 0x000fc800078e00ff */
[----:B------:R-:W-:-:S04]  /*7cb60*/  IMAD.WIDE.U32 R54, R219, R247, RZ ;  /* 0x000000f7db367225 */ /* 0x000fc800078e00ff */
[----:B------:R-:W-:Y:S01]  /*7cb70*/  IMAD R141, R56, 0x7effffff, RZ ;  /* 0x7effffff388d7824 */ /* 0x000fe200078e02ff */
[----:B------:R-:W-:Y:S01]  /*7cb80*/  ISETP.GE.U32.AND P0, PT, R108, 0x7f000001, PT ;  /* 0x7f0000016c00780c */ /* 0x000fe20003f06070 */
[----:B------:R-:W-:-:S04]  /*7cb90*/  IMAD.WIDE.U32 R52, R219, R248, RZ ;  /* 0x000000f8db347225 */ /* 0x000fc800078e00ff */
[----:B------:R-:W-:Y:S02]  /*7cba0*/  IMAD R140, R54, 0x7effffff, RZ ;  /* 0x7effffff368c7824 */ /* 0x000fe400078e02ff */
[----:B------:R-:W-:Y:S01]  /*7cbb0*/  IMAD.HI.U32 R141, R141, 0x7f000001, R56 ;  /* 0x7f0000018d8d7827 */ /* 0x000fe200078e0038 */
[----:B------:R-:W-:Y:S02]  /*7cbc0*/  @P1 IADD3 R133, PT, PT, R133, -0x7f000001, RZ ;  /* 0x80ffffff85851810 */ /* 0x000fe40007ffe0ff */
[----:B------:R-:W-:Y:S01]  /*7cbd0*/  @P3 IADD3 R36, PT, PT, R36, -0x7f000001, RZ ;  /* 0x80ffffff24243810 */ /* 0x000fe20007ffe0ff */
[----:B------:R-:W-:Y:S01]  /*7cbe0*/  ISETP.GE.U32.AND P1, PT, R125, 0x7f000001, PT ;  /* 0x7f0000017d00780c */ /* 0x000fe20003f26070 */
[----:B------:R-:W-:Y:S01]  /*7cbf0*/  IMAD.HI.U32 R140, R140, 0x7f000001, R54 ;  /* 0x7f0000018c8c7827 */ /* 0x000fe200078e0036 */
[----:B------:R-:W-:Y:S01]  /*7cc00*/  ISETP.GE.U32.AND P2, PT, R109, 0x7f000001, PT ;  /* 0x7f0000016d00780c */ /* 0x000fe20003f46070 */
[----:B------:R-:W-:Y:S02]  /*7cc10*/  @P4 IADD3 R128, PT, PT, R128, -0x7f000001, RZ ;  /* 0x80ffffff80804810 */ /* 0x000fe40007ffe0ff */
[----:B------:R-:W-:Y:S01]  /*7cc20*/  @P5 IADD3 R119, PT, PT, R119, -0x7f000001, RZ ;  /* 0x80ffffff77775810 */ /* 0x000fe20007ffe0ff */
[----:B------:R-:W-:-:S04]  /*7cc30*/  IMAD.WIDE.U32 R54, R219, R245, RZ ;  /* 0x000000f5db367225 */ /* 0x000fc800078e00ff */
[----:B------:R-:W-:Y:S01]  /*7cc40*/  IMAD R59, R52, 0x7effffff, RZ ;  /* 0x7effffff343b7824 */ /* 0x000fe200078e02ff */
[----:B------:R-:W-:Y:S01]  /*7cc50*/  ISETP.GE.U32.AND P4, PT, R141, 0x7f000001, PT ;  /* 0x7f0000018d00780c */ /* 0x000fe20003f86070 */
[----:B------:R-:W-:Y:S01]  /*7cc60*/  ISETP.GE.U32.AND P5, PT, R36, 0x7f000001, PT ;  /* 0x7f0000012400780c */ /* 0x000fe20003fa6070 */
[----:B------:R-:W-:-:S04]  /*7cc70*/  IMAD.WIDE.U32 R56, R129, 0x5fffffa, RZ ;  /* 0x05fffffa81387825 */ /* 0x000fc800078e00ff */
[----:B------:R-:W-:Y:S02]  /*7cc80*/  IMAD R150, R54, 0x7effffff, RZ ;  /* 0x7effffff36967824 */ /* 0x000fe400078e02ff */
[----:B------:R-:W-:-:S04]  /*7cc90*/  IMAD.HI.U32 R59, R59, 0x7f000001, R52 ;  /* 0x7f0000013b3b7827 */ /* 0x000fc800078e0034 */
[----:B------:R-:W-:Y:S01]  /*7cca0*/  IMAD R52, R129, 0x6, RZ ;  /* 0x0000000681347824 */ /* 0x000fe200078e02ff */
[----:B------:R-:W-:Y:S01]  /*7ccb0*/  @P0 IADD3 R108, PT, PT, R108, -0x7f000001, RZ ;  /* 0x80ffffff6c6c0810 */ /* 0x000fe20007ffe0ff */
[----:B------:R-:W-:Y:S01]  /*7ccc0*/  IMAD.HI.U32 R129, R150, 0x7f000001, R54 ;  /* 0x7f00000196817827 */ /* 0x000fe200078e0036 */
[----:B------:R-:W-:-:S03]  /*7ccd0*/  ISETP.GE.U32.AND P0, PT, R127, 0x7f000001, PT ;  /* 0x7f0000017f00780c */ /* 0x000fc60003f06070 */
[----:B------:R-:W-:Y:S01]  /*7cce0*/  IMAD.HI.U32 R150, R52, 0x7f000001, R56 ;  /* 0x7f00000134967827 */ /* 0x000fe200078e0038 */
        /* <DEDUP_REMOVED lines=9> */
[----:B------:R-:W-:-:S05]  /*7cd80*/  ISETP.GE.U32.AND P3, PT, R124, 0x7f000001, PT ;  /* 0x7f0000017c00780c */ /* 0x000fca0003f66070 */
[----:B------:R-:W-:Y:S01]  /*7cd90*/  @P2 IADD3 R117, PT, PT, R117, -0x7f000001, RZ ;  /* 0x80ffffff75752810 */ /* 0x000fe20007ffe0ff */
[----:B------:R-:W-:-:S03]  /*7cda0*/  ISETP.GE.U32.AND P0, PT, R127, 0x7f000001, PT ;  /* 0x7f0000017f00780c */ /* 0x000fc60003f06070 */
[----:B------:R-:W-:Y:S02]  /*7cdb0*/  @P4 IADD3 R125, PT, PT, R125, -0x7f000001, RZ ;  /* 0x80ffffff7d7d4810 */ /* 0x000fe40007ffe0ff */
[----:B------:R-:W-:Y:S02]  /*7cdc0*/  @P5 IADD3 R150, PT, PT, R150, -0x7f000001, RZ ;  /* 0x80ffffff96965810 */ /* 0x000fe40007ffe0ff */
[----:B------:R-:W-:Y:S02]  /*7cdd0*/  IADD3 R36, PT, PT, R36, R117, RZ ;  /* 0x0000007524247210 */ /* 0x000fe40007ffe0ff */
[----:B------:R-:W4:Y:S01]  /*7cde0*/  LDL R117, [R1+0x114] ;  /* 0x0001140001757983 */ /* 0x000f220000100800 */
[----:B------:R-:W-:-:S03]  /*7cdf0*/  IADD3 R150, PT, PT, R125, R150, RZ ;  /* 0x000000967d967210 */ /* 0x000fc60007ffe0ff */
[----:B------:R-:W4:Y:S01]  /*7ce00*/  LDL R125, [R1+0x110] ;  /* 0x00011000017d7983 */ /* 0x000f220000100800 */
[----:B------:R-:W-:Y:S01]  /*7ce10*/  @P6 IADD3 R140, PT, PT, R140, -0x7f000001, RZ ;  /* 0x80ffffff8c8c6810 */ /* 0x000fe20007ffe0ff */
[----:B------:R-:W-:Y:S01]  /*7ce20*/  ISETP.GE.U32.AND P6, PT, R129, 0x7f000001, PT ;  /* 0x7f0000018100780c */ /* 0x000fe20003fc6070 */
[----:B------:R-:W-:Y:S01]  /*7ce30*/  ISETP.GE.U32.AND P1, PT, R119, 0x7f000001, PT ;  /* 0x7f0000017700780c */ /* 0x000fe20003f26070 */
[----:B------:R-:W-:Y:S02]  /*7ce40*/  @P3 IADD3 R124, PT, PT, R124, -0x7f000001, RZ ;  /* 0x80ffffff7c7c3810 */ /* 0x000fe40007ffe0ff */
[----:B------:R-:W-:Y:S01]  /*7ce50*/  @P0 IADD3 R127, PT, PT, R127, -0x7f000001, RZ ;  /* 0x80ffffff7f7f0810 */ /* 0x000fe20007ffe0ff */
[----:B------:R-:W-:Y:S01]  /*7ce60*/  ISETP.GE.U32.AND P3, PT, R51, 0x7f000001, PT ;  /* 0x7f0000013300780c */ /* 0x000fe20003f66070 */
[----:B------:R-:W-:Y:S01]  /*7ce70*/  ISETP.GE.U32.AND P0, PT, R50, 0x7f000001, PT ;  /* 0x7f0000013200780c */ /* 0x000fe20003f06070 */
[----:B------:R-:W-:-:S04]  /*7ce80*/  IMAD.WIDE.U32 R52, R133, 0x5fffffa, RZ ;  /* 0x05fffffa85347825 */ /* 0x000fc800078e00ff */
[----:B------:R-:W-:Y:S02]  /*7ce90*/  IMAD R151, R133, 0x6, RZ ;  /* 0x0000000685977824 */ /* 0x000fe400078e02ff */
[----:B------:R-:W-:-:S04]  /*7cea0*/  IMAD.WIDE.U32 R54, R128, 0x5fffffa, RZ ;  /* 0x05fffffa80367825 */ /* 0x000fc800078e00ff */
[----:B------:R-:W-:Y:S01]  /*7ceb0*/  IMAD R133, R128, 0x6, RZ ;  /* 0x0000000680857824 */ /* 0x000fe200078e02ff */
[----:B------:R-:W-:Y:S02]  /*7cec0*/  @P6 IADD3 R129, PT, PT, R129, -0x7f000001, RZ ;  /* 0x80ffffff81816810 */ /* 0x000fe40007ffe0ff */
[----:B------:R-:W-:Y:S01]  /*7ced0*/  @P1 IADD3 R119, PT, PT, R119, -0x7f000001, RZ ;  /* 0x80ffffff77771810 */ /* 0x000fe20007ffe0ff */
[----:B------:R-:W-:Y:S01]  /*7cee0*/  ISETP.GE.U32.AND P6, PT, R108, 0x7f000001, PT ;  /* 0x7f0000016c00780c */ /* 0x000fe20003fc6070 */
[----:B------:R-:W-:Y:S01]  /*7cef0*/  ISETP.GE.U32.AND P1, PT, R109, 0x7f000001, PT ;  /* 0x7f0000016d00780c */ /* 0x000fe20003f26070 */
[----:B------:R-:W-:Y:S02]  /*7cf00*/  @P3 IADD3 R51, PT, PT, R51, -0x7f000001, RZ ;  /* 0x80ffffff33333810 */ /* 0x000fe40007ffe0ff */
[----:B------:R-:W-:Y:S01]  /*7cf10*/  @P0 IADD3 R50, PT, PT, R50, -0x7f000001, RZ ;  /* 0x80ffffff32320810 */ /* 0x000fe20007ffe0ff */
[----:B------:R-:W-:Y:S01]  /*7cf20*/  IMAD.HI.U32 R128, R151, 0x7f000001, R52 ;  /* 0x7f00000197807827 */ /* 0x000fe200078e0034 */
[----:B------:R-:W-:Y:S01]  /*7cf30*/  ISETP.GE.U32.AND P2, PT, R60, 0x7f000001, PT ;  /* 0x7f0000013c00780c */ /* 0x000fe20003f46070 */
[----:B------:R-:W-:Y:S01]  /*7cf40*/  ISETP.GE.U32.AND P5, PT, R61, 0x7f000001, PT ;  /* 0x7f0000013d00780c */ /* 0x000fe20003fa6070 */
[----:B------:R-:W-:Y:S01]  /*7cf50*/  ISETP.GE.U32.AND P3, PT, R58, 0x7f000001, PT ;  /* 0x7f0000013a00780c */ /* 0x000fe20003f66070 */
[----:B------:R-:W-:Y:S01]  /*7cf60*/  ISETP.GE.U32.AND P0, PT, R36, 0x7f000001, PT ;  /* 0x7f0000012400780c */ /* 0x000fe20003f06070 */
[----:B------:R-:W-:-:S04]  /*7cf70*/  IMAD.WIDE.U32 R52, R141, 0x5fffffa, RZ ;  /* 0x05fffffa8d347825 */ /* 0x000fc800078e00ff */
[----:B------:R-:W-:Y:S01]  /*7cf80*/  IMAD R141, R141, 0x6, RZ ;  /* 0x000000068d8d7824 */ /* 0x000fe200078e02ff */
[----:B------:R-:W-:Y:S02]  /*7cf90*/  IADD3 R51, PT, PT, R67, R51, RZ ;  /* 0x0000003343337210 */ /* 0x000fe40007ffe0ff */
[----:B------:R-:W-:Y:S02]  /*7cfa0*/  IADD3 R50, PT, PT, R65, R50, RZ ;  /* 0x0000003241327210 */ /* 0x000fe40007ffe0ff */
[----:B------:R-:W-:Y:S01]  /*7cfb0*/  @P6 IADD3 R108, PT, PT, R108, -0x7f000001, RZ ;  /* 0x80ffffff6c6c6810 */ /* 0x000fe20007ffe0ff */
[----:B------:R-:W-:Y:S01]  /*7cfc0*/  IMAD.HI.U32 R52, R141, 0x7f000001, R52 ;  /* 0x7f0000018d347827 */ /* 0x000fe200078e0034 */
[----:B------:R-:W-:Y:S02]  /*7cfd0*/  IADD3 R53, PT, PT, R119, R124, RZ ;  /* 0x0000007c77357210 */ /* 0x000fe40007ffe0ff */
[----:B------:R-:W-:Y:S01]  /*7cfe0*/  @P1 IADD3 R109, PT, PT, R109, -0x7f000001, RZ ;  /* 0x80ffffff6d6d1810 */ /* 0x000fe20007ffe0ff */
[----:B------:R-:W4:Y:S04]  /*7cff0*/  LDL R119, [R1+0x118] ;  /* 0x0001180001777983 */ /* 0x000f280000100800 */
[----:B------:R-:W4:Y:S01]  /*7d000*/  LDL R124, [R1+0x11c] ;  /* 0x00011c00017c7983 */ /* 0x000f220000100800 */
[----:B------:R-:W-:Y:S01]  /*7d010*/  ISETP.GE.U32.AND P4, PT, R128, 0x7f000001, PT ;  /* 0x7f0000018000780c */ /* 0x000fe20003f86070 */
[----:B------:R-:W-:-:S02]  /*7d020*/  @P2 IADD3 R60, PT, PT, R60, -0x7f000001, RZ ;  /* 0x80ffffff3c3c2810 */ /* 0x000fc40007ffe0ff */
[----:B------:R-:W-:Y:S02]  /*7d030*/  @P5 IADD3 R61, PT, PT, R61, -0x7f000001, RZ ;  /* 0x80ffffff3d3d5810 */ /* 0x000fe40007ffe0ff */
[----:B------:R-:W-:Y:S02]  /*7d040*/  @P3 IADD3 R58, PT, PT, R58, -0x7f000001, RZ ;  /* 0x80ffffff3a3a3810 */ /* 0x000fe40007ffe0ff */
[----:B------:R-:W-:Y:S01]  /*7d050*/  @P0 IADD3 R36, PT, PT, R36, -0x7f000001, RZ ;  /* 0x80ffffff24240810 */ /* 0x000fe20007ffe0ff */
[----:B------:R-:W-:Y:S01]  /*7d060*/  ISETP.GE.U32.AND P2, PT, R108, 0x7f000001, PT ;  /* 0x7f0000016c00780c */ /* 0x000fe20003f46070 */
[----:B------:R-:W-:Y:S01]  /*7d070*/  ISETP.GE.U32.AND P5, PT, R109, 0x7f000001, PT ;  /* 0x7f0000016d00780c */ /* 0x000fe20003fa6070 */
[----:B------:R-:W-:Y:S01]  /*7d080*/  ISETP.GE.U32.AND P3, PT, R51, 0x7f000001, PT ;  /* 0x7f0000013300780c */ /* 0x000fe20003f66070 */
[----:B------:R-:W-:Y:S01]  /*7d090*/  ISETP.GE.U32.AND P0, PT, R50, 0x7f000001, PT ;  /* 0x7f0000013200780c */ /* 0x000fe20003f06070 */
[----:B------:R-:W-:Y:S01]  /*7d0a0*/  IMAD.HI.U32 R133, R133, 0x7f000001, R54 ;  /* 0x7f00000185857827 */ /* 0x000fe200078e0036 */
[----:B------:R-:W-:Y:S01]  /*7d0b0*/  IADD3 R60, PT, PT, R127, R60, RZ ;  /* 0x0000003c7f3c7210 */ /* 0x000fe20007ffe0ff */
[----:B------:R-:W-:Y:S01]  /*7d0c0*/  ISETP.GE.U32.AND P6, PT, R53, 0x7f000001, PT ;  /* 0x7f0000013500780c */ /* 0x000fe20003fc6070 */
[----:B------:R-:W-:-:S02]  /*7d0d0*/  @P4 IADD3 R128, PT, PT, R128, -0x7f000001, RZ ;  /* 0x80ffffff80804810 */ /* 0x000fc40007ffe0ff */
[----:B------:R-:W-:Y:S01]  /*7d0e0*/  ISETP.GE.U32.AND P1, PT, R133, 0x7f000001, PT ;  /* 0x7f0000018500780c */ /* 0x000fe20003f26070 */
[----:B------:R-:W-:-:S03]  /*7d0f0*/  ISETP.GE.U32.AND P4, PT, R60, 0x7f000001, PT ;  /* 0x7f0000013c00780c */ /* 0x000fc60003f86070 */
[----:B------:R-:W-:Y:S02]  /*7d100*/  @P2 IADD3 R108, PT, PT, R108, -0x7f000001, RZ ;  /* 0x80ffffff6c6c2810 */ /* 0x000fe40007ffe0ff */
[----:B------:R-:W-:Y:S02]  /*7d110*/  @P5 IADD3 R109, PT, PT, R109, -0x7f000001, RZ ;  /* 0x80ffffff6d6d5810 */ /* 0x000fe40007ffe0ff */
[----:B------:R-:W-:Y:S02]  /*7d120*/  @P3 IADD3 R51, PT, PT, R51, -0x7f000001, RZ ;  /* 0x80ffffff33333810 */ /* 0x000fe40007ffe0ff */
[----:B------:R-:W-:Y:S02]  /*7d130*/  @P0 IADD3 R50, PT, PT, R50, -0x7f000001, RZ ;  /* 0x80ffffff32320810 */ /* 0x000fe40007ffe0ff */
[----:B------:R-:W-:Y:S02]  /*7d140*/  @P6 IADD3 R53, PT, PT, R53, -0x7f000001, RZ ;  /* 0x80ffffff35356810 */ /* 0x000fe40007ffe0ff */
[----:B------:R-:W-:-:S02]  /*7d150*/  IADD3 R108, PT, PT, R51, R108, RZ ;  /* 0x0000006c336c7210 */ /* 0x000fc40007ffe0ff */
[----:B------:R-:W-:Y:S01]  /*7d160*/  IADD3 R109, PT, PT, R50, R109, RZ ;  /* 0x0000006d326d7210 */ /* 0x000fe20007ffe0ff */
[----:B------:R-:W-:Y:S01]  /*7d170*/  ISETP.GE.U32.AND P6, PT, R150, 0x7f000001, PT ;  /* 0x7f0000019600780c */ /* 0x000fe20003fc6070 */
[----:B------:R-:W4:Y:S01]  /*7d180*/  LDL.64 R50, [R1+0x100] ;  /* 0x0001000001327983 */ /* 0x000f220000100a00 */
[----:B------:R-:W-:Y:S02]  /*7d190*/  @P1 IADD3 R133, PT, PT, R133, -0x7f000001, RZ ;  /* 0x80ffffff85851810 */ /* 0x000fe40007ffe0ff */
[----:B------:R-:W-:Y:S01]  /*7d1a0*/  @P4 IADD3 R60, PT, PT, R60, -0x7f000001, RZ ;  /* 0x80ffffff3c3c4810 */ /* 0x000fe20007ffe0ff */
[----:B------:R-:W-:-:S04]  /*7d1b0*/  IMAD.WIDE.U32 R56, R140, 0x5fffffa, RZ ;  /* 0x05fffffa8c387825 */ /* 0x000fc800078e00ff */
[----:B------:R-:W-:Y:S01]  /*7d1c0*/  IMAD R140, R140, 0x6, RZ ;  /* 0x000000068c8c7824 */ /* 0x000fe200078e02ff */
[----:B------:R-:W-:Y:S02]  /*7d1d0*/  IADD3 R36, PT, PT, R36, R133, RZ ;  /* 0x0000008524247210 */ /* 0x000fe40007ffe0ff */
[----:B------:R-:W-:Y:S01]  /*7d1e0*/  IADD3 R58, PT, PT, R60, R58, RZ ;  /* 0x0000003a3c3a7210 */ /* 0x000fe20007ffe0ff */
[----:B------:R-:W-:-:S04]  /*7d1f0*/  IMAD.WIDE.U32 R54, R129, 0x5fffffa, RZ ;  /* 0x05fffffa81367825 */ /* 0x000fc800078e00ff */
[----:B------:R-:W-:Y:S01]  /*7d200*/  IMAD.HI.U32 R56, R140, 0x7f000001, R56 ;  /* 0x7f0000018c387827 */ /* 0x000fe200078e0038 */
[----:B------:R-:W-:Y:S01]  /*7d210*/  ISETP.GE.U32.AND P3, PT, R52, 0x7f000001, PT ;  /* 0x7f0000013400780c */ /* 0x000fe20003f66070 */
[----:B------:R-:W-:Y:S01]  /*7d220*/  ISETP.GE.U32.AND P2, PT, R36, 0x7f000001, PT ;  /* 0x7f0000012400780c */ /* 0x000fe20003f46070 */
[----:B------:R-:W-:Y:S01]  /*7d230*/  @P6 IADD3 R150, PT, PT, R150, -0x7f000001, RZ ;  /* 0x80ffffff96966810 */ /* 0x000fe20007ffe0ff */
[----:B------:R-:W-:Y:S01]  /*7d240*/  IMAD R129, R129, 0x6, RZ ;  /* 0x0000000681817824 */ /* 0x000fe200078e02ff */
[----:B------:R-:W-:Y:S01]  /*7d250*/  ISETP.GE.U32.AND P0, PT, R59, 0x7f000001, PT ;  /* 0x7f0000013b00780c */ /* 0x000fe20003f06070 */
[----:B------:R-:W-:Y:S01]  /*7d260*/  ISETP.GE.U32.AND P6, PT, R58, 0x7f000001, PT ;  /* 0x7f0000013a00780c */ /* 0x000fe20003fc6070 */
[----:B------:R-:W-:Y:S01]  /*7d270*/  ISETP.GE.U32.AND P1, PT, R56, 0x7f000001, PT ;  /* 0x7f0000013800780c */ /* 0x000fe20003f26070 */
[----:B------:R-:W-:Y:S01]  /*7d280*/  IMAD.HI.U32 R54, R129, 0x7f000001, R54 ;  /* 0x7f00000181367827 */ /* 0x000fe200078e0036 */
[----:B------:R-:W-:-:S04]  /*7d290*/  IADD3 R53, PT, PT, R53, R61, RZ ;  /* 0x0000003d35357210 */ /* 0x000fc80007ffe0ff */
[----:B------:R-:W-:Y:S01]  /*7d2a0*/  ISETP.GE.U32.AND P4, PT, R54, 0x7f000001, PT ;  /* 0x7f0000013600780c */ /* 0x000fe20003f86070 */
[----:B------:R-:W-:Y:S01]  /*7d2b0*/  ISETP.GE.U32.AND P5, PT, R53, 0x7f000001, PT ;  /* 0x7f0000013500780c */ /* 0x000fe20003fa6070 */
[----:B------:R-:W-:Y:S02]  /*7d2c0*/  @P2 IADD3 R36, PT, PT, R36, -0x7f000001, RZ ;  /* 0x80ffffff24242810 */ /* 0x000fe40007ffe0ff */
[----:B------:R-:W-:Y:S02]  /*7d2d0*/  @P3 IADD3 R52, PT, PT, R52, -0x7f000001, RZ ;  /* 0x80ffffff34343810 */ /* 0x000fe40007ffe0ff */
[----:B------:R-:W-:Y:S01]  /*7d2e0*/  IADD3 R128, PT, PT, R150, R128, RZ ;  /* 0x0000008096807210 */ /* 0x000fe20007ffe0ff */
[----:B------:R-:W-:Y:S01]  /*7d2f0*/  ISETP.GE.U32.AND P2, PT, R182, 0x7f000001, PT ;  /* 0x7f000001b600780c */ /* 0x000fe20003f46070 */
[----:B------:R-:W-:Y:S01]  /*7d300*/  ISETP.GE.U32.AND P3, PT, R62, 0x7f000001, PT ;  /* 0x7f0000013e00780c */ /* 0x000fe20003f66070 */
[----:B------:R-:W-:Y:S02]  /*7d310*/  @P0 IADD3 R59, PT, PT, R59, -0x7f000001, RZ ;  /* 0x80ffffff3b3b0810 */ /* 0x000fe40007ffe0ff */
[----:B------:R-:W-:-:S02]  /*7d320*/  @P6 IADD3 R58, PT, PT, R58, -0x7f000001, RZ ;  /* 0x80ffffff3a3a6810 */ /* 0x000fc40007ffe0ff */
[----:B------:R-:W-:Y:S01]  /*7d330*/  @P1 IADD3 R56, PT, PT, R56, -0x7f000001, RZ ;  /* 0x80ffffff38381810 */ /* 0x000fe20007ffe0ff */
[----:B------:R-:W-:Y:S01]  /*7d340*/  ISETP.GE.U32.AND P1, PT, R128, 0x7f000001, PT ;  /* 0x7f0000018000780c */ /* 0x000fe20003f26070 */
[----:B------:R-:W-:Y:S02]  /*7d350*/  IADD3 R59, PT, PT, R58, R59, RZ ;  /* 0x0000003b3a3b7210 */ /* 0x000fe40007ffe0ff */
[----:B------:R-:W-:Y:S02]  /*7d360*/  @P4 IADD3 R54, PT, PT, R54, -0x7f000001, RZ ;  /* 0x80ffffff36364810 */ /* 0x000fe40007ffe0ff */
[----:B------:R-:W-:Y:S01]  /*7d370*/  @P5 IADD3 R53, PT, PT, R53, -0x7f000001, RZ ;  /* 0x80ffffff35355810 */ /* 0x000fe20007ffe0ff */
[----:B------:R-:W-:Y:S01]  /*7d380*/  ISETP.GE.U32.AND P6, PT, R116, 0x7f000001, PT ;  /* 0x7f0000017400780c */ /* 0x000fe20003fc6070 */
[----:B------:R-:W-:Y:S01]  /*7d390*/  ISETP.GE.U32.AND P5, PT, R108, 0x7f000001, PT ;  /* 0x7f0000016c00780c */ /* 0x000fe20003fa6070 */
[----:B------:R-:W-:Y:S01]  /*7d3a0*/  ISETP.GE.U32.AND P4, PT, R59, 0x7f000001, PT ;  /* 0x7f0000013b00780c */ /* 0x000fe20003f86070 */
[----:B------:R-:W-:-:S02]  /*7d3b0*/  @P2 IADD3 R182, PT, PT, R182, -0x7f000001, RZ ;  /* 0x80ffffffb6b62810 */ /* 0x000fc40007ffe0ff */
[----:B------:R-:W-:Y:S01]  /*7d3c0*/  @P3 IADD3 R62, PT, PT, R62, -0x7f000001, RZ ;  /* 0x80ffffff3e3e3810 */ /* 0x000fe20007ffe0ff */
[----:B------:R-:W-:Y:S01]  /*7d3d0*/  ISETP.GE.U32.AND P2, PT, R104, 0x7f000001, PT ;  /* 0x7f0000016800780c */ /* 0x000fe20003f46070 */
[----:B------:R-:W-:Y:S01]  /*7d3e0*/  ISETP.GE.U32.AND P3, PT, R109, 0x7f000001, PT ;  /* 0x7f0000016d00780c */ /* 0x000fe20003f66070 */
[----:B------:R-:W-:Y:S02]  /*7d3f0*/  @P1 IADD3 R128, PT, PT, R128, -0x7f000001, RZ ;  /* 0x80ffffff80801810 */ /* 0x000fe40007ffe0ff */
[----:B------:R-:W-:Y:S01]  /*7d400*/  IADD3 R57, PT, PT, R36, R52, RZ ;  /* 0x0000003424397210 */ /* 0x000fe20007ffe0ff */
[----:B------:R-:W-:Y:S01]  /*7d410*/  ISETP.GE.U32.AND P1, PT, R115, 0x7f000001, PT ;  /* 0x7f0000017300780c */ /* 0x000fe20003f26070 */
[----:B------:R-:W-:Y:S02]  /*7d420*/  IADD3 R58, PT, PT, R53, R54, RZ ;  /* 0x00000036353a7210 */ /* 0x000fe40007ffe0ff */
[----:B------:R-:W-:Y:S02]  /*7d430*/  IADD3 R56, PT, PT, R128, R56, RZ ;  /* 0x0000003880387210 */ /* 0x000fe40007ffe0ff */
[----:B------:R-:W-:-:S02]  /*7d440*/  @P6 IADD3 R116, PT, PT, R116, -0x7f000001, RZ ;  /* 0x80ffffff74746810 */ /* 0x000fc40007ffe0ff */
[----:B------:R-:W-:Y:S02]  /*7d450*/  @P5 IADD3 R108, PT, PT, R108, -0x7f000001, RZ ;  /* 0x80ffffff6c6c5810 */ /* 0x000fe40007ffe0ff */
[----:B------:R-:W-:Y:S01]  /*7d460*/  @P4 IADD3 R59, PT, PT, R59, -0x7f000001, RZ ;  /* 0x80ffffff3b3b4810 */ /* 0x000fe20007ffe0ff */
[----:B------:R-:W-:Y:S01]  /*7d470*/  ISETP.GE.U32.AND P6, PT, R57, 0x7f000001, PT ;  /* 0x7f0000013900780c */ /* 0x000fe20003fc6070 */
[----:B------:R-:W-:Y:S01]  /*7d480*/  ISETP.GE.U32.AND P0, PT, R181, 0x7f000001, PT ;  /* 0x7f000001b500780c */ /* 0x000fe20003f06070 */
[----:B------:R-:W-:Y:S02]  /*7d490*/  @P2 IADD3 R104, PT, PT, R104, -0x7f000001, RZ ;  /* 0x80ffffff68682810 */ /* 0x000fe40007ffe0ff */
[----:B------:R-:W-:Y:S01]  /*7d4a0*/  @P3 IADD3 R109, PT, PT, R109, -0x7f000001, RZ ;  /* 0x80ffffff6d6d3810 */ /* 0x000fe20007ffe0ff */
[----:B------:R-:W-:Y:S01]  /*7d4b0*/  ISETP.GE.U32.AND P4, PT, R56, 0x7f000001, PT ;  /* 0x7f0000013800780c */ /* 0x000fe20003f86070 */
[----:B------:R-:W-:Y:S01]  /*7d4c0*/  ISETP.GE.U32.AND P3, PT, R59, R108, PT ;  /* 0x0000006c3b00720c */ /* 0x000fe20003f66070 */
[----:B------:R-:W-:Y:S01]  /*7d4d0*/  ISETP.GE.U32.AND P5, PT, R58, 0x7f000001, PT ;  /* 0x7f0000013a00780c */ /* 0x000fe20003fa6070 */
[----:B------:R-:W-:Y:S01]  /*7d4e0*/  ISETP.GE.U32.AND P2, PT, R104, 0x7f000001, PT ;  /* 0x7f0000016800780c */ /* 0x000fe20003f46070 */
[----:B------:R-:W-:Y:S01]  /*7d4f0*/  @P1 IADD3 R115, PT, PT, R115, -0x7f000001, RZ ;  /* 0x80ffffff73731810 */ /* 0x000fe20007ffe0ff */
[----:B------:R-:W-:Y:S01]  /*7d500*/  ISETP.GE.U32.AND P1, PT, R167, 0x7f000001, PT ;  /* 0x7f000001a700780c */ /* 0x000fe20003f26070 */
[----:B------:R-:W-:-:S02]  /*7d510*/  IADD3 R108, PT, PT, -R108, R59, RZ ;  /* 0x0000003b6c6c7210 */ /* 0x000fc40007ffe1ff */
[----:B------:R-:W-:Y:S02]  /*7d520*/  @P6 IADD3 R57, PT, PT, R57, -0x7f000001, RZ ;  /* 0x80ffffff39396810 */ /* 0x000fe40007ffe0ff */
[----:B------:R-:W-:-:S03]  /*7d530*/  @P0 IADD3 R181, PT, PT, R181, -0x7f000001, RZ ;  /* 0x80ffffffb5b50810 */ /* 0x000fc60007ffe0ff */
[----:B------:R-:W-:Y:S02]  /*7d540*/  @P4 IADD3 R56, PT, PT, R56, -0x7f000001, RZ ;  /* 0x80ffffff38384810 */ /* 0x000fe40007ffe0ff */
[----:B------:R-:W-:Y:S02]  /*7d550*/  @!P3 IADD3 R108, PT, PT, R108, 0x7f000001, RZ ;  /* 0x7f0000016c6cb810 */ /* 0x000fe40007ffe0ff */
[----:B------:R-:W-:Y:S01]  /*7d560*/  @P5 IADD3 R58, PT, PT, R58, -0x7f000001, RZ ;  /* 0x80ffffff3a3a5810 */ /* 0x000fe20007ffe0ff */
[----:B------:R-:W-:Y:S01]  /*7d570*/  ISETP.GE.U32.AND P3, PT, R57, R115, PT ;  /* 0x000000733900720c */ /* 0x000fe20003f66070 */
[----:B------:R-:W-:-:S04]  /*7d580*/  IMAD.WIDE.U32 R54, R181, 0x5fffffa, RZ ;  /* 0x05fffffab5367825 */ /* 0x000fc800078e00ff */
[----:B------:R-:W-:Y:S01]  /*7d590*/  IMAD R60, R181, 0x6, RZ ;  /* 0x00000006b53c7824 */ /* 0x000fe200078e02ff */
[----:B------:R-:W-:Y:S01]  /*7d5a0*/  @P2 IADD3 R104, PT, PT, R104, -0x7f000001, RZ ;  /* 0x80ffffff68682810 */ /* 0x000fe20007ffe0ff */
[----:B------:R-:W-:Y:S01]  /*7d5b0*/  IMAD.WIDE.U32 R52, R182, 0x5fffffa, RZ ;  /* 0x05fffffab6347825 */ /* 0x000fe200078e00ff */
[----:B------:R-:W-:Y:S01]  /*7d5c0*/  ISETP.GE.U32.AND P2, PT, R56, R109, PT ;  /* 0x0000006d3800720c */ /* 0x000fe20003f46070 */
[----:B------:R-:W-:Y:S02]  /*7d5d0*/  ISETP.GE.U32.AND P4, PT, R58, R116, PT ;  /* 0x000000743a00720c */ /* 0x000fe40003f86070 */
[----:B------:R-:W-:Y:S01]  /*7d5e0*/  IMAD R36, R182, 0x6, RZ ;  /* 0x00000006b6247824 */ /* 0x000fe200078e02ff */
[----:B------:R-:W-:Y:S01]  /*7d5f0*/  @P1 IADD3 R167, PT, PT, R167, -0x7f000001, RZ ;  /* 0x80ffffffa7a71810 */ /* 0x000fe20007ffe0ff */
[----:B------:R-:W-:Y:S01]  /*7d600*/  IMAD.HI.U32 R60, R60, 0x7f000001, R54 ;  /* 0x7f0000013c3c7827 */ /* 0x000fe200078e0036 */
[----:B------:R-:W-:-:S03]  /*7d610*/  ISETP.GE.U32.AND P1, PT, R197, 0x7f000001, PT ;  /* 0x7f000001c500780c */ /* 0x000fc60003f26070 */
[----:B--2---:R-:W-:Y:S01]  /*7d620*/  IMAD.WIDE.U32 R54, R111, R108, RZ ;  /* 0x0000006c6f367225 */ /* 0x004fe200078e00ff */
[----:B------:R-:W-:-:S03]  /*7d630*/  IADD3 R115, PT, PT, -R115, R57, RZ ;  /* 0x0000003973737210 */ /* 0x000fc60007ffe1ff */
[----:B------:R-:W-:-:S04]  /*7d640*/  IMAD.HI.U32 R36, R36, 0x7f000001, R52 ;  /* 0x7f00000124247827 */ /* 0x000fc800078e0034 */
[----:B------:R-:W-:Y:S01]  /*7d650*/  IMAD.WIDE.U32 R52, R167, 0x5fffffa, RZ ;  /* 0x05fffffaa7347825 */ /* 0x000fe200078e00ff */
[----:B------:R-:W-:-:S03]  /*7d660*/  IADD3 R62, PT, PT, R104, R62, RZ ;  /* 0x0000003e683e7210 */ /* 0x000fc60007ffe0ff */
[----:B------:R-:W-:Y:S01]  /*7d670*/  IMAD R127, R54, 0x7effffff, RZ ;  /* 0x7effffff367f7824 */ /* 0x000fe200078e02ff */
[----:B------:R-:W-:Y:S01]  /*7d680*/  IADD3 R104, PT, PT, -R109, R56, RZ ;  /* 0x000000386d687210 */ /* 0x000fe20007ffe1ff */
[----:B------:R-:W-:Y:S01]  /*7d690*/  IMAD R61, R167, 0x6, RZ ;  /* 0x00000006a73d7824 */ /* 0x000fe200078e02ff */
[----:B------:R-:W-:Y:S02]  /*7d6a0*/  IADD3 R58, PT, PT, -R116, R58, RZ ;  /* 0x0000003a743a7210 */ /* 0x000fe40007ffe1ff */
[----:B------:R-:W-:Y:S01]  /*7d6b0*/  @!P3 IADD3 R115, PT, PT, R115, 0x7f000001, RZ ;  /* 0x7f0000017373b810 */ /* 0x000fe20007ffe0ff */
[----:B------:R-:W-:Y:S01]  /*7d6c0*/  ISETP.GE.U32.AND P0, PT, R105, 0x7f000001, PT ;  /* 0x7f0000016900780c */ /* 0x000fe20003f06070 */
[----:B------:R-:W-:-:S04]  /*7d6d0*/  IMAD.HI.U32 R127, R127, 0x7f000001, R54 ;  /* 0x7f0000017f7f7827 */ /* 0x000fc800078e0036 */
[----:B------:R-:W-:Y:S01]  /*7d6e0*/  IMAD.HI.U32 R61, R61, 0x7f000001, R52 ;  /* 0x7f0000013d3d7827 */ /* 0x000fe200078e0034 */
[----:B------:R-:W-:Y:S02]  /*7d6f0*/  @!P2 IADD3 R104, PT, PT, R104, 0x7f000001, RZ ;  /* 0x7f0000016868a810 */ /* 0x000fe40007ffe0ff */
[----:B------:R-:W-:Y:S01]  /*7d700*/  @!P4 IADD3 R58, PT, PT, R58, 0x7f000001, RZ ;  /* 0x7f0000013a3ac810 */ /* 0x000fe20007ffe0ff */
[----:B---3--:R-:W-:Y:S01]  /*7d710*/  IMAD.WIDE.U32 R52, R112, R115, RZ ;  /* 0x0000007370347225 */ /* 0x008fe200078e00ff */
[----:B------:R-:W-:Y:S01]  /*7d720*/  @P1 IADD3 R197, PT, PT, R197, -0x7f000001, RZ ;  /* 0x80ffffffc5c51810 */ /* 0x000fe20007ffe0ff */
[----:B------:R-:W-:Y:S01]  /*7d730*/  ISETP.GE.U32.AND P1, PT, R106, 0x7f000001, PT ;  /* 0x7f0000016a00780c */ /* 0x000fe20003f26070 */
[----:B------:R-:W-:Y:S01]  /*7d740*/  ISETP.GE.U32.AND P3, PT, R127, 0x7f000001, PT ;  /* 0x7f0000017f00780c */ /* 0x000fe20003f66070 */
[----:B------:R-:W-:-:S04]  /*7d750*/  IMAD.WIDE.U32 R56, R112, R104, RZ ;  /* 0x0000006870387225 */ /* 0x000fc800078e00ff */
[----:B------:R-:W-:Y:S02]  /*7d760*/  IMAD R59, R52, 0x7effffff, RZ ;  /* 0x7effffff343b7824 */ /* 0x000fe400078e02ff */
[----:B------:R-:W-:Y:S01]  /*7d770*/  IMAD.WIDE.U32 R54, R112, R58, RZ ;  /* 0x0000003a70367225 */ /* 0x000fe200078e00ff */
[----:B------:R-:W-:-:S03]  /*7d780*/  ISETP.GE.U32.AND P2, PT, R107, 0x7f000001, PT ;  /* 0x7f0000016b00780c */ /* 0x000fc60003f46070 */
[----:B------:R-:W-:Y:S02]  /*7d790*/  IMAD R116, R56, 0x7effffff, RZ ;  /* 0x7effffff38747824 */ /* 0x000fe400078e02ff */
[----:B------:R-:W-:Y:S01]  /*7d7a0*/  IMAD.HI.U32 R59, R59, 0x7f000001, R52 ;  /* 0x7f0000013b3b7827 */ /* 0x000fe200078e0034 */
[----:B------:R-:W-:-:S03]  /*7d7b0*/  @P0 IADD3 R105, PT, PT, R105, -0x7f000001, RZ ;  /* 0x80ffffff69690810 */ /* 0x000fc60007ffe0ff */
[----:B------:R-:W-:Y:S02]  /*7d7c0*/  IMAD R109, R54, 0x7effffff, RZ ;  /* 0x7effffff366d7824 */ /* 0x000fe400078e02ff */
[----:B------:R-:W-:-:S04]  /*7d7d0*/  IMAD.HI.U32 R116, R116, 0x7f000001, R56 ;  /* 0x7f00000174747827 */ /* 0x000fc800078e0038 */
[----:B------:R-:W-:Y:S01]  /*7d7e0*/  IMAD.HI.U32 R109, R109, 0x7f000001, R54 ;  /* 0x7f0000016d6d7827 */ /* 0x000fe200078e0036 */
[----:B------:R-:W-:Y:S01]  /*7d7f0*/  ISETP.GE.U32.AND P4, PT, R59, 0x7f000001, PT ;  /* 0x7f0000013b00780c */ /* 0x000fe20003f86070 */
[----:B------:R-:W-:Y:S01]  /*7d800*/  ISETP.GE.U32.AND P0, PT, R105, 0x7f000001, PT ;  /* 0x7f0000016900780c */ /* 0x000fe20003f06070 */
[----:B------:R-:W-:Y:S02]  /*7d810*/  @P1 IADD3 R106, PT, PT, R106, -0x7f000001, RZ ;  /* 0x80ffffff6a6a1810 */ /* 0x000fe40007ffe0ff */
[----:B------:R-:W-:Y:S01]  /*7d820*/  @P3 IADD3 R127, PT, PT, R127, -0x7f000001, RZ ;  /* 0x80ffffff7f7f3810 */ /* 0x000fe20007ffe0ff */
[----:B------:R-:W-:Y:S01]  /*7d830*/  ISETP.GE.U32.AND P1, PT, R196, 0x7f000001, PT ;  /* 0x7f000001c400780c */ /* 0x000fe20003f26070 */
[----:B------:R-:W-:Y:S01]  /*7d840*/  ISETP.GE.U32.AND P3, PT, R116, 0x7f000001, PT ;  /* 0x7f0000017400780c */ /* 0x000fe20003f66070 */
[----:B------:R-:W-:Y:S01]  /*7d850*/  IMAD.WIDE.U32 R52, R111, R104, RZ ;  /* 0x000000686f347225 */ /* 0x000fe200078e00ff */
[----:B------:R-:W-:Y:S01]  /*7d860*/  ISETP.GE.U32.AND P5, PT, R109, 0x7f000001, PT ;  /* 0x7f0000016d00780c */ /* 0x000fe20003fa6070 */
[----:B------:R-:W-:Y:S01]  /*7d870*/  @P2 IADD3 R107, PT, PT, R107, -0x7f000001, RZ ;  /* 0x80ffffff6b6b2810 */ /* 0x000fe20007ffe0ff */
[----:B------:R-:W-:Y:S01]  /*7d880*/  ISETP.GE.U32.AND P2, PT, R106, 0x7f000001, PT ;  /* 0x7f0000016a00780c */ /* 0x000fe20003f46070 */
[----:B------:R-:W-:-:S02]  /*7d890*/  IMAD R128, R52, 0x7effffff, RZ ;  /* 0x7effffff34807824 */ /* 0x000fc400078e02ff */
[----:B------:R-:W-:-:S04]  /*7d8a0*/  IMAD.WIDE.U32 R54, R111, R115, RZ ;  /* 0x000000736f367225 */ /* 0x000fc800078e00ff */
[----:B------:R-:W-:Y:S01]  /*7d8b0*/  IMAD.HI.U32 R128, R128, 0x7f000001, R52 ;  /* 0x7f00000180807827 */ /* 0x000fe200078e0034 */
[----:B------:R-:W-:Y:S02]  /*7d8c0*/  @P4 IADD3 R59, PT, PT, R59, -0x7f000001, RZ ;  /* 0x80ffffff3b3b4810 */ /* 0x000fe40007ffe0ff */
[----:B------:R-:W-:Y:S01]  /*7d8d0*/  @P0 IADD3 R105, PT, PT, R105, -0x7f000001, RZ ;  /* 0x80ffffff69690810 */ /* 0x000fe20007ffe0ff */
[----:B------:R-:W-:Y:S01]  /*7d8e0*/  IMAD R129, R54, 0x7effffff, RZ ;  /* 0x7effffff36817824 */ /* 0x000fe200078e02ff */
[----:B------:R-:W-:Y:S01]  /*7d8f0*/  ISETP.GE.U32.AND P0, PT, R198, 0x7f000001, PT ;  /* 0x7f000001c600780c */ /* 0x000fe20003f06070 */
[----:B------:R-:W-:Y:S02]  /*7d900*/  @P1 IADD3 R196, PT, PT, R196, -0x7f000001, RZ ;  /* 0x80ffffffc4c41810 */ /* 0x000fe40007ffe0ff */
[----:B------:R-:W-:Y:S01]  /*7d910*/  @P3 IADD3 R116, PT, PT, R116, -0x7f000001, RZ ;  /* 0x80ffffff74743810 */ /* 0x000fe20007ffe0ff */
[----:B------:R-:W-:Y:S01]  /*7d920*/  IMAD.HI.U32 R129, R129, 0x7f000001, R54 ;  /* 0x7f00000181817827 */ /* 0x000fe200078e0036 */
[----:B------:R-:W-:Y:S01]  /*7d930*/  @P5 IADD3 R109, PT, PT, R109, -0x7f000001, RZ ;  /* 0x80ffffff6d6d5810 */ /* 0x000fe20007ffe0ff */
[----:B------:R-:W-:Y:S01]  /*7d940*/  ISETP.GE.U32.AND P3, PT, R128, 0x7f000001, PT ;  /* 0x7f0000018000780c */ /* 0x000fe20003f66070 */
[----:B------:R-:W-:Y:S01]  /*7d950*/  ISETP.GE.U32.AND P1, PT, R59, 0x7f000001, PT ;  /* 0x7f0000013b00780c */ /* 0x000fe20003f26070 */
[----:B------:R-:W-:Y:S01]  /*7d960*/  IMAD.WIDE.U32 R56, R127, 0x5fffffa, RZ ;  /* 0x05fffffa7f387825 */ /* 0x000fe200078e00ff */
[----:B------:R-:W-:Y:S01]  /*7d970*/  @P2 IADD3 R106, PT, PT, R106, -0x7f000001, RZ ;  /* 0x80ffffff6a6a2810 */ /* 0x000fe20007ffe0ff */
[----:B------:R-:W-:Y:S01]  /*7d980*/  ISETP.GE.U32.AND P4, PT, R129, 0x7f000001, PT ;  /* 0x7f0000018100780c */ /* 0x000fe20003f86070 */
[----:B------:R-:W-:Y:S01]  /*7d990*/  ISETP.GE.U32.AND P2, PT, R109, 0x7f000001, PT ;  /* 0x7f0000016d00780c */ /* 0x000fe20003f46070 */
[----:B------:R-:W-:-:S02]  /*7d9a0*/  IMAD R127, R127, 0x6, RZ ;  /* 0x000000067f7f7824 */ /* 0x000fc400078e02ff */
[----:B------:R-:W-:-:S04]  /*7d9b0*/  IMAD.WIDE.U32 R52, R112, R108, RZ ;  /* 0x0000006c70347225 */ /* 0x000fc800078e00ff */
[----:B------:R-:W-:-:S04]  /*7d9c0*/  IMAD.WIDE.U32 R54, R111, R58, RZ ;  /* 0x0000003a6f367225 */ /* 0x000fc800078e00ff */
[----:B------:R-:W-:Y:S01]  /*7d9d0*/  IMAD.HI.U32 R56, R127, 0x7f000001, R56 ;  /* 0x7f0000017f387827 */ /* 0x000fe200078e0038 */
[----:B------:R-:W-:-:S03]  /*7d9e0*/  @P0 IADD3 R198, PT, PT, R198, -0x7f000001, RZ ;  /* 0x80ffffffc6c60810 */ /* 0x000fc60007ffe0ff */
[----:B------:R-:W-:Y:S01]  /*7d9f0*/  IMAD R112, R52, 0x7effffff, RZ ;  /* 0x7effffff34707824 */ /* 0x000fe200078e02ff */
[----:B------:R-:W-:Y:S01]  /*7da00*/  ISETP.GE.U32.AND P0, PT, R116, 0x7f000001, PT ;  /* 0x7f0000017400780c */ /* 0x000fe20003f06070 */
[----:B------:R-:W-:Y:S01]  /*7da10*/  IMAD R127, R54, 0x7effffff, RZ ;  /* 0x7effffff367f7824 */ /* 0x000fe200078e02ff */
[----:B------:R-:W-:Y:S02]  /*7da20*/  @P3 IADD3 R128, PT, PT, R128, -0x7f000001, RZ ;  /* 0x80ffffff80803810 */ /* 0x000fe40007ffe0ff */
[----:B------:R-:W-:Y:S01]  /*7da30*/  @P1 IADD3 R59, PT, PT, R59, -0x7f000001, RZ ;  /* 0x80ffffff3b3b1810 */ /* 0x000fe20007ffe0ff */
[----:B------:R-:W-:-:S04]  /*7da40*/  IMAD.HI.U32 R112, R112, 0x7f000001, R52 ;  /* 0x7f00000170707827 */ /* 0x000fc800078e0034 */
[----:B------:R-:W-:-:S04]  /*7da50*/  IMAD.HI.U32 R127, R127, 0x7f000001, R54 ;  /* 0x7f0000017f7f7827 */ /* 0x000fc800078e0036 */
[----:B----4-:R-:W-:-:S04]  /*7da60*/  IMAD.WIDE.U32 R52, R114, R58, RZ ;  /* 0x0000003a72347225 */ /* 0x010fc800078e00ff */
[----:B------:R-:W-:Y:S01]  /*7da70*/  IMAD.WIDE.U32 R54, R114, R108, RZ ;  /* 0x0000006c72367225 */ /* 0x000fe200078e00ff */
[----:B------:R-:W-:Y:S02]  /*7da80*/  @P4 IADD3 R129, PT, PT, R129, -0x7f000001, RZ ;  /* 0x80ffffff81814810 */ /* 0x000fe40007ffe0ff */
[----:B------:R-:W-:Y:S02]  /*7da90*/  @P2 IADD3 R109, PT, PT, R109, -0x7f000001, RZ ;  /* 0x80ffffff6d6d2810 */ /* 0x000fe40007ffe0ff */
[----:B------:R-:W-:Y:S01]  /*7daa0*/  IADD3 R111, PT, PT, R59, R128, RZ ;  /* 0x000000803b6f7210 */ /* 0x000fe20007ffe0ff */
[----:B------:R-:W-:Y:S01]  /*7dab0*/  ISETP.GE.U32.AND P5, PT, R56, 0x7f000001, PT ;  /* 0x7f0000013800780c */ /* 0x000fe20003fa6070 */
[----:B------:R-:W-:Y:S02]  /*7dac0*/  IMAD R128, R52, 0x7effffff, RZ ;  /* 0x7effffff34807824 */ /* 0x000fe400078e02ff */
[----:B------:R-:W-:Y:S01]  /*7dad0*/  IMAD R57, R54, 0x7effffff, RZ ;  /* 0x7effffff36397824 */ /* 0x000fe200078e02ff */
[----:B------:R-:W-:-:S02]  /*7dae0*/  IADD3 R109, PT, PT, R109, R129, RZ ;  /* 0x000000816d6d7210 */ /* 0x000fc40007ffe0ff */
[----:B------:R-:W-:Y:S01]  /*7daf0*/  @P0 IADD3 R116, PT, PT, R116, -0x7f000001, RZ ;  /* 0x80ffffff74740810 */ /* 0x000fe20007ffe0ff */
[----:B------:R-:W-:-:S04]  /*7db00*/  IMAD.HI.U32 R128, R128, 0x7f000001, R52 ;  /* 0x7f00000180807827 */ /* 0x000fc800078e0034 */
[----:B------:R-:W-:Y:S01]  /*7db10*/  IMAD.HI.U32 R129, R57, 0x7f000001, R54 ;  /* 0x7f00000139817827 */ /* 0x000fe200078e0036 */
[----:B------:R-:W-:Y:S01]  /*7db20*/  ISETP.GE.U32.AND P0, PT, R112, 0x7f000001, PT ;  /* 0x7f0000017000780c */ /* 0x000fe20003f06070 */
[----:B------:R-:W-:-:S03]  /*7db30*/  ISETP.GE.U32.AND P1, PT, R128, 0x7f000001, PT ;  /* 0x7f0000018000780c */ /* 0x000fc60003f26070 */
[----:B------:R-:W-:Y:S01]  /*7db40*/  ISETP.GE.U32.AND P2, PT, R129, 0x7f000001, PT ;  /* 0x7f0000018100780c */ /* 0x000fe20003f46070 */
[----:B------:R-:W-:Y:S01]  /*7db50*/  @P5 IADD3 R56, PT, PT, R56, -0x7f000001, RZ ;  /* 0x80ffffff38385810 */ /* 0x000fe20007ffe0ff */
[----:B------:R-:W-:-:S04]  /*7db60*/  IMAD.WIDE.U32 R58, R99, R58, RZ ;  /* 0x0000003a633a7225 */ /* 0x000fc800078e00ff */
[----:B------:R-:W-:-:S04]  /*7db70*/  IMAD.WIDE.U32 R52, R114, R104, RZ ;  /* 0x0000006872347225 */ /* 0x000fc800078e00ff */
[----:B------:R-:W-:-:S04]  /*7db80*/  IMAD.WIDE.U32 R54, R114, R115, RZ ;  /* 0x0000007372367225 */ /* 0x000fc800078e00ff */
[----:B------:R-:W-:Y:S01]  /*7db90*/  IMAD R140, R58, 0x7effffff, RZ ;  /* 0x7effffff3a8c7824 */ /* 0x000fe200078e02ff */
[----:B------:R-:W-:Y:S01]  /*7dba0*/  IADD3 R116, PT, PT, R116, R56, RZ ;  /* 0x0000003874747210 */ /* 0x000fe20007ffe0ff */
[----:B------:R-:W-:Y:S01]  /*7dbb0*/  IMAD.WIDE.U32 R56, R99, R115, RZ ;  /* 0x0000007363387225 */ /* 0x000fe200078e00ff */
[----:B------:R-:W-:-:S03]  /*7dbc0*/  @P0 IADD3 R112, PT, PT, R112, -0x7f000001, RZ ;  /* 0x80ffffff70700810 */ /* 0x000fc60007ffe0ff */
[----:B------:R-:W-:Y:S02]  /*7dbd0*/  IMAD R115, R52, 0x7effffff, RZ ;  /* 0x7effffff34737824 */ /* 0x000fe400078e02ff */
[----:B------:R-:W-:Y:S01]  /*7dbe0*/  IMAD.HI.U32 R58, R140, 0x7f000001, R58 ;  /* 0x7f0000018c3a7827 */ /* 0x000fe200078e003a */
[----:B------:R-:W-:-:S03]  /*7dbf0*/  @P1 IADD3 R128, PT, PT, R128, -0x7f000001, RZ ;  /* 0x80ffffff80801810 */ /* 0x000fc60007ffe0ff */
[----:B------:R-:W-:Y:S01]  /*7dc00*/  IMAD R133, R56, 0x7effffff, RZ ;  /* 0x7effffff38857824 */ /* 0x000fe200078e02ff */
[----:B------:R-:W-:Y:S01]  /*7dc10*/  @P2 IADD3 R129, PT, PT, R129, -0x7f000001, RZ ;  /* 0x80ffffff81812810 */ /* 0x000fe20007ffe0ff */
[----:B------:R-:W-:Y:S01]  /*7dc20*/  IMAD.HI.U32 R115, R115, 0x7f000001, R52 ;  /* 0x7f00000173737827 */ /* 0x000fe200078e0034 */
[----:B------:R-:W-:Y:S01]  /*7dc30*/  ISETP.GE.U32.AND P2, PT, R112, 0x7f000001, PT ;  /* 0x7f0000017000780c */ /* 0x000fe20003f46070 */
[----:B------:R-:W-:Y:S02]  /*7dc40*/  ISETP.GE.U32.AND P5, PT, R109, 0x7f000001, PT ;  /* 0x7f0000016d00780c */ /* 0x000fe40003fa6070 */
[----:B------:R-:W-:Y:S02]  /*7dc50*/  IMAD R114, R54, 0x7effffff, RZ ;  /* 0x7effffff36727824 */ /* 0x000fe400078e02ff */
[----:B------:R-:W-:-:S04]  /*7dc60*/  IMAD.HI.U32 R133, R133, 0x7f000001, R56 ;  /* 0x7f00000185857827 */ /* 0x000fc800078e0038 */
[----:B------:R-:W-:Y:S01]  /*7dc70*/  IMAD.WIDE.U32 R52, R128, 0x5fffffa, RZ ;  /* 0x05fffffa80347825 */ /* 0x000fe200078e00ff */
[----:B------:R-:W-:Y:S01]  /*7dc80*/  ISETP.GE.U32.AND P1, PT, R58, 0x7f000001, PT ;  /* 0x7f0000013a00780c */ /* 0x000fe20003f26070 */
[----:B------:R-:W-:Y:S01]  /*7dc90*/  ISETP.GE.U32.AND P3, PT, R127, 0x7f000001, PT ;  /* 0x7f0000017f00780c */ /* 0x000fe20003f66070 */
[----:B------:R-:W-:Y:S01]  /*7dca0*/  ISETP.GE.U32.AND P4, PT, R115, 0x7f000001, PT ;  /* 0x7f0000017300780c */ /* 0x000fe20003f86070 */
[----:B------:R-:W-:Y:S02]  /*7dcb0*/  IMAD R59, R128, 0x6, RZ ;  /* 0x00000006803b7824 */ /* 0x000fe400078e02ff */
[----:B------:R-:W-:-:S04]  /*7dcc0*/  IMAD.HI.U32 R114, R114, 0x7f000001, R54 ;  /* 0x7f00000172727827 */ /* 0x000fc800078e0036 */
[----:B------:R-:W-:Y:S01]  /*7dcd0*/  IMAD.WIDE.U32 R54, R129, 0x5fffffa, RZ ;  /* 0x05fffffa81367825 */ /* 0x000fe200078e00ff */
[----:B------:R-:W-:Y:S01]  /*7dce0*/  ISETP.GE.U32.AND P0, PT, R133, 0x7f000001, PT ;  /* 0x7f0000018500780c */ /* 0x000fe20003f06070 */
[----:B------:R-:W-:Y:S02]  /*7dcf0*/  ISETP.GE.U32.AND P6, PT, R107, 0x7f000001, PT ;  /* 0x7f0000016b00780c */ /* 0x000fe40003fc6070 */
[----:B------:R-:W-:-:S04]  /*7dd00*/  IMAD.HI.U32 R59, R59, 0x7f000001, R52 ;  /* 0x7f0000013b3b7827 */ /* 0x000fc800078e0034 */
[----:B------:R-:W-:Y:S02]  /*7dd10*/  IMAD R129, R129, 0x6, RZ ;  /* 0x0000000681817824 */ /* 0x000fe400078e02ff */
[----:B------:R-:W-:Y:S01]  /*7dd20*/  IMAD.WIDE.U32 R56, R99, R108, RZ ;  /* 0x0000006c63387225 */ /* 0x000fe200078e00ff */
[----:B------:R-:W-:Y:S02]  /*7dd30*/  @P2 IADD3 R112, PT, PT, R112, -0x7f000001, RZ ;  /* 0x80ffffff70702810 */ /* 0x000fe40007ffe0ff */
[----:B------:R-:W-:Y:S01]  /*7dd40*/  @P5 IADD3 R109, PT, PT, R109, -0x7f000001, RZ ;  /* 0x80ffffff6d6d5810 */ /* 0x000fe20007ffe0ff */
[----:B------:R-:W-:-:S04]  /*7dd50*/  IMAD.HI.U32 R129, R129, 0x7f000001, R54 ;  /* 0x7f00000181817827 */ /* 0x000fc800078e0036 */
[----:B------:R-:W-:Y:S01]  /*7dd60*/  IMAD R52, R56, 0x7effffff, RZ ;  /* 0x7effffff38347824 */ /* 0x000fe200078e02ff */
[----:B------:R-:W-:Y:S01]  /*7dd70*/  ISETP.GE.U32.AND P2, PT, R59, 0x7f000001, PT ;  /* 0x7f0000013b00780c */ /* 0x000fe20003f46070 */
[----:B------:R-:W-:Y:S01]  /*7dd80*/  ISETP.GE.U32.AND P5, PT, R116, 0x7f000001, PT ;  /* 0x7f0000017400780c */ /* 0x000fe20003fa6070 */
[----:B------:R-:W-:Y:S02]  /*7dd90*/  @P1 IADD3 R58, PT, PT, R58, -0x7f000001, RZ ;  /* 0x80ffffff3a3a1810 */ /* 0x000fe40007ffe0ff */
[----:B------:R-:W-:Y:S02]  /*7dda0*/  @P3 IADD3 R127, PT, PT, R127, -0x7f000001, RZ ;  /* 0x80ffffff7f7f3810 */ /* 0x000fe40007ffe0ff */
[----:B------:R-:W-:Y:S01]  /*7ddb0*/  @P4 IADD3 R115, PT, PT, R115, -0x7f000001, RZ ;  /* 0x80ffffff73734810 */ /* 0x000fe20007ffe0ff */
[----:B------:R-:W-:Y:S01]  /*7ddc0*/  IMAD.HI.U32 R56, R52, 0x7f000001, R56 ;  /* 0x7f00000134387827 */ /* 0x000fe200078e0038 */
[----:B------:R-:W-:Y:S01]  /*7ddd0*/  ISETP.GE.U32.AND P3, PT, R129, 0x7f000001, PT ;  /* 0x7f0000018100780c */ /* 0x000fe20003f66070 */
[----:B------:R-:W-:Y:S01]  /*7dde0*/  ISETP.GE.U32.AND P4, PT, R111, 0x7f000001, PT ;  /* 0x7f0000016f00780c */ /* 0x000fe20003f86070 */
[----:B------:R-:W-:-:S02]  /*7ddf0*/  @P0 IADD3 R133, PT, PT, R133, -0x7f000001, RZ ;  /* 0x80ffffff85850810 */ /* 0x000fc40007ffe0ff */
[----:B------:R-:W-:Y:S01]  /*7de00*/  @P6 IADD3 R107, PT, PT, R107, -0x7f000001, RZ ;  /* 0x80ffffff6b6b6810 */ /* 0x000fe20007ffe0ff */
[----:B------:R-:W-:Y:S01]  /*7de10*/  IMAD.WIDE.U32 R54, R58, 0x5fffffa, RZ ;  /* 0x05fffffa3a367825 */ /* 0x000fe200078e00ff */
[----:B------:R-:W-:Y:S01]  /*7de20*/  IADD3 R112, PT, PT, R112, R127, RZ ;  /* 0x0000007f70707210 */ /* 0x000fe20007ffe0ff */
[----:B------:R-:W-:Y:S02]  /*7de30*/  ISETP.GE.U32.AND P6, PT, R56, 0x7f000001, PT ;  /* 0x7f0000013800780c */ /* 0x000fe40003fc6070 */
[----:B------:R-:W-:Y:S02]  /*7de40*/  IMAD R58, R58, 0x6, RZ ;  /* 0x000000063a3a7824 */ /* 0x000fe400078e02ff */
[----:B------:R-:W-:Y:S01]  /*7de50*/  IMAD.WIDE.U32 R52, R133, 0x5fffffa, RZ ;  /* 0x05fffffa85347825 */ /* 0x000fe200078e00ff */
[----:B------:R-:W-:Y:S02]  /*7de60*/  @P2 IADD3 R59, PT, PT, R59, -0x7f000001, RZ ;  /* 0x80ffffff3b3b2810 */ /* 0x000fe40007ffe0ff */
[----:B------:R-:W-:Y:S01]  /*7de70*/  @P5 IADD3 R116, PT, PT, R116, -0x7f000001, RZ ;  /* 0x80ffffff74745810 */ /* 0x000fe20007ffe0ff */
[----:B------:R-:W-:Y:S01]  /*7de80*/  IMAD R57, R133, 0x6, RZ ;  /* 0x0000000685397824 */ /* 0x000fe200078e02ff */
[----:B------:R-:W-:Y:S01]  /*7de90*/  ISETP.GE.U32.AND P2, PT, R112, 0x7f000001, PT ;  /* 0x7f0000017000780c */ /* 0x000fe20003f46070 */
[----:B------:R-:W-:Y:S01]  /*7dea0*/  IMAD.HI.U32 R58, R58, 0x7f000001, R54 ;  /* 0x7f0000013a3a7827 */ /* 0x000fe200078e0036 */
[----:B------:R-:W-:Y:S01]  /*7deb0*/  ISETP.GE.U32.AND P0, PT, R114, 0x7f000001, PT ;  /* 0x7f0000017200780c */ /* 0x000fe20003f06070 */
[----:B------:R-:W-:-:S02]  /*7dec0*/  @P3 IADD3 R129, PT, PT, R129, -0x7f000001, RZ ;  /* 0x80ffffff81813810 */ /* 0x000fc40007ffe0ff */
[----:B------:R-:W-:Y:S02]  /*7ded0*/  @P4 IADD3 R111, PT, PT, R111, -0x7f000001, RZ ;  /* 0x80ffffff6f6f4810 */ /* 0x000fe40007ffe0ff */
[----:B------:R-:W-:Y:S01]  /*7dee0*/  IADD3 R59, PT, PT, R116, R59, RZ ;  /* 0x0000003b743b7210 */ /* 0x000fe20007ffe0ff */
[----:B------:R-:W-:Y:S01]  /*7def0*/  IMAD.HI.U32 R57, R57, 0x7f000001, R52 ;  /* 0x7f00000139397827 */ /* 0x000fe200078e0034 */
[----:B------:R-:W-:-:S03]  /*7df00*/  ISETP.GE.U32.AND P1, PT, R123, 0x7f000001, PT ;  /* 0x7f0000017b00780c */ /* 0x000fc60003f26070 */
[----:B------:R-:W-:Y:S01]  /*7df10*/  IMAD.WIDE.U32 R52, R99, R104, RZ ;  /* 0x0000006863347225 */ /* 0x000fe200078e00ff */
[----:B------:R-:W-:Y:S01]  /*7df20*/  ISETP.GE.U32.AND P3, PT, R58, 0x7f000001, PT ;  /* 0x7f0000013a00780c */ /* 0x000fe20003f66070 */
[----:B------:R-:W-:Y:S02]  /*7df30*/  @P6 IADD3 R56, PT, PT, R56, -0x7f000001, RZ ;  /* 0x80ffffff38386810 */ /* 0x000fe40007ffe0ff */
[----:B------:R-:W-:Y:S01]  /*7df40*/  IADD3 R111, PT, PT, R111, R129, RZ ;  /* 0x000000816f6f7210 */ /* 0x000fe20007ffe0ff */
[----:B------:R-:W-:Y:S01]  /*7df50*/  IMAD R99, R52, 0x7effffff, RZ ;  /* 0x7effffff34637824 */ /* 0x000fe200078e02ff */
[----:B------:R-:W-:Y:S01]  /*7df60*/  ISETP.GE.U32.AND P4, PT, R59, 0x7f000001, PT ;  /* 0x7f0000013b00780c */ /* 0x000fe20003f86070 */
[----:B------:R-:W-:Y:S01]  /*7df70*/  ISETP.GE.U32.AND P6, PT, R62, 0x7f000001, PT ;  /* 0x7f0000013e00780c */ /* 0x000fe20003fc6070 */
[----:B------:R-:W-:Y:S01]  /*7df80*/  ISETP.GE.U32.AND P5, PT, R57, 0x7f000001, PT ;  /* 0x7f0000013900780c */ /* 0x000fe20003fa6070 */
[----:B------:R-:W-:Y:S01]  /*7df90*/  IMAD.WIDE.U32 R54, R56, 0x5fffffa, RZ ;  /* 0x05fffffa38367825 */ /* 0x000fe200078e00ff */
[----:B------:R-:W-:-:S03]  /*7dfa0*/  @P2 IADD3 R112, PT, PT, R112, -0x7f000001, RZ ;  /* 0x80ffffff70702810 */ /* 0x000fc60007ffe0ff */
[----:B------:R-:W-:Y:S01]  /*7dfb0*/  IMAD.HI.U32 R52, R99, 0x7f000001, R52 ;  /* 0x7f00000163347827 */ /* 0x000fe200078e0034 */
[----:B------:R-:W-:Y:S01]  /*7dfc0*/  IADD3 R105, PT, PT, R105, R197, RZ ;  /* 0x000000c569697210 */ /* 0x000fe20007ffe0ff */
[----:B------:R-:W-:Y:S01]  /*7dfd0*/  ISETP.GE.U32.AND P2, PT, R111, 0x7f000001, PT ;  /* 0x7f0000016f00780c */ /* 0x000fe20003f46070 */
[----:B------:R-:W-:Y:S01]  /*7dfe0*/  @P0 IADD3 R114, PT, PT, R114, -0x7f000001, RZ ;  /* 0x80ffffff72720810 */ /* 0x000fe20007ffe0ff */
[----:B------:R-:W-:Y:S01]  /*7dff0*/  IMAD R56, R56, 0x6, RZ ;  /* 0x0000000638387824 */ /* 0x000fe200078e02ff */
[----:B------:R-:W-:Y:S02]  /*7e000*/  @P1 IADD3 R123, PT, PT, R123, -0x7f000001, RZ ;  /* 0x80ffffff7b7b1810 */ /* 0x000fe40007ffe0ff */
[----:B------:R-:W-:Y:S01]  /*7e010*/  IADD3 R109, PT, PT, R109, R115, RZ ;  /* 0x000000736d6d7210 */ /* 0x000fe20007ffe0ff */
[----:B------:R-:W-:Y:S01]  /*7e020*/  ISETP.GE.U32.AND P1, PT, R52, 0x7f000001, PT ;  /* 0x7f0000013400780c */ /* 0x000fe20003f26070 */
[----:B------:R-:W-:Y:S01]  /*7e030*/  @P3 IADD3 R58, PT, PT, R58, -0x7f000001, RZ ;  /* 0x80ffffff3a3a3810 */ /* 0x000fe20007ffe0ff */
[----:B------:R-:W-:Y:S01]  /*7e040*/  IMAD.HI.U32 R54, R56, 0x7f000001, R54 ;  /* 0x7f00000138367827 */ /* 0x000fe200078e0036 */
[----:B------:R-:W-:Y:S01]  /*7e050*/  ISETP.GE.U32.AND P3, PT, R105, 0x7f000001, PT ;  /* 0x7f0000016900780c */ /* 0x000fe20003f66070 */
[----:B------:R-:W-:-:S02]  /*7e060*/  IADD3 R112, PT, PT, R112, R114, RZ ;  /* 0x0000007270707210 */ /* 0x000fc40007ffe0ff */
[----:B------:R-:W-:Y:S02]  /*7e070*/  @P4 IADD3 R59, PT, PT, R59, -0x7f000001, RZ ;  /* 0x80ffffff3b3b4810 */ /* 0x000fe40007ffe0ff */
[----:B------:R-:W-:Y:S01]  /*7e080*/  @P6 IADD3 R62, PT, PT, R62, -0x7f000001, RZ ;  /* 0x80ffffff3e3e6810 */ /* 0x000fe20007ffe0ff */
[----:B------:R-:W-:Y:S01]  /*7e090*/  ISETP.GE.U32.AND P4, PT, R109, 0x7f000001, PT ;  /* 0x7f0000016d00780c */ /* 0x000fe20003f86070 */
[----:B------:R-:W-:Y:S01]  /*7e0a0*/  @P5 IADD3 R57, PT, PT, R57, -0x7f000001, RZ ;  /* 0x80ffffff39395810 */ /* 0x000fe20007ffe0ff */
[----:B------:R-:W-:Y:S01]  /*7e0b0*/  ISETP.GE.U32.AND P6, PT, R54, 0x7f000001, PT ;  /* 0x7f0000013600780c */ /* 0x000fe20003fc6070 */
[----:B------:R-:W-:Y:S01]  /*7e0c0*/  ISETP.GE.U32.AND P5, PT, R112, 0x7f000001, PT ;  /* 0x7f0000017000780c */ /* 0x000fe20003fa6070 */
[----:B------:R-:W-:Y:S02]  /*7e0d0*/  IADD3 R106, PT, PT, R106, R198, RZ ;  /* 0x000000c66a6a7210 */ /* 0x000fe40007ffe0ff */
[----:B------:R-:W-:Y:S02]  /*7e0e0*/  @P2 IADD3 R111, PT, PT, R111, -0x7f000001, RZ ;  /* 0x80ffffff6f6f2810 */ /* 0x000fe40007ffe0ff */
[----:B------:R-:W-:Y:S01]  /*7e0f0*/  @P1 IADD3 R52, PT, PT, R52, -0x7f000001, RZ ;  /* 0x80ffffff34341810 */ /* 0x000fe20007ffe0ff */
[----:B------:R-:W-:Y:S01]  /*7e100*/  ISETP.GE.U32.AND P0, PT, R202, 0x7f000001, PT ;  /* 0x7f000001ca00780c */ /* 0x000fe20003f06070 */
[----:B------:R-:W-:Y:S01]  /*7e110*/  IADD3 R57, PT, PT, R59, R57, RZ ;  /* 0x000000393b397210 */ /* 0x000fe20007ffe0ff */
[----:B------:R-:W-:Y:S01]  /*7e120*/  ISETP.GE.U32.AND P1, PT, R106, 0x7f000001, PT ;  /* 0x7f0000016a00780c */ /* 0x000fe20003f26070 */
[----:B------:R-:W-:-:S02]  /*7e130*/  IADD3 R58, PT, PT, R111, R58, RZ ;  /* 0x0000003a6f3a7210 */ /* 0x000fc40007ffe0ff */
[----:B------:R-:W-:Y:S01]  /*7e140*/  @P3 IADD3 R105, PT, PT, R105, -0x7f000001, RZ ;  /* 0x80ffffff69693810 */ /* 0x000fe20007ffe0ff */
[----:B------:R-:W-:Y:S01]  /*7e150*/  ISETP.GE.U32.AND P3, PT, R46, 0x7f000001, PT ;  /* 0x7f0000012e00780c */ /* 0x000fe20003f66070 */
[----:B------:R-:W-:Y:S02]  /*7e160*/  @P4 IADD3 R109, PT, PT, R109, -0x7f000001, RZ ;  /* 0x80ffffff6d6d4810 */ /* 0x000fe40007ffe0ff */
[----:B------:R-:W-:Y:S01]  /*7e170*/  @P6 IADD3 R54, PT, PT, R54, -0x7f000001, RZ ;  /* 0x80ffffff36366810 */ /* 0x000fe20007ffe0ff */
[----:B------:R-:W-:Y:S01]  /*7e180*/  ISETP.GE.U32.AND P4, PT, R58, 0x7f000001, PT ;  /* 0x7f0000013a00780c */ /* 0x000fe20003f86070 */
        /* <DEDUP_REMOVED lines=8> */
[----:B------:R-:W-:Y:S02]  /*7e210*/  @P3 IADD3 R46, PT, PT, R46, -0x7f000001, RZ ;  /* 0x80ffffff2e2e3810 */ /* 0x000fe40007ffe0ff */
[----:B------:R-:W-:Y:S02]  /*7e220*/  IADD3 R52, PT, PT, R112, R52, RZ ;  /* 0x0000003470347210 */ /* 0x000fe40007ffe0ff */
[----:B------:R-:W-:Y:S02]  /*7e230*/  @P4 IADD3 R58, PT, PT, R58, -0x7f000001, RZ ;  /* 0x80ffffff3a3a4810 */ /* 0x000fe40007ffe0ff */
[----:B------:R-:W-:Y:S01]  /*7e240*/  @P6 IADD3 R57, PT, PT, R57, -0x7f000001, RZ ;  /* 0x80ffffff39396810 */ /* 0x000fe20007ffe0ff */
[----:B------:R-:W-:Y:S01]  /*7e250*/  ISETP.GE.U32.AND P3, PT, R46, 0x7f000001, PT ;  /* 0x7f0000012e00780c */ /* 0x000fe20003f66070 */
[----:B------:R-:W-:-:S02]  /*7e260*/  @P5 IADD3 R47, PT, PT, R47, -0x7f000001, RZ ;  /* 0x80ffffff2f2f5810 */ /* 0x000fc40007ffe0ff */
[----:B------:R-:W-:Y:S01]  /*7e270*/  @P2 IADD3 R200, PT, PT, R200, -0x7f000001, RZ ;  /* 0x80ffffffc8c82810 */ /* 0x000fe20007ffe0ff */
[----:B------:R-:W-:Y:S01]  /*7e280*/  ISETP.GE.U32.AND P2, PT, R52, 0x7f000001, PT ;  /* 0x7f0000013400780c */ /* 0x000fe20003f46070 */
[----:B------:R-:W-:Y:S02]  /*7e290*/  IADD3 R58, PT, PT, R58, R117, RZ ;  /* 0x000000753a3a7210 */ /* 0x000fe40007ffe0ff */
[----:B------:R-:W-:Y:S01]  /*7e2a0*/  IADD3 R57, PT, PT, R57, R125, RZ ;  /* 0x0000007d39397210 */ /* 0x000fe20007ffe0ff */
[----:B------:R-:W-:Y:S01]  /*7e2b0*/  ISETP.GE.U32.AND P4, PT, R47, 0x7f000001, PT ;  /* 0x7f0000012f00780c */ /* 0x000fe20003f86070 */
[----:B------:R-:W-:Y:S02]  /*7e2c0*/  @P1 IADD3 R48, PT, PT, R48, -0x7f000001, RZ ;  /* 0x80ffffff30301810 */ /* 0x000fe40007ffe0ff */
[----:B------:R-:W-:Y:S01]  /*7e2d0*/  @P0 IADD3 R21, PT, PT, R21, -0x7f000001, RZ ;  /* 0x80ffffff15150810 */ /* 0x000fe20007ffe0ff */
[----:B------:R-:W-:Y:S01]  /*7e2e0*/  ISETP.GE.U32.AND P1, PT, R58, 0x7f000001, PT ;  /* 0x7f0000013a00780c */ /* 0x000fe20003f26070 */
[----:B------:R-:W-:Y:S01]  /*7e2f0*/  ISETP.GE.U32.AND P0, PT, R57, 0x7f000001, PT ;  /* 0x7f0000013900780c */ /* 0x000fe20003f06070 */
[----:B------:R-:W-:-:S02]  /*7e300*/  IADD3 R54, PT, PT, R109, R54, RZ ;  /* 0x000000366d367210 */ /* 0x000fc40007ffe0ff */
[----:B------:R-:W-:Y:S01]  /*7e310*/  @P3 IADD3 R46, PT, PT, R46, -0x7f000001, RZ ;  /* 0x80ffffff2e2e3810 */ /* 0x000fe20007ffe0ff */
[----:B------:R-:W-:Y:S02]  /*7e320*/  ISETP.GE.U32.AND P3, PT, R48, 0x7f000001, PT ;  /* 0x7f0000013000780c */ /* 0x000fe40003f66070 */
[----:B------:R-:W-:Y:S01]  /*7e330*/  ISETP.GE.U32.AND P6, PT, R54, 0x7f000001, PT ;  /* 0x7f0000013600780c */ /* 0x000fe20003fc6070 */
[----:B------:R-:W-:Y:S01]  /*7e340*/  @P2 IADD3 R52, PT, PT, R52, -0x7f000001, RZ ;  /* 0x80ffffff34342810 */ /* 0x000fe20007ffe0ff */
[----:B------:R-:W-:Y:S01]  /*7e350*/  ISETP.GE.U32.AND P2, PT, R21, 0x7f000001, PT ;  /* 0x7f0000011500780c */ /* 0x000fe20003f46070 */
[----:B------:R-:W-:Y:S01]  /*7e360*/  @P4 IADD3 R47, PT, PT, R47, -0x7f000001, RZ ;  /* 0x80ffffff2f2f4810 */ /* 0x000fe20007ffe0ff */
[----:B------:R0:W-:Y:S04]  /*7e370*/  STL [R1+0x114], R58 ;  /* 0x0001143a01007387 */ /* 0x0001e80000100800 */
[----:B------:R1:W-:Y:S01]  /*7e380*/  STL [R1+0x110], R57 ;  /* 0x0001103901007387 */ /* 0x0003e20000100800 */
[----:B------:R-:W-:Y:S01]  /*7e390*/  ISETP.GE.U32.AND P5, PT, R118, 0x7f000001, PT ;  /* 0x7f0000017600780c */ /* 0x000fe20003fa6070 */
[----:B0-----:R-:W-:-:S02]  /*7e3a0*/  @P1 IADD3 R58, PT, PT, R58, -0x7f000001, RZ ;  /* 0x80ffffff3a3a1810 */ /* 0x001fc40007ffe0ff */
[----:B-1----:R-:W-:Y:S01]  /*7e3b0*/  @P0 IADD3 R57, PT, PT, R57, -0x7f000001, RZ ;  /* 0x80ffffff39390810 */ /* 0x002fe20007ffe0ff */
[----:B------:R-:W-:Y:S01]  /*7e3c0*/  ISETP.GE.U32.AND P1, PT, R46, 0x7f000001, PT ;  /* 0x7f0000012e00780c */ /* 0x000fe20003f26070 */
[----:B------:R-:W-:Y:S01]  /*7e3d0*/  ISETP.GE.U32.AND P0, PT, R47, 0x7f000001, PT ;  /* 0x7f0000012f00780c */ /* 0x000fe20003f06070 */
[----:B------:R-:W-:Y:S01]  /*7e3e0*/  @P3 IADD3 R48, PT, PT, R48, -0x7f000001, RZ ;  /* 0x80ffffff30303810 */ /* 0x000fe20007ffe0ff */
[----:B------:R-:W-:Y:S01]  /*7e3f0*/  ISETP.GE.U32.AND P3, PT, R103, 0x7f000001, PT ;  /* 0x7f0000016700780c */ /* 0x000fe20003f66070 */
[----:B------:R-:W-:Y:S02]  /*7e400*/  @P6 IADD3 R54, PT, PT, R54, -0x7f000001, RZ ;  /* 0x80ffffff36366810 */ /* 0x000fe40007ffe0ff */
[----:B------:R-:W-:Y:S01]  /*7e410*/  @P2 IADD3 R21, PT, PT, R21, -0x7f000001, RZ ;  /* 0x80ffffff15152810 */ /* 0x000fe20007ffe0ff */
[----:B------:R-:W-:Y:S01]  /*7e420*/  ISETP.GE.U32.AND P2, PT, R44, 0x7f000001, PT ;  /* 0x7f0000012c00780c */ /* 0x000fe20003f46070 */
[----:B------:R-:W-:Y:S02]  /*7e430*/  IADD3 R52, PT, PT, R52, R124, RZ ;  /* 0x0000007c34347210 */ /* 0x000fe40007ffe0ff */
[----:B------:R-:W-:-:S02]  /*7e440*/  IADD3 R123, PT, PT, R62, R123, RZ ;  /* 0x0000007b3e7b7210 */ /* 0x000fc40007ffe0ff */
[----:B------:R-:W-:Y:S02]  /*7e450*/  IADD3 R54, PT, PT, R54, R119, RZ ;  /* 0x0000007736367210 */ /* 0x000fe40007ffe0ff */
        /* <DEDUP_REMOVED lines=9> */
[----:B------:R-:W-:-:S02]  /*7e4f0*/  @P2 IADD3 R44, PT, PT, R44, -0x7f000001, RZ ;  /* 0x80ffffff2c2c2810 */ /* 0x000fc40007ffe0ff */
[----:B------:R-:W-:Y:S01]  /*7e500*/  IADD3 R107, PT, PT, R107, R196, RZ ;  /* 0x000000c46b6b7210 */ /* 0x000fe20007ffe0ff */
[----:B------:R-:W-:Y:S01]  /*7e510*/  ISETP.GE.U32.AND P2, PT, R173, 0x7f000001, PT ;  /* 0x7f000001ad00780c */ /* 0x000fe20003f46070 */
[----:B------:R0:W-:Y:S04]  /*7e520*/  STL [R1+0x118], R54 ;  /* 0x0001183601007387 */ /* 0x0001e80000100800 */
[----:B------:R1:W-:Y:S01]  /*7e530*/  STL [R1+0x11c], R52 ;  /* 0x00011c3401007387 */ /* 0x0003e20000100800 */
[----:B------:R-:W-:Y:S01]  /*7e540*/  @P1 IADD3 R48, PT, PT, R48, -0x7f000001, RZ ;  /* 0x80ffffff30301810 */ /* 0x000fe20007ffe0ff */
[----:B------:R-:W-:Y:S01]  /*7e550*/  ISETP.GE.U32.AND P6, PT, R107, 0x7f000001, PT ;  /* 0x7f0000016b00780c */ /* 0x000fe20003fc6070 */
[----:B------:R-:W-:-:S03]  /*7e560*/  @P0 IADD3 R123, PT, PT, R123, -0x7f000001, RZ ;  /* 0x80ffffff7b7b0810 */ /* 0x000fc60007ffe0ff */
[----:B------:R-:W-:Y:S01]  /*7e570*/  ISETP.GE.U32.AND P0, PT, R48, 0x7f000001, PT ;  /* 0x7f0000013000780c */ /* 0x000fe20003f06070 */
[----:B0-----:R-:W-:Y:S02]  /*7e580*/  @P4 IADD3 R54, PT, PT, R54, -0x7f000001, RZ ;  /* 0x80ffffff36364810 */ /* 0x001fe40007ffe0ff */
[----:B-1----:R-:W-:Y:S01]  /*7e590*/  @P5 IADD3 R52, PT, PT, R52, -0x7f000001, RZ ;  /* 0x80ffffff34345810 */ /* 0x002fe20007ffe0ff */
[----:B------:R-:W-:Y:S01]  /*7e5a0*/  ISETP.GE.U32.AND P4, PT, R21, 0x7f000001, PT ;  /* 0x7f0000011500780c */ /* 0x000fe20003f86070 */
[----:B------:R-:W-:Y:S01]  /*7e5b0*/  ISETP.GE.U32.AND P5, PT, R46, 0x7f000001, PT ;  /* 0x7f0000012e00780c */ /* 0x000fe20003fa6070 */
[----:B------:R-:W-:Y:S01]  /*7e5c0*/  @P3 IADD3 R47, PT, PT, R47, -0x7f000001, RZ ;  /* 0x80ffffff2f2f3810 */ /* 0x000fe20007ffe0ff */
[----:B------:R-:W-:Y:S04]  /*7e5d0*/  STL [R1+0x110], R57 ;  /* 0x0001103901007387 */ /* 0x000fe80000100800 */
[----:B------:R-:W-:Y:S04]  /*7e5e0*/  STL [R1+0x114], R58 ;  /* 0x0001143a01007387 */ /* 0x000fe80000100800 */
[----:B------:R0:W-:Y:S04]  /*7e5f0*/  STL [R1+0x118], R54 ;  /* 0x0001183601007387 */ /* 0x0001e80000100800 */
[----:B------:R1:W-:Y:S04]  /*7e600*/  STL [R1+0x11c], R52 ;  /* 0x00011c3401007387 */ /* 0x0003e80000100800 */
[----:B------:R-:W2:Y:S01]  /*7e610*/  LD.E R62, desc[UR10][R50.64+0x9e0] ;  /* 0x0009e00a323e7980 */ /* 0x000ea2000c101900 */
[----:B------:R-:W-:Y:S01]  /*7e620*/  @P2 IADD3 R173, PT, PT, R173, -0x7f000001, RZ ;  /* 0x80ffffffadad2810 */ /* 0x000fe20007ffe0ff */
[----:B------:R-:W-:-:S02]  /*7e630*/  ISETP.GE.U32.AND P2, PT, R47, 0x7f000001, PT ;  /* 0x7f0000012f00780c */ /* 0x000fc40003f46070 */
[----:B------:R-:W3:Y:S01]  /*7e640*/  LD.E R59, desc[UR10][R50.64+0x9e4] ;  /* 0x0009e40a323b7980 */ /* 0x000ee2000c101900 */
[----:B------:R-:W-:Y:S02]  /*7e650*/  @P6 IADD3 R107, PT, PT, R107, -0x7f000001, RZ ;  /* 0x80ffffff6b6b6810 */ /* 0x000fe40007ffe0ff */
[----:B------:R-:W-:Y:S02]  /*7e660*/  @P0 IADD3 R48, PT, PT, R48, -0x7f000001, RZ ;  /* 0x80ffffff30300810 */ /* 0x000fe40007ffe0ff */
[----:B------:R-:W-:Y:S01]  /*7e670*/  @P4 IADD3 R21, PT, PT, R21, -0x7f000001, RZ ;  /* 0x80ffffff15154810 */ /* 0x000fe20007ffe0ff */
[----:B------:R-:W-:Y:S01]  /*7e680*/  ISETP.GE.U32.AND P4, PT, R199, 0x7f000001, PT ;  /* 0x7f000001c700780c */ /* 0x000fe20003f86070 */
[----:B------:R-:W-:Y:S02]  /*7e690*/  @P5 IADD3 R46, PT, PT, R46, -0x7f000001, RZ ;  /* 0x80ffffff2e2e5810 */ /* 0x000fe40007ffe0ff */
[----:B------:R-:W-:Y:S02]  /*7e6a0*/  IADD3 R105, PT, PT, R105, R202, RZ ;  /* 0x000000ca69697210 */ /* 0x000fe40007ffe0ff */
        /* <DEDUP_REMOVED lines=8> */
[----:B------:R-:W-:Y:S01]  /*7e730*/  ISETP.GE.U32.AND P5, PT, R21, 0x7f000001, PT ;  /* 0x7f0000011500780c */ /* 0x000fe20003fa6070 */
[----:B0-----:R-:W-:-:S02]  /*7e740*/  IADD3 R54, PT, PT, R123, R44, RZ ;  /* 0x0000002c7b367210 */ /* 0x001fc40007ffe0ff */
[----:B------:R-:W-:Y:S02]  /*7e750*/  IADD3 R55, PT, PT, R68, R47, RZ ;  /* 0x0000002f44377210 */ /* 0x000fe40007ffe0ff */
[----:B------:R-:W-:Y:S01]  /*7e760*/  @P4 IADD3 R199, PT, PT, R199, -0x7f000001, RZ ;  /* 0x80ffffffc7c74810 */ /* 0x000fe20007ffe0ff */
[----:B------:R-:W-:Y:S01]  /*7e770*/  ISETP.GE.U32.AND P4, PT, R106, 0x7f000001, PT ;  /* 0x7f0000016a00780c */ /* 0x000fe20003f86070 */
[----:B------:R-:W4:Y:S01]  /*7e780*/  LD.E R58, desc[UR10][R50.64+0x9e8] ;  /* 0x0009e80a323a7980 */ /* 0x000f22000c101900 */
[----:B------:R-:W-:Y:S01]  /*7e790*/  @P0 IADD3 R110, PT, PT, R110, -0x7f000001, RZ ;  /* 0x80ffffff6e6e0810 */ /* 0x000fe20007ffe0ff */
[----:B------:R-:W-:Y:S01]  /*7e7a0*/  ISETP.GE.U32.AND P0, PT, R55, 0x7f000001, PT ;  /* 0x7f0000013700780c */ /* 0x000fe20003f06070 */
[----:B------:R-:W-:Y:S02]  /*7e7b0*/  @P3 IADD3 R46, PT, PT, R46, -0x7f000001, RZ ;  /* 0x80ffffff2e2e3810 */ /* 0x000fe40007ffe0ff */
[----:B------:R-:W-:Y:S02]  /*7e7c0*/  @P6 IADD3 R107, PT, PT, R107, -0x7f000001, RZ ;  /* 0x80ffffff6b6b6810 */ /* 0x000fe40007ffe0ff */
[----:B------:R-:W-:-:S02]  /*7e7d0*/  @P2 IADD3 R105, PT, PT, R105, -0x7f000001, RZ ;  /* 0x80ffffff69692810 */ /* 0x000fc40007ffe0ff */
[----:B------:R-:W-:Y:S02]  /*7e7e0*/  @P5 IADD3 R21, PT, PT, R21, -0x7f000001, RZ ;  /* 0x80ffffff15155810 */ /* 0x000fe40007ffe0ff */
[----:B------:R-:W-:Y:S02]  /*7e7f0*/  IADD3 R44, PT, PT, R66, R46, RZ ;  /* 0x0000002e422c7210 */ /* 0x000fe40007ffe0ff */
[----:B------:R-:W-:Y:S02]  /*7e800*/  IADD3 R108, PT, PT, R107, R103, RZ ;  /* 0x000000676b6c7210 */ /* 0x000fe40007ffe0ff */
[----:B------:R-:W-:Y:S02]  /*7e810*/  IADD3 R110, PT, PT, R105, R110, RZ ;  /* 0x0000006e696e7210 */ /* 0x000fe40007ffe0ff */
[----:B------:R-:W-:Y:S02]  /*7e820*/  @P1 IADD3 R170, PT, PT, R170, -0x7f000001, RZ ;  /* 0x80ffffffaaaa1810 */ /* 0x000fe40007ffe0ff */
[----:B------:R-:W-:Y:S01]  /*7e830*/  @P4 IADD3 R106, PT, PT, R106, -0x7f000001, RZ ;  /* 0x80ffffff6a6a4810 */ /* 0x000fe20007ffe0ff */
[----:B------:R-:W-:Y:S01]  /*7e840*/  ISETP.GE.U32.AND P1, PT, R21, 0x7f000001, PT ;  /* 0x7f0000011500780c */ /* 0x000fe20003f26070 */
[----:B------:R-:W-:Y:S01]  /*7e850*/  ISETP.GE.U32.AND P4, PT, R44, 0x7f000001, PT ;  /* 0x7f0000012c00780c */ /* 0x000fe20003f86070 */
[----:B------:R-:W-:Y:S01]  /*7e860*/  @P0 IADD3 R55, PT, PT, R55, -0x7f000001, RZ ;  /* 0x80ffffff37370810 */ /* 0x000fe20007ffe0ff */
[----:B------:R-:W-:Y:S01]  /*7e870*/  ISETP.GE.U32.AND P5, PT, R108, 0x7f000001, PT ;  /* 0x7f0000016c00780c */ /* 0x000fe20003fa6070 */
[----:B------:R-:W-:Y:S01]  /*7e880*/  ISETP.GE.U32.AND P0, PT, R110, 0x7f000001, PT ;  /* 0x7f0000016e00780c */ /* 0x000fe20003f06070 */
[----:B------:R-:W-:Y:S01]  /*7e890*/  ISETP.GE.U32.AND P6, PT, R54, 0x7f000001, PT ;  /* 0x7f0000013600780c */ /* 0x000fe20003fc6070 */
[----:B-1----:R-:W-:-:S04]  /*7e8a0*/  IMAD.WIDE.U32 R52, R173, 0x5fffffa, RZ ;  /* 0x05fffffaad347825 */ /* 0x002fc800078e00ff */
[----:B------:R-:W-:Y:S01]  /*7e8b0*/  IMAD R56, R173, 0x6, RZ ;  /* 0x00000006ad387824 */ /* 0x000fe200078e02ff */
[----:B------:R-:W-:Y:S02]  /*7e8c0*/  IADD3 R199, PT, PT, R106, R199, RZ ;  /* 0x000000c76ac77210 */ /* 0x000fe40007ffe0ff */
[----:B------:R-:W-:Y:S02]  /*7e8d0*/  @P1 IADD3 R21, PT, PT, R21, -0x7f000001, RZ ;  /* 0x80ffffff15151810 */ /* 0x000fe40007ffe0ff */
[----:B------:R-:W-:Y:S02]  /*7e8e0*/  @P4 IADD3 R44, PT, PT, R44, -0x7f000001, RZ ;  /* 0x80ffffff2c2c4810 */ /* 0x000fe40007ffe0ff */
[----:B------:R-:W-:Y:S02]  /*7e8f0*/  @P5 IADD3 R108, PT, PT, R108, -0x7f000001, RZ ;  /* 0x80ffffff6c6c5810 */ /* 0x000fe40007ffe0ff */
[----:B------:R-:W-:Y:S01]  /*7e900*/  @P0 IADD3 R110, PT, PT, R110, -0x7f000001, RZ ;  /* 0x80ffffff6e6e0810 */ /* 0x000fe20007ffe0ff */
[----:B------:R-:W-:Y:S01]  /*7e910*/  ISETP.GE.U32.AND P0, PT, R24, 0x7f000001, PT ;  /* 0x7f0000011800780c */ /* 0x000fe20003f06070 */
[----:B------:R-:W-:Y:S01]  /*7e920*/  IMAD.HI.U32 R56, R56, 0x7f000001, R52 ;  /* 0x7f00000138387827 */ /* 0x000fe200078e0034 */
[----:B------:R-:W-:-:S03]  /*7e930*/  IADD3 R44, PT, PT, R44, R21, RZ ;  /* 0x000000152c2c7210 */ /* 0x000fc60007ffe0ff */
[----:B------:R-:W-:Y:S01]  /*7e940*/  IMAD.WIDE.U32 R52, R108, R244, RZ ;  /* 0x000000f46c347225 */ /* 0x000fe200078e00ff */
[----:B------:R0:W2:Y:S01]  /*7e950*/  LD.E R21, desc[UR10][R50.64+0x9ec] ;  /* 0x0009ec0a32157980 */ /* 0x0000a2000c101900 */
[----:B------:R-:W-:Y:S01]  /*7e960*/  ISETP.GE.U32.AND P1, PT, R199, 0x7f000001, PT ;  /* 0x7f000001c700780c */ /* 0x000fe20003f26070 */
[----:B------:R-:W-:Y:S01]  /*7e970*/  @P6 IADD3 R54, PT, PT, R54, -0x7f000001, RZ ;  /* 0x80ffffff36366810 */ /* 0x000fe20007ffe0ff */
[----:B------:R-:W-:-:S04]  /*7e980*/  IMAD R103, R52, 0x7effffff, RZ ;  /* 0x7effffff34677824 */ /* 0x000fc800078e02ff */
[----:B------:R-:W-:-:S04]  /*7e990*/  IMAD.HI.U32 R103, R103, 0x7f000001, R52 ;  /* 0x7f00000167677827 */ /* 0x000fc800078e0034 */
[----:B------:R-:W-:Y:S01]  /*7e9a0*/  IMAD.WIDE.U32 R52, R54, R244, RZ ;  /* 0x000000f436347225 */ /* 0x000fe200078e00ff */
[----:B------:R-:W-:Y:S01]  /*7e9b0*/  @P0 IADD3 R24, PT, PT, R24, -0x7f000001, RZ ;  /* 0x80ffffff18180810 */ /* 0x000fe20007ffe0ff */
[----:B------:R-:W-:Y:S01]  /*7e9c0*/  ISETP.GE.U32.AND P0, PT, R34, 0x7f000001, PT ;  /* 0x7f0000012200780c */ /* 0x000fe20003f06070 */
[----:B------:R-:W-:Y:S01]  /*7e9d0*/  ISETP.GE.U32.AND P3, PT, R48, 0x7f000001, PT ;  /* 0x7f0000013000780c */ /* 0x000fe20003f66070 */
[----:B------:R-:W-:Y:S02]  /*7e9e0*/  IMAD R106, R52, 0x7effffff, RZ ;  /* 0x7effffff346a7824 */ /* 0x000fe400078e02ff */
[----:B0-----:R-:W-:Y:S01]  /*7e9f0*/  IMAD.WIDE.U32 R50, R108, R243, RZ ;  /* 0x000000f36c327225 */ /* 0x001fe200078e00ff */
[----:B------:R-:W-:Y:S01]  /*7ea00*/  @P1 IADD3 R199, PT, PT, R199, -0x7f000001, RZ ;  /* 0x80ffffffc7c71810 */ /* 0x000fe20007ffe0ff */
[----:B------:R-:W-:Y:S02]  /*7ea10*/  ISETP.GE.U32.AND P1, PT, R24, 0x7f000001, PT ;  /* 0x7f0000011800780c */ /* 0x000fe40003f26070 */
[----:B------:R-:W-:-:S04]  /*7ea20*/  IMAD.WIDE.U32 R46, R170, 0x5fffffa, RZ ;  /* 0x05fffffaaa2e7825 */ /* 0x000fc800078e00ff */
[----:B------:R-:W-:Y:S02]  /*7ea30*/  IMAD R57, R170, 0x6, RZ ;  /* 0x00000006aa397824 */ /* 0x000fe400078e02ff */
[----:B------:R-:W-:-:S04]  /*7ea40*/  IMAD.HI.U32 R106, R106, 0x7f000001, R52 ;  /* 0x7f0000016a6a7827 */ /* 0x000fc800078e0034 */
        /* <DEDUP_REMOVED lines=8> */
[----:B------:R-:W-:Y:S01]  /*7ead0*/  @P3 IADD3 R48, PT, PT, R48, -0x7f000001, RZ ;  /* 0x80ffffff30303810 */ /* 0x000fe20007ffe0ff */
[----:B------:R-:W-:Y:S02]  /*7eae0*/  IMAD R99, R46, 0x7effffff, RZ ;  /* 0x7effffff2e637824 */ /* 0x000fe400078e02ff */
[----:B------:R-:W-:-:S04]  /*7eaf0*/  IMAD.HI.U32 R112, R112, 0x7f000001, R52 ;  /* 0x7f00000170707827 */ /* 0x000fc800078e0034 */
[----:B------:R-:W-:Y:S01]  /*7eb00*/  IMAD R111, R50, 0x7effffff, RZ ;  /* 0x7effffff326f7824 */ /* 0x000fe200078e02ff */
[----:B------:R-:W-:Y:S01]  /*7eb10*/  @P1 IADD3 R24, PT, PT, R24, -0x7f000001, RZ ;  /* 0x80ffffff18181810 */ /* 0x000fe20007ffe0ff */
[----:B------:R-:W-:Y:S01]  /*7eb20*/  ISETP.GE.U32.AND P1, PT, R34, 0x7f000001, PT ;  /* 0x7f0000012200780c */ /* 0x000fe20003f26070 */
[----:B------:R-:W-:Y:S01]  /*7eb30*/  IMAD.HI.U32 R99, R99, 0x7f000001, R46 ;  /* 0x7f00000163637827 */ /* 0x000fe200078e002e */
[----:B------:R-:W-:-:S03]  /*7eb40*/  IADD3 R48, PT, PT, R55, R48, RZ ;  /* 0x0000003037307210 */ /* 0x000fc60007ffe0ff */
[----:B------:R-:W-:-:S04]  /*7eb50*/  IMAD.WIDE.U32 R46, R54, R242, RZ ;  /* 0x000000f2362e7225 */ /* 0x000fc800078e00ff */
[----:B------:R-:W-:Y:S01]  /*7eb60*/  IMAD.HI.U32 R111, R111, 0x7f000001, R50 ;  /* 0x7f0000016f6f7827 */ /* 0x000fe200078e0032 */
[----:B------:R-:W-:-:S03]  /*7eb70*/  ISETP.GE.U32.AND P4, PT, R112, 0x7f000001, PT ;  /* 0x7f0000017000780c */ /* 0x000fc60003f86070 */
[----:B------:R-:W-:Y:S01]  /*7eb80*/  IMAD.WIDE.U32 R54, R54, R241, RZ ;  /* 0x000000f136367225 */ /* 0x000fe200078e00ff */
[----:B------:R-:W-:-:S03]  /*7eb90*/  ISETP.GE.U32.AND P2, PT, R49, 0x7f000001, PT ;  /* 0x7f0000013100780c */ /* 0x000fc60003f46070 */
[----:B------:R-:W-:-:S04]  /*7eba0*/  IMAD.WIDE.U32 R50, R110, R241, RZ ;  /* 0x000000f16e327225 */ /* 0x000fc800078e00ff */
[----:B------:R-:W-:-:S04]  /*7ebb0*/  IMAD.WIDE.U32 R52, R199, R243, RZ ;  /* 0x000000f3c7347225 */ /* 0x000fc800078e00ff */
[----:B------:R-:W-:Y:S02]  /*7ebc0*/  IMAD R107, R54, 0x7effffff, RZ ;  /* 0x7effffff366b7824 */ /* 0x000fe400078e02ff */
[----:B------:R-:W-:Y:S02]  /*7ebd0*/  IMAD R114, R50, 0x7effffff, RZ ;  /* 0x7effffff32727824 */ /* 0x000fe400078e02ff */
[----:B------:R-:W-:Y:S02]  /*7ebe0*/  IMAD R115, R52, 0x7effffff, RZ ;  /* 0x7effffff34737824 */ /* 0x000fe400078e02ff */
[----:B------:R-:W-:-:S04]  /*7ebf0*/  IMAD.HI.U32 R107, R107, 0x7f000001, R54 ;  /* 0x7f0000016b6b7827 */ /* 0x000fc800078e0036 */
[----:B------:R-:W-:-:S04]  /*7ec00*/  IMAD.HI.U32 R114, R114, 0x7f000001, R50 ;  /* 0x7f00000172727827 */ /* 0x000fc800078e0032 */
[----:B------:R-:W-:-:S04]  /*7ec10*/  IMAD.HI.U32 R115, R115, 0x7f000001, R52 ;  /* 0x7f00000173737827 */ /* 0x000fc800078e0034 */
[----:B------:R-:W-:Y:S01]  /*7ec20*/  IMAD.WIDE.U32 R54, R110, R244, RZ ;  /* 0x000000f46e367225 */ /* 0x000fe200078e00ff */
        /* <DEDUP_REMOVED lines=8> */
[----:B------:R-:W-:Y:S01]  /*7ecb0*/  ISETP.GE.U32.AND P3, PT, R111, 0x7f000001, PT ;  /* 0x7f0000016f00780c */ /* 0x000fe20003f66070 */
[----:B------:R-:W-:-:S04]  /*7ecc0*/  IMAD.HI.U32 R109, R109, 0x7f000001, R54 ;  /* 0x7f0000016d6d7827 */ /* 0x000fc800078e0036 */
[----:B------:R-:W-:Y:S02]  /*7ecd0*/  IMAD R104, R46, 0x7effffff, RZ ;  /* 0x7effffff2e687824 */ /* 0x000fe400078e02ff */
[----:B------:R-:W-:-:S04]  /*7ece0*/  IMAD.WIDE.U32 R54, R199, R242, RZ ;  /* 0x000000f2c7367225 */ /* 0x000fc800078e00ff */
[----:B------:R-:W-:-:S04]  /*7ecf0*/  IMAD.HI.U32 R104, R104, 0x7f000001, R46 ;  /* 0x7f00000168687827 */ /* 0x000fc800078e002e */
[----:B------:R-:W-:Y:S02]  /*7ed00*/  IMAD R116, R54, 0x7effffff, RZ ;  /* 0x7effffff36747824 */ /* 0x000fe400078e02ff */
[----:B------:R-:W-:-:S04]  /*7ed10*/  IMAD.WIDE.U32 R46, R108, R242, RZ ;  /* 0x000000f26c2e7225 */ /* 0x000fc800078e00ff */
        /* <DEDUP_REMOVED lines=8> */
[----:B------:R-:W-:Y:S01]  /*7eda0*/  IMAD R108, R46, 0x7effffff, RZ ;  /* 0x7effffff2e6c7824 */ /* 0x000fe200078e02ff */
[----:B------:R-:W-:Y:S01]  /*7edb0*/  @P3 IADD3 R111, PT, PT, R111, -0x7f000001, RZ ;  /* 0x80ffffff6f6f3810 */ /* 0x000fe20007ffe0ff */
[----:B------:R-:W-:Y:S01]  /*7edc0*/  ISETP.GE.U32.AND P3, PT, R49, 0x7f000001, PT ;  /* 0x7f0000013100780c */ /* 0x000fe20003f66070 */
[----:B------:R-:W-:Y:S01]  /*7edd0*/  ISETP.GE.U32.AND P6, PT, R54, 0x7f000001, PT ;  /* 0x7f0000013600780c */ /* 0x000fe20003fc6070 */
[----:B------:R-:W-:Y:S01]  /*7ede0*/  ISETP.GE.U32.AND P2, PT, R24, 0x7f000001, PT ;  /* 0x7f0000011800780c */ /* 0x000fe20003f46070 */
[----:B------:R-:W-:-:S04]  /*7edf0*/  IMAD.HI.U32 R108, R108, 0x7f000001, R46 ;  /* 0x7f0000016c6c7827 */ /* 0x000fc800078e002e */
[----:B------:R-:W-:Y:S01]  /*7ee00*/  IMAD.WIDE.U32 R46, R110, R243, RZ ;  /* 0x000000f36e2e7225 */ /* 0x000fe200078e00ff */
[----:B------:R-:W-:-:S03]  /*7ee10*/  ISETP.GE.U32.AND P0, PT, R39, 0x7f000001, PT ;  /* 0x7f0000012700780c */ /* 0x000fc60003f06070 */
[----:B------:R-:W-:Y:S01]  /*7ee20*/  IMAD R110, R46, 0x7effffff, RZ ;  /* 0x7effffff2e6e7824 */ /* 0x000fe200078e02ff */
[----:B------:R-:W-:Y:S02]  /*7ee30*/  @P5 IADD3 R99, PT, PT, R99, -0x7f000001, RZ ;  /* 0x80ffffff63635810 */ /* 0x000fe40007ffe0ff */
[----:B------:R-:W-:Y:S01]  /*7ee40*/  @P4 IADD3 R104, PT, PT, R104, -0x7f000001, RZ ;  /* 0x80ffffff68684810 */ /* 0x000fe20007ffe0ff */
[----:B------:R-:W-:Y:S01]  /*7ee50*/  ISETP.GE.U32.AND P5, PT, R106, 0x7f000001, PT ;  /* 0x7f0000016a00780c */ /* 0x000fe20003fa6070 */
[----:B------:R-:W-:Y:S01]  /*7ee60*/  @P1 IADD3 R107, PT, PT, R107, -0x7f000001, RZ ;  /* 0x80ffffff6b6b1810 */ /* 0x000fe20007ffe0ff */
[----:B------:R-:W-:-:S04]  /*7ee70*/  IMAD.HI.U32 R110, R110, 0x7f000001, R46 ;  /* 0x7f0000016e6e7827 */ /* 0x000fc800078e002e */
[----:B------:R-:W-:Y:S01]  /*7ee80*/  IMAD.WIDE.U32 R46, R199, R244, RZ ;  /* 0x000000f4c72e7225 */ /* 0x000fe200078e00ff */
[----:B------:R-:W-:Y:S02]  /*7ee90*/  @P3 IADD3 R49, PT, PT, R49, -0x7f000001, RZ ;  /* 0x80ffffff31313810 */ /* 0x000fe40007ffe0ff */
[----:B------:R-:W-:Y:S02]  /*7eea0*/  @P6 IADD3 R54, PT, PT, R54, -0x7f000001, RZ ;  /* 0x80ffffff36366810 */ /* 0x000fe40007ffe0ff */
[----:B------:R-:W-:Y:S01]  /*7eeb0*/  @P2 IADD3 R24, PT, PT, R24, -0x7f000001, RZ ;  /* 0x80ffffff18182810 */ /* 0x000fe20007ffe0ff */
[----:B------:R-:W-:Y:S01]  /*7eec0*/  ISETP.GE.U32.AND P6, PT, R104, 0x7f000001, PT ;  /* 0x7f0000016800780c */ /* 0x000fe20003fc6070 */
[----:B------:R-:W-:Y:S01]  /*7eed0*/  ISETP.GE.U32.AND P2, PT, R107, 0x7f000001, PT ;  /* 0x7f0000016b00780c */ /* 0x000fe20003f46070 */
[----:B------:R-:W-:Y:S02]  /*7eee0*/  IMAD R117, R46, 0x7effffff, RZ ;  /* 0x7effffff2e757824 */ /* 0x000fe400078e02ff */
[----:B------:R-:W-:Y:S01]  /*7eef0*/  IMAD.WIDE.U32 R52, R111, 0x5fffffa, RZ ;  /* 0x05fffffa6f347825 */ /* 0x000fe200078e00ff */
[----:B------:R-:W-:Y:S01]  /*7ef00*/  @P0 IADD3 R39, PT, PT, R39, -0x7f000001, RZ ;  /* 0x80ffffff27270810 */ /* 0x000fe20007ffe0ff */
[----:B------:R-:W-:-:S02]  /*7ef10*/  ISETP.GE.U32.AND P3, PT, R49, 0x7f000001, PT ;  /* 0x7f0000013100780c */ /* 0x000fc40003f66070 */
[----:B------:R-:W-:Y:S02]  /*7ef20*/  IMAD R55, R111, 0x6, RZ ;  /* 0x000000066f377824 */ /* 0x000fe400078e02ff */
[----:B------:R-:W-:-:S04]  /*7ef30*/  IMAD.WIDE.U32 R50, R199, R241, RZ ;  /* 0x000000f1c7327225 */ /* 0x000fc800078e00ff */
[----:B------:R-:W-:-:S04]  /*7ef40*/  IMAD.HI.U32 R111, R117, 0x7f000001, R46 ;  /* 0x7f000001756f7827 */ /* 0x000fc800078e002e */
[----:B------:R-:W-:Y:S01]  /*7ef50*/  IMAD.WIDE.U32 R46, R112, 0x5fffffa, RZ ;  /* 0x05fffffa702e7825 */ /* 0x000fe200078e00ff */
[----:B------:R-:W-:-:S03]  /*7ef60*/  ISETP.GE.U32.AND P0, PT, R39, 0x7f000001, PT ;  /* 0x7f0000012700780c */ /* 0x000fc60003f06070 */
[----:B------:R-:W-:-:S04]  /*7ef70*/  IMAD.HI.U32 R52, R55, 0x7f000001, R52 ;  /* 0x7f00000137347827 */ /* 0x000fc800078e0034 */
[----:B------:R-:W-:Y:S02]  /*7ef80*/  IMAD R116, R50, 0x7effffff, RZ ;  /* 0x7effffff32747824 */ /* 0x000fe400078e02ff */
[----:B------:R-:W-:Y:S01]  /*7ef90*/  IMAD R53, R112, 0x6, RZ ;  /* 0x0000000670357824 */ /* 0x000fe200078e02ff */
[----:B------:R-:W-:Y:S02]  /*7efa0*/  @P5 IADD3 R106, PT, PT, R106, -0x7f000001, RZ ;  /* 0x80ffffff6a6a5810 */ /* 0x000fe40007ffe0ff */
[----:B------:R-:W-:Y:S01]  /*7efb0*/  @P6 IADD3 R104, PT, PT, R104, -0x7f000001, RZ ;  /* 0x80ffffff68686810 */ /* 0x000fe20007ffe0ff */
[----:B------:R-:W-:-:S04]  /*7efc0*/  IMAD.HI.U32 R116, R116, 0x7f000001, R50 ;  /* 0x7f00000174747827 */ /* 0x000fc800078e0032 */
[----:B------:R-:W-:-:S04]  /*7efd0*/  IMAD.HI.U32 R53, R53, 0x7f000001, R46 ;  /* 0x7f00000135357827 */ /* 0x000fc800078e002e */
[----:B------:R-:W-:-:S04]  /*7efe0*/  IMAD.WIDE.U32 R46, R114, 0x5fffffa, RZ ;  /* 0x05fffffa722e7825 */ /* 0x000fc800078e00ff */
[----:B------:R-:W-:Y:S01]  /*7eff0*/  IMAD.WIDE.U32 R50, R115, 0x5fffffa, RZ ;  /* 0x05fffffa73327825 */ /* 0x000fe200078e00ff */
[----:B------:R-:W-:Y:S01]  /*7f000*/  ISETP.GE.U32.AND P5, PT, R106, 0x7f000001, PT ;  /* 0x7f0000016a00780c */ /* 0x000fe20003fa6070 */
[----:B------:R-:W-:Y:S01]  /*7f010*/  ISETP.GE.U32.AND P6, PT, R52, 0x7f000001, PT ;  /* 0x7f0000013400780c */ /* 0x000fe20003fc6070 */
[----:B------:R-:W-:Y:S01]  /*7f020*/  @P2 IADD3 R107, PT, PT, R107, -0x7f000001, RZ ;  /* 0x80ffffff6b6b2810 */ /* 0x000fe20007ffe0ff */
[----:B------:R-:W-:Y:S01]  /*7f030*/  ISETP.GE.U32.AND P2, PT, R24, 0x7f000001, PT ;  /* 0x7f0000011800780c */ /* 0x000fe20003f46070 */
[----:B------:R-:W-:Y:S02]  /*7f040*/  IMAD R112, R114, 0x6, RZ ;  /* 0x0000000672707824 */ /* 0x000fe400078e02ff */
[----:B------:R-:W-:Y:S01]  /*7f050*/  IMAD R115, R115, 0x6, RZ ;  /* 0x0000000673737824 */ /* 0x000fe200078e02ff */
[----:B------:R-:W-:Y:S01]  /*7f060*/  @P3 IADD3 R49, PT, PT, R49, -0x7f000001, RZ ;  /* 0x80ffffff31313810 */ /* 0x000fe20007ffe0ff */
[----:B------:R-:W-:Y:S01]  /*7f070*/  ISETP.GE.U32.AND P3, PT, R103, 0x7f000001, PT ;  /* 0x7f0000016700780c */ /* 0x000fe20003f66070 */
[----:B------:R-:W-:Y:S01]  /*7f080*/  ISETP.GE.U32.AND P4, PT, R99, 0x7f000001, PT ;  /* 0x7f0000016300780c */ /* 0x000fe20003f86070 */
[----:B------:R-:W-:-:S04]  /*7f090*/  IMAD.HI.U32 R112, R112, 0x7f000001, R46 ;  /* 0x7f00000170707827 */ /* 0x000fc800078e002e */
[----:B------:R-:W-:Y:S01]  /*7f0a0*/  IMAD.HI.U32 R50, R115, 0x7f000001, R50 ;  /* 0x7f00000173327827 */ /* 0x000fe200078e0032 */
[----:B------:R-:W-:Y:S01]  /*7f0b0*/  @P0 IADD3 R39, PT, PT, R39, -0x7f000001, RZ ;  /* 0x80ffffff27270810 */ /* 0x000fe20007ffe0ff */
[----:B------:R-:W4:Y:S01]  /*7f0c0*/  LDL R55, [R1+0x110] ;  /* 0x0001100001377983 */ /* 0x000f220000100800 */
[----:B------:R-:W-:Y:S01]  /*7f0d0*/  ISETP.GE.U32.AND P0, PT, R34, 0x7f000001, PT ;  /* 0x7f0000012200780c */ /* 0x000fe20003f06070 */
[----:B------:R-:W-:-:S04]  /*7f0e0*/  IMAD.WIDE.U32 R46, R54, 0x5fffffa, RZ ;  /* 0x05fffffa362e7825 */ /* 0x000fc800078e00ff */
[----:B------:R-:W-:Y:S02]  /*7f0f0*/  IMAD R51, R54, 0x6, RZ ;  /* 0x0000000636337824 */ /* 0x000fe400078e02ff */
[----:B------:R-:W4:Y:S01]  /*7f100*/  LDL R54, [R1+0x114] ;  /* 0x0001140001367983 */ /* 0x000f220000100800 */
[----:B------:R-:W-:Y:S02]  /*7f110*/  @P5 IADD3 R106, PT, PT, R106, -0x7f000001, RZ ;  /* 0x80ffffff6a6a5810 */ /* 0x000fe40007ffe0ff */
[----:B------:R-:W-:Y:S02]  /*7f120*/  @P6 IADD3 R52, PT, PT, R52, -0x7f000001, RZ ;  /* 0x80ffffff34346810 */ /* 0x000fe40007ffe0ff */
[----:B------:R-:W-:Y:S02]  /*7f130*/  @P2 IADD3 R24, PT, PT, R24, -0x7f000001, RZ ;  /* 0x80ffffff18182810 */ /* 0x000fe40007ffe0ff */
[----:B------:R-:W-:Y:S02]  /*7f140*/  @P3 IADD3 R103, PT, PT, R103, -0x7f000001, RZ ;  /* 0x80ffffff67673810 */ /* 0x000fe40007ffe0ff */
[----:B------:R-:W-:-:S02]  /*7f150*/  @P4 IADD3 R99, PT, PT, R99, -0x7f000001, RZ ;  /* 0x80ffffff63634810 */ /* 0x000fc40007ffe0ff */
[----:B------:R-:W-:Y:S02]  /*7f160*/  IADD3 R106, PT, PT, R106, R52, RZ ;  /* 0x000000346a6a7210 */ /* 0x000fe40007ffe0ff */
[----:B------:R-:W-:Y:S02]  /*7f170*/  IADD3 R52, PT, PT, R67, R24, RZ ;  /* 0x0000001843347210 */ /* 0x000fe40007ffe0ff */
[----:B------:R-:W-:Y:S01]  /*7f180*/  @P0 IADD3 R34, PT, PT, R34, -0x7f000001, RZ ;  /* 0x80ffffff22220810 */ /* 0x000fe20007ffe0ff */
[----:B------:R-:W4:Y:S01]  /*7f190*/  LDL R24, [R1+0x11c] ;  /* 0x00011c0001187983 */ /* 0x000f220000100800 */
[----:B------:R-:W-:Y:S01]  /*7f1a0*/  ISETP.GE.U32.AND P0, PT, R116, 0x7f000001, PT ;  /* 0x7f0000017400780c */ /* 0x000fe20003f06070 */
[----:B------:R-:W-:Y:S02]  /*7f1b0*/  IADD3 R103, PT, PT, R99, R103, RZ ;  /* 0x0000006763677210 */ /* 0x000fe40007ffe0ff */
[----:B------:R-:W4:Y:S01]  /*7f1c0*/  LDL R99, [R1+0x118] ;  /* 0x0001180001637983 */ /* 0x000f220000100800 */
[----:B------:R-:W-:Y:S01]  /*7f1d0*/  ISETP.GE.U32.AND P1, PT, R105, 0x7f000001, PT ;  /* 0x7f0000016900780c */ /* 0x000fe20003f26070 */
[----:B------:R-:W-:-:S08]  /*7f1e0*/  IMAD.HI.U32 R51, R51, 0x7f000001, R46 ;  /* 0x7f00000133337827 */ /* 0x000fd000078e002e */
[----:B------:R-:W-:-:S05]  /*7f1f0*/  @P0 IADD3 R116, PT, PT, R116, -0x7f000001, RZ ;  /* 0x80ffffff74740810 */ /* 0x000fca0007ffe0ff */
[----:B------:R-:W-:-:S04]  /*7f200*/  IMAD.WIDE.U32 R46, R116, 0x5fffffa, RZ ;  /* 0x05fffffa742e7825 */ /* 0x000fc800078e00ff */
[----:B------:R-:W-:-:S04]  /*7f210*/  IMAD R116, R116, 0x6, RZ ;  /* 0x0000000674747824 */ /* 0x000fc800078e02ff */
[----:B------:R-:W-:Y:S02]  /*7f220*/  IMAD.HI.U32 R116, R116, 0x7f000001, R46 ;  /* 0x7f00000174747827 */ /* 0x000fe400078e002e */
[----:B------:R-:W4:Y:S01]  /*7f230*/  LDL.64 R46, [R1+0x100] ;  /* 0x00010000012e7983 */ /* 0x000f220000100a00 */
[----:B------:R-:W-:Y:S01]  /*7f240*/  ISETP.GE.U32.AND P0, PT, R34, 0x7f000001, PT ;  /* 0x7f0000012200780c */ /* 0x000fe20003f06070 */
[----:B------:R-:W-:Y:S01]  /*7f250*/  @P1 IADD3 R105, PT, PT, R105, -0x7f000001, RZ ;  /* 0x80ffffff69691810 */ /* 0x000fe20007ffe0ff */
[----:B------:R-:W-:Y:S01]  /*7f260*/  ISETP.GE.U32.AND P3, PT, R39, 0x7f000001, PT ;  /* 0x7f0000012700780c */ /* 0x000fe20003f66070 */
[----:B------:R-:W-:Y:S01]  /*7f270*/  ISETP.GE.U32.AND P4, PT, R108, 0x7f000001, PT ;  /* 0x7f0000016c00780c */ /* 0x000fe20003f86070 */
[----:B------:R-:W-:Y:S01]  /*7f280*/  ISETP.GE.U32.AND P1, PT, R49, 0x7f000001, PT ;  /* 0x7f0000013100780c */ /* 0x000fe20003f26070 */
[----:B------:R-:W-:Y:S01]  /*7f290*/  IADD3 R104, PT, PT, R104, R105, RZ ;  /* 0x0000006968687210 */ /* 0x000fe20007ffe0ff */
[----:B------:R-:W-:-:S04]  /*7f2a0*/  ISETP.GE.U32.AND P5, PT, R109, 0x7f000001, PT ;  /* 0x7f0000016d00780c */ /* 0x000fc80003fa6070 */
[----:B------:R-:W-:-:S03]  /*7f2b0*/  ISETP.GE.U32.AND P6, PT, R104, 0x7f000001, PT ;  /* 0x7f0000016800780c */ /* 0x000fc60003fc6070 */
        /* <DEDUP_REMOVED lines=10> */
[----:B------:R-:W-:Y:S02]  /*7f360*/  ISETP.GE.U32.AND P6, PT, R49, 0x7f000001, PT ;  /* 0x7f0000013100780c */ /* 0x000fe40003fc6070 */
[----:B------:R-:W-:Y:S01]  /*7f370*/  ISETP.GE.U32.AND P4, PT, R107, 0x7f000001, PT ;  /* 0x7f0000016b00780c */ /* 0x000fe20003f86070 */
[----:B------:R-:W-:Y:S02]  /*7f380*/  @P0 IADD3 R112, PT, PT, R112, -0x7f000001, RZ ;  /* 0x80ffffff70700810 */ /* 0x000fe40007ffe0ff */
[----:B------:R-:W-:Y:S01]  /*7f390*/  @P5 IADD3 R109, PT, PT, R109, -0x7f000001, RZ ;  /* 0x80ffffff6d6d5810 */ /* 0x000fe20007ffe0ff */
[----:B------:R-:W-:Y:S01]  /*7f3a0*/  ISETP.GE.U32.AND P0, PT, R106, 0x7f000001, PT ;  /* 0x7f0000016a00780c */ /* 0x000fe20003f06070 */
[----:B------:R-:W-:Y:S01]  /*7f3b0*/  ISETP.GE.U32.AND P5, PT, R52, 0x7f000001, PT ;  /* 0x7f0000013400780c */ /* 0x000fe20003fa6070 */
[----:B------:R-:W-:Y:S02]  /*7f3c0*/  IADD3 R34, PT, PT, R65, R34, RZ ;  /* 0x0000002241227210 */ /* 0x000fe40007ffe0ff */
[----:B------:R-:W-:-:S02]  /*7f3d0*/  @P2 IADD3 R110, PT, PT, R110, -0x7f000001, RZ ;  /* 0x80ffffff6e6e2810 */ /* 0x000fc40007ffe0ff */
[----:B------:R-:W-:Y:S01]  /*7f3e0*/  @P3 IADD3 R103, PT, PT, R103, -0x7f000001, RZ ;  /* 0x80ffffff67673810 */ /* 0x000fe20007ffe0ff */
[----:B------:R-:W-:Y:S01]  /*7f3f0*/  ISETP.GE.U32.AND P2, PT, R53, 0x7f000001, PT ;  /* 0x7f0000013500780c */ /* 0x000fe20003f46070 */
[----:B------:R-:W-:Y:S01]  /*7f400*/  @P1 IADD3 R39, PT, PT, R39, -0x7f000001, RZ ;  /* 0x80ffffff27271810 */ /* 0x000fe20007ffe0ff */
[----:B------:R-:W-:Y:S01]  /*7f410*/  ISETP.GE.U32.AND P1, PT, R34, 0x7f000001, PT ;  /* 0x7f0000012200780c */ /* 0x000fe20003f26070 */
        /* <DEDUP_REMOVED lines=10> */
[----:B------:R-:W-:Y:S01]  /*7f4c0*/  ISETP.GE.U32.AND P5, PT, R111, 0x7f000001, PT ;  /* 0x7f0000016f00780c */ /* 0x000fe20003fa6070 */
        /* <DEDUP_REMOVED lines=15> */
[----:B------:R-:W-:Y:S02]  /*7f5c0*/  @P2 IADD3 R104, PT, PT, R104, -0x7f000001, RZ ;  /* 0x80ffffff68682810 */ /* 0x000fe40007ffe0ff */
[----:B------:R-:W-:Y:S02]  /*7f5d0*/  IADD3 R52, PT, PT, R52, R39, RZ ;  /* 0x0000002734347210 */ /* 0x000fe40007ffe0ff */
[----:B------:R-:W-:Y:S02]  /*7f5e0*/  IADD3 R39, PT, PT, R103, R51, RZ ;  /* 0x0000003367277210 */ /* 0x000fe40007ffe0ff */
[----:B------:R-:W-:Y:S02]  /*7f5f0*/  @P6 IADD3 R166, PT, PT, R166, -0x7f000001, RZ ;  /* 0x80ffffffa6a66810 */ /* 0x000fe40007ffe0ff */
[----:B------:R-:W-:Y:S02]  /*7f600*/  IADD3 R103, PT, PT, R107, R111, RZ ;  /* 0x0000006f6b677210 */ /* 0x000fe40007ffe0ff */
[----:B------:R-:W-:Y:S01]  /*7f610*/  IADD3 R104, PT, PT, R104, R116, RZ ;  /* 0x0000007468687210 */ /* 0x000fe20007ffe0ff */
[----:B------:R-:W-:Y:S01]  /*7f620*/  ISETP.GE.U32.AND P2, PT, R44, 0x7f000001, PT ;  /* 0x7f0000012c00780c */ /* 0x000fe20003f46070 */
[----:B------:R-:W-:Y:S01]  /*7f630*/  ISETP.GE.U32.AND P6, PT, R39, 0x7f000001, PT ;  /* 0x7f0000012700780c */ /* 0x000fe20003fc6070 */
[----:B------:R-:W-:Y:S01]  /*7f640*/  @P0 IADD3 R53, PT, PT, R53, -0x7f000001, RZ ;  /* 0x80ffffff35350810 */ /* 0x000fe20007ffe0ff */
[----:B------:R-:W-:Y:S01]  /*7f650*/  ISETP.GE.U32.AND P1, PT, R48, 0x7f000001, PT ;  /* 0x7f0000013000780c */ /* 0x000fe20003f26070 */
[----:B------:R-:W-:Y:S01]  /*7f660*/  @P5 IADD3 R50, PT, PT, R50, -0x7f000001, RZ ;  /* 0x80ffffff32325810 */ /* 0x000fe20007ffe0ff */
[----:B------:R-:W-:Y:S01]  /*7f670*/  ISETP.GE.U32.AND P0, PT, R52, 0x7f000001, PT ;  /* 0x7f0000013400780c */ /* 0x000fe20003f06070 */
[----:B------:R-:W-:Y:S01]  /*7f680*/  ISETP.GE.U32.AND P5, PT, R104, 0x7f000001, PT ;  /* 0x7f0000016800780c */ /* 0x000fe20003fa6070 */
[----:B------:R-:W-:Y:S01]  /*7f690*/  ISETP.GE.U32.AND P4, PT, R103, 0x7f000001, PT ;  /* 0x7f0000016700780c */ /* 0x000fe20003f86070 */
[----:B------:R-:W-:Y:S01]  /*7f6a0*/  ISETP.GE.U32.AND P3, PT, R168, 0x7f000001, PT ;  /* 0x7f000001a800780c */ /* 0x000fe20003f66070 */
[----:B------:R-:W-:-:S02]  /*7f6b0*/  IADD3 R34, PT, PT, R34, R49, RZ ;  /* 0x0000003122227210 */ /* 0x000fc40007ffe0ff */
[----:B------:R-:W-:Y:S02]  /*7f6c0*/  IADD3 R53, PT, PT, R53, R50, RZ ;  /* 0x0000003235357210 */ /* 0x000fe40007ffe0ff */
[----:B------:R-:W-:Y:S02]  /*7f6d0*/  @P2 IADD3 R44, PT, PT, R44, -0x7f000001, RZ ;  /* 0x80ffffff2c2c2810 */ /* 0x000fe40007ffe0ff */
[----:B------:R-:W-:Y:S02]  /*7f6e0*/  @P6 IADD3 R39, PT, PT, R39, -0x7f000001, RZ ;  /* 0x80ffffff27276810 */ /* 0x000fe40007ffe0ff */
[----:B------:R-:W-:Y:S01]  /*7f6f0*/  @P1 IADD3 R48, PT, PT, R48, -0x7f000001, RZ ;  /* 0x80ffffff30301810 */ /* 0x000fe20007ffe0ff */
[----:B------:R-:W-:Y:S01]  /*7f700*/  ISETP.GE.U32.AND P1, PT, R53, 0x7f000001, PT ;  /* 0x7f0000013500780c */ /* 0x000fe20003f26070 */
[----:B------:R-:W-:Y:S01]  /*7f710*/  @P0 IADD3 R52, PT, PT, R52, -0x7f000001, RZ ;  /* 0x80ffffff34340810 */ /* 0x000fe20007ffe0ff */
[----:B------:R-:W-:Y:S01]  /*7f720*/  ISETP.GE.U32.AND P0, PT, R34, 0x7f000001, PT ;  /* 0x7f0000012200780c */ /* 0x000fe20003f06070 */
[----:B------:R-:W-:-:S02]  /*7f730*/  @P5 IADD3 R104, PT, PT, R104, -0x7f000001, RZ ;  /* 0x80ffffff68685810 */ /* 0x000fc40007ffe0ff */
[----:B------:R-:W-:Y:S01]  /*7f740*/  @P4 IADD3 R103, PT, PT, R103, -0x7f000001, RZ ;  /* 0x80ffffff67674810 */ /* 0x000fe20007ffe0ff */
[----:B------:R-:W-:Y:S01]  /*7f750*/  ISETP.GE.U32.AND P5, PT, R39, R44, PT ;  /* 0x0000002c2700720c */ /* 0x000fe20003fa6070 */
[----:B------:R-:W-:Y:S01]  /*7f760*/  @P3 IADD3 R168, PT, PT, R168, -0x7f000001, RZ ;  /* 0x80ffffffa8a83810 */ /* 0x000fe20007ffe0ff */
[----:B------:R-:W-:Y:S01]  /*7f770*/  ISETP.GE.U32.AND P3, PT, R100, 0x7f000001, PT ;  /* 0x7f0000016400780c */ /* 0x000fe20003f66070 */
[----:B------:R-:W-:Y:S01]  /*7f780*/  ISETP.GE.U32.AND P4, PT, R104, R48, PT ;  /* 0x000000306800720c */ /* 0x000fe20003f86070 */
[----:B------:R-:W-:Y:S01]  /*7f790*/  ISETP.GE.U32.AND P2, PT, R103, R52, PT ;  /* 0x000000346700720c */ /* 0x000fe20003f46070 */
[----:B------:R-:W-:Y:S01]  /*7f7a0*/  IADD3 R39, PT, PT, -R44, R39, RZ ;  /* 0x000000272c277210 */ /* 0x000fe20007ffe1ff */
[C---:B------:R-:W-:Y:S02]  /*7f7b0*/  IMAD R49, R168.reuse, 0x6, RZ ;  /* 0x00000006a8317824 */ /* 0x040fe400078e02ff */
[----:B------:R-:W-:Y:S01]  /*7f7c0*/  IMAD.WIDE.U32 R168, R168, 0x5fffffa, RZ ;  /* 0x05fffffaa8a87825 */ /* 0x000fe200078e00ff */
[----:B------:R-:W-:-:S02]  /*7f7d0*/  IADD3 R103, PT, PT, -R52, R103, RZ ;  /* 0x0000006734677210 */ /* 0x000fc40007ffe1ff */
[----:B------:R-:W-:Y:S02]  /*7f7e0*/  @P1 IADD3 R53, PT, PT, R53, -0x7f000001, RZ ;  /* 0x80ffffff35351810 */ /* 0x000fe40007ffe0ff */
[----:B------:R-:W-:Y:S02]  /*7f7f0*/  @P0 IADD3 R34, PT, PT, R34, -0x7f000001, RZ ;  /* 0x80ffffff22220810 */ /* 0x000fe40007ffe0ff */
[----:B------:R-:W-:Y:S01]  /*7f800*/  IADD3 R104, PT, PT, -R48, R104, RZ ;  /* 0x0000006830687210 */ /* 0x000fe20007ffe1ff */
[----:B------:R-:W-:Y:S01]  /*7f810*/  ISETP.GE.U32.AND P0, PT, R45, 0x7f000001, PT ;  /* 0x7f0000012d00780c */ /* 0x000fe20003f06070 */
[----:B------:R-:W-:Y:S01]  /*7f820*/  @!P5 IADD3 R39, PT, PT, R39, 0x7f000001, RZ ;  /* 0x7f0000012727d810 */ /* 0x000fe20007ffe0ff */
[C---:B------:R-:W-:Y:S02]  /*7f830*/  IMAD R50, R166.reuse, 0x6, RZ ;  /* 0x00000006a6327824 */ /* 0x040fe400078e02ff */
[----:B------:R-:W-:Y:S01]  /*7f840*/  IMAD.WIDE.U32 R166, R166, 0x5fffffa, RZ ;  /* 0x05fffffaa6a67825 */ /* 0x000fe200078e00ff */
[----:B------:R-:W-:-:S03]  /*7f850*/  @P3 IADD3 R100, PT, PT, R100, -0x7f000001, RZ ;  /* 0x80ffffff64643810 */ /* 0x000fc60007ffe0ff */
[----:B------:R-:W-:Y:S01]  /*7f860*/  IMAD.HI.U32 R168, R49, 0x7f000001, R168 ;  /* 0x7f00000131a87827 */ /* 0x000fe200078e00a8 */
[----:B------:R-:W-:Y:S01]  /*7f870*/  ISETP.GE.U32.AND P1, PT, R53, R34, PT ;  /* 0x000000223500720c */ /* 0x000fe20003f26070 */
[----:B------:R-:W-:Y:S02]  /*7f880*/  @!P2 IADD3 R103, PT, PT, R103, 0x7f000001, RZ ;  /* 0x7f0000016767a810 */ /* 0x000fe40007ffe0ff */
[----:B------:R-:W-:Y:S01]  /*7f890*/  @!P4 IADD3 R104, PT, PT, R104, 0x7f000001, RZ ;  /* 0x7f0000016868c810 */ /* 0x000fe20007ffe0ff */
[----:B--2---:R-:W-:Y:S01]  /*7f8a0*/  IMAD.WIDE.U32 R48, R62, R39, RZ ;  /* 0x000000273e307225 */ /* 0x004fe200078e00ff */
[----:B------:R-:W-:Y:S01]  /*7f8b0*/  ISETP.GE.U32.AND P3, PT, R100, 0x7f000001, PT ;  /* 0x7f0000016400780c */ /* 0x000fe20003f66070 */
[----:B------:R-:W-:Y:S02]  /*7f8c0*/  IADD3 R34, PT, PT, -R34, R53, RZ ;  /* 0x0000003522227210 */ /* 0x000fe40007ffe1ff */
[----:B------:R-:W-:-:S04]  /*7f8d0*/  IMAD.HI.U32 R166, R50, 0x7f000001, R166 ;  /* 0x7f00000132a67827 */ /* 0x000fc800078e00a6 */
[----:B---3--:R-:W-:-:S04]  /*7f8e0*/  IMAD.WIDE.U32 R52, R59, R103, RZ ;  /* 0x000000673b347225 */ /* 0x008fc800078e00ff */
[----:B------:R-:W-:Y:S02]  /*7f8f0*/  IMAD R106, R48, 0x7effffff, RZ ;  /* 0x7effffff306a7824 */ /* 0x000fe400078e02ff */
[----:B------:R-:W-:-:S04]  /*7f900*/  IMAD.WIDE.U32 R50, R62, R104, RZ ;  /* 0x000000683e327225 */ /* 0x000fc800078e00ff */
[----:B------:R-:W-:Y:S01]  /*7f910*/  IMAD R44, R52, 0x7effffff, RZ ;  /* 0x7effffff342c7824 */ /* 0x000fe200078e02ff */
[----:B------:R-:W-:Y:S01]  /*7f920*/  @P0 IADD3 R45, PT, PT, R45, -0x7f000001, RZ ;  /* 0x80ffffff2d2d0810 */ /* 0x000fe20007ffe0ff */
[----:B------:R-:W-:-:S04]  /*7f930*/  IMAD.HI.U32 R106, R106, 0x7f000001, R48 ;  /* 0x7f0000016a6a7827 */ /* 0x000fc800078e0030 */
[----:B------:R-:W-:Y:S01]  /*7f940*/  IMAD R107, R50, 0x7effffff, RZ ;  /* 0x7effffff326b7824 */ /* 0x000fe200078e02ff */
[----:B------:R-:W-:Y:S01]  /*7f950*/  @!P1 IADD3 R34, PT, PT, R34, 0x7f000001, RZ ;  /* 0x7f00000122229810 */ /* 0x000fe20007ffe0ff */
[----:B------:R-:W-:-:S04]  /*7f960*/  IMAD.HI.U32 R44, R44, 0x7f000001, R52 ;  /* 0x7f0000012c2c7827 */ /* 0x000fc800078e0034 */
[----:B------:R-:W-:Y:S01]  /*7f970*/  IMAD.HI.U32 R107, R107, 0x7f000001, R50 ;  /* 0x7f0000016b6b7827 */ /* 0x000fe200078e0032 */
[----:B------:R-:W-:Y:S01]  /*7f980*/  ISETP.GE.U32.AND P0, PT, R45, 0x7f000001, PT ;  /* 0x7f0000012d00780c */ /* 0x000fe20003f06070 */
[----:B------:R-:W-:Y:S02]  /*7f990*/  ISETP.GE.U32.AND P1, PT, R106, 0x7f000001, PT ;  /* 0x7f0000016a00780c */ /* 0x000fe40003f26070 */
[----:B------:R-:W-:Y:S01]  /*7f9a0*/  IMAD.WIDE.U32 R48, R62, R103, RZ ;  /* 0x000000673e307225 */ /* 0x000fe200078e00ff */
[----:B------:R-:W-:Y:S01]  /*7f9b0*/  @P3 IADD3 R100, PT, PT, R100, -0x7f000001, RZ ;  /* 0x80ffffff64643810 */ /* 0x000fe20007ffe0ff */
[----:B------:R-:W-:Y:S02]  /*7f9c0*/  ISETP.GE.U32.AND P3, PT, R44, 0x7f000001, PT ;  /* 0x7f0000012c00780c */ /* 0x000fe40003f66070 */
[----:B------:R-:W-:-:S04]  /*7f9d0*/  IMAD.WIDE.U32 R50, R59, R34, RZ ;  /* 0x000000223b327225 */ /* 0x000fc800078e00ff */
[----:B------:R-:W-:Y:S01]  /*7f9e0*/  IMAD R105, R48, 0x7effffff, RZ ;  /* 0x7effffff30697824 */ /* 0x000fe200078e02ff */
[----:B------:R-:W-:Y:S01]  /*7f9f0*/  ISETP.GE.U32.AND P2, PT, R107, 0x7f000001, PT ;  /* 0x7f0000016b00780c */ /* 0x000fe20003f46070 */
[----:B------:R-:W-:Y:S01]  /*7fa00*/  ISETP.GE.U32.AND P6, PT, R113, 0x7f000001, PT ;  /* 0x7f0000017100780c */ /* 0x000fe20003fc6070 */
[----:B------:R-:W-:Y:S01]  /*7fa10*/  ISETP.GE.U32.AND P4, PT, R195, 0x7f000001, PT ;  /* 0x7f000001c300780c */ /* 0x000fe20003f86070 */
[----:B------:R-:W-:Y:S02]  /*7fa20*/  IMAD R108, R50, 0x7effffff, RZ ;  /* 0x7effffff326c7824 */ /* 0x000fe400078e02ff */
[----:B------:R-:W-:-:S04]  /*7fa30*/  IMAD.HI.U32 R105, R105, 0x7f000001, R48 ;  /* 0x7f00000169697827 */ /* 0x000fc800078e0030 */
[----:B------:R-:W-:-:S04]  /*7fa40*/  IMAD.WIDE.U32 R52, R59, R39, RZ ;  /* 0x000000273b347225 */ /* 0x000fc800078e00ff */
[----:B------:R-:W-:-:S04]  /*7fa50*/  IMAD.WIDE.U32 R48, R62, R34, RZ ;  /* 0x000000223e307225 */ /* 0x000fc800078e00ff */
[----:B------:R-:W-:Y:S01]  /*7fa60*/  IMAD.HI.U32 R108, R108, 0x7f000001, R50 ;  /* 0x7f0000016c6c7827 */ /* 0x000fe200078e0032 */
[----:B------:R-:W-:Y:S02]  /*7fa70*/  @P0 IADD3 R45, PT, PT, R45, -0x7f000001, RZ ;  /* 0x80ffffff2d2d0810 */ /* 0x000fe40007ffe0ff */
[----:B------:R-:W-:Y:S01]  /*7fa80*/  @P1 IADD3 R106, PT, PT, R106, -0x7f000001, RZ ;  /* 0x80ffffff6a6a1810 */ /* 0x000fe20007ffe0ff */
[----:B------:R-:W-:Y:S02]  /*7fa90*/  IMAD R109, R52, 0x7effffff, RZ ;  /* 0x7effffff346d7824 */ /* 0x000fe400078e02ff */
[----:B------:R-:W-:Y:S01]  /*7faa0*/  IMAD.WIDE.U32 R50, R59, R104, RZ ;  /* 0x000000683b327225 */ /* 0x000fe200078e00ff */
[----:B------:R-:W-:-:S03]  /*7fab0*/  ISETP.GE.U32.AND P0, PT, R105, 0x7f000001, PT ;  /* 0x7f0000016900780c */ /* 0x000fc60003f06070 */
[----:B------:R-:W-:Y:S01]  /*7fac0*/  IMAD R59, R48, 0x7effffff, RZ ;  /* 0x7effffff303b7824 */ /* 0x000fe200078e02ff */
[----:B------:R-:W-:Y:S01]  /*7fad0*/  @P3 IADD3 R44, PT, PT, R44, -0x7f000001, RZ ;  /* 0x80ffffff2c2c3810 */ /* 0x000fe20007ffe0ff */
[----:B------:R-:W-:Y:S01]  /*7fae0*/  IMAD.HI.U32 R109, R109, 0x7f000001, R52 ;  /* 0x7f0000016d6d7827 */ /* 0x000fe200078e0034 */
[----:B------:R-:W-:Y:S01]  /*7faf0*/  @P2 IADD3 R107, PT, PT, R107, -0x7f000001, RZ ;  /* 0x80ffffff6b6b2810 */ /* 0x000fe20007ffe0ff */
[----:B------:R-:W-:Y:S01]  /*7fb00*/  ISETP.GE.U32.AND P5, PT, R108, 0x7f000001, PT ;  /* 0x7f0000016c00780c */ /* 0x000fe20003fa6070 */
[----:B------:R-:W-:Y:S01]  /*7fb10*/  ISETP.GE.U32.AND P3, PT, R106, 0x7f000001, PT ;  /* 0x7f0000016a00780c */ /* 0x000fe20003f66070 */
[----:B------:R-:W-:Y:S02]  /*7fb20*/  IMAD R62, R50, 0x7effffff, RZ ;  /* 0x7effffff323e7824 */ /* 0x000fe400078e02ff */
[----:B------:R-:W-:Y:S01]  /*7fb30*/  IMAD.HI.U32 R59, R59, 0x7f000001, R48 ;  /* 0x7f0000013b3b7827 */ /* 0x000fe200078e0030 */
[----:B------:R-:W-:Y:S02]  /*7fb40*/  @P6 IADD3 R113, PT, PT, R113, -0x7f000001, RZ ;  /* 0x80ffffff71716810 */ /* 0x000fe40007ffe0ff */
[----:B------:R-:W-:Y:S01]  /*7fb50*/  @P4 IADD3 R195, PT, PT, R195, -0x7f000001, RZ ;  /* 0x80ffffffc3c34810 */ /* 0x000fe20007ffe0ff */
[----:B------:R-:W-:Y:S01]  /*7fb60*/  ISETP.GE.U32.AND P6, PT, R109, 0x7f000001, PT ;  /* 0x7f0000016d00780c */ /* 0x000fe20003fc6070 */
[----:B------:R-:W-:Y:S01]  /*7fb70*/  ISETP.GE.U32.AND P4, PT, R107, 0x7f000001, PT ;  /* 0x7f0000016b00780c */ /* 0x000fe20003f86070 */
[----:B------:R-:W-:Y:S01]  /*7fb80*/  IMAD.HI.U32 R62, R62, 0x7f000001, R50 ;  /* 0x7f0000013e3e7827 */ /* 0x000fe200078e0032 */
[----:B------:R-:W-:-:S03]  /*7fb90*/  ISETP.GE.U32.AND P1, PT, R59, 0x7f000001, PT ;  /* 0x7f0000013b00780c */ /* 0x000fc60003f26070 */
[----:B------:R-:W-:Y:S01]  /*7fba0*/  IMAD.WIDE.U32 R52, R44, 0x5fffffa, RZ ;  /* 0x05fffffa2c347825 */ /* 0x000fe200078e00ff */
[----:B------:R-:W-:-:S03]  /*7fbb0*/  @P0 IADD3 R105, PT, PT, R105, -0x7f000001, RZ ;  /* 0x80ffffff69690810 */ /* 0x000fc60007ffe0ff */
[----:B------:R-:W-:Y:S01]  /*7fbc0*/  IMAD R44, R44, 0x6, RZ ;  /* 0x000000062c2c7824 */ /* 0x000fe200078e02ff */
[----:B------:R-:W-:Y:S01]  /*7fbd0*/  ISETP.GE.U32.AND P2, PT, R62, 0x7f000001, PT ;  /* 0x7f0000013e00780c */ /* 0x000fe20003f46070 */
[----:B----4-:R-:W-:Y:S01]  /*7fbe0*/  IMAD.WIDE.U32 R48, R58, R103, RZ ;  /* 0x000000673a307225 */ /* 0x010fe200078e00ff */
[----:B------:R-:W-:Y:S02]  /*7fbf0*/  @P5 IADD3 R108, PT, PT, R108, -0x7f000001, RZ ;  /* 0x80ffffff6c6c5810 */ /* 0x000fe40007ffe0ff */
[----:B------:R-:W-:Y:S01]  /*7fc00*/  @P3 IADD3 R106, PT, PT, R106, -0x7f000001, RZ ;  /* 0x80ffffff6a6a3810 */ /* 0x000fe20007ffe0ff */
[----:B------:R-:W-:Y:S01]  /*7fc10*/  ISETP.GE.U32.AND P3, PT, R105, 0x7f000001, PT ;  /* 0x7f0000016900780c */ /* 0x000fe20003f66070 */
[----:B------:R-:W-:Y:S01]  /*7fc20*/  IADD3 R195, PT, PT, R45, R195, RZ ;  /* 0x000000c32dc37210 */ /* 0x000fe20007ffe0ff */
[----:B------:R-:W-:-:S04]  /*7fc30*/  IMAD.HI.U32 R52, R44, 0x7f000001, R52 ;  /* 0x7f0000012c347827 */ /* 0x000fc800078e0034 */
[----:B------:R-:W-:Y:S02]  /*7fc40*/  IMAD R50, R48, 0x7effffff, RZ ;  /* 0x7effffff30327824 */ /* 0x000fe400078e02ff */
[----:B------:R-:W-:Y:S01]  /*7fc50*/  IMAD.WIDE.U32 R44, R58, R104, RZ ;  /* 0x000000683a2c7225 */ /* 0x000fe200078e00ff */
[----:B------:R-:W-:Y:S02]  /*7fc60*/  @P6 IADD3 R109, PT, PT, R109, -0x7f000001, RZ ;  /* 0x80ffffff6d6d6810 */ /* 0x000fe40007ffe0ff */
[----:B------:R-:W-:Y:S02]  /*7fc70*/  @P4 IADD3 R107, PT, PT, R107, -0x7f000001, RZ ;  /* 0x80ffffff6b6b4810 */ /* 0x000fe40007ffe0ff */
[----:B------:R-:W-:Y:S01]  /*7fc80*/  IADD3 R106, PT, PT, R106, R108, RZ ;  /* 0x0000006c6a6a7210 */ /* 0x000fe20007ffe0ff */
[----:B------:R-:W-:Y:S01]  /*7fc90*/  IMAD.HI.U32 R108, R50, 0x7f000001, R48 ;  /* 0x7f000001326c7827 */ /* 0x000fe200078e0030 */
[----:B------:R-:W-:-:S03]  /*7fca0*/  @P1 IADD3 R59, PT, PT, R59, -0x7f000001, RZ ;  /* 0x80ffffff3b3b1810 */ /* 0x000fc60007ffe0ff */
[----:B------:R-:W-:Y:S01]  /*7fcb0*/  IMAD R51, R44, 0x7effffff, RZ ;  /* 0x7effffff2c337824 */ /* 0x000fe200078e02ff */
[----:B------:R-:W-:Y:S02]  /*7fcc0*/  IADD3 R107, PT, PT, R107, R109, RZ ;  /* 0x0000006d6b6b7210 */ /* 0x000fe40007ffe0ff */
[----:B------:R-:W-:Y:S01]  /*7fcd0*/  @P2 IADD3 R62, PT, PT, R62, -0x7f000001, RZ ;  /* 0x80ffffff3e3e2810 */ /* 0x000fe20007ffe0ff */
[----:B------:R-:W-:Y:S01]  /*7fce0*/  ISETP.GE.U32.AND P2, PT, R108, 0x7f000001, PT ;  /* 0x7f0000016c00780c */ /* 0x000fe20003f46070 */
[----:B------:R-:W-:Y:S01]  /*7fcf0*/  IMAD.HI.U32 R109, R51, 0x7f000001, R44 ;  /* 0x7f000001336d7827 */ /* 0x000fe200078e002c */
[----:B------:R-:W-:-:S03]  /*7fd00*/  ISETP.GE.U32.AND P0, PT, R59, 0x7f000001, PT ;  /* 0x7f0000013b00780c */ /* 0x000fc60003f06070 */
[----:B------:R-:W-:-:S04]  /*7fd10*/  IMAD.WIDE.U32 R50, R21, R39, RZ ;  /* 0x0000002715327225 */ /* 0x000fc800078e00ff */
[----:B------:R-:W-:Y:S01]  /*7fd20*/  IMAD.WIDE.U32 R48, R21, R104, RZ ;  /* 0x0000006815307225 */ /* 0x000fe200078e00ff */
[----:B------:R-:W-:Y:S01]  /*7fd30*/  @P3 IADD3 R105, PT, PT, R105, -0x7f000001, RZ ;  /* 0x80ffffff69693810 */ /* 0x000fe20007ffe0ff */
[----:B------:R-:W-:Y:S02]  /*7fd40*/  ISETP.GE.U32.AND P4, PT, R109, 0x7f000001, PT ;  /* 0x7f0000016d00780c */ /* 0x000fe40003f86070 */
[----:B------:R-:W-:Y:S01]  /*7fd50*/  IMAD R110, R50, 0x7effffff, RZ ;  /* 0x7effffff326e7824 */ /* 0x000fe200078e02ff */
[----:B------:R-:W-:Y:S01]  /*7fd60*/  ISETP.GE.U32.AND P1, PT, R52, 0x7f000001, PT ;  /* 0x7f0000013400780c */ /* 0x000fe20003f26070 */
[----:B------:R-:W-:Y:S02]  /*7fd70*/  IMAD R104, R48, 0x7effffff, RZ ;  /* 0x7effffff30687824 */ /* 0x000fe400078e02ff */
[----:B------:R-:W-:Y:S01]  /*7fd80*/  IMAD.WIDE.U32 R44, R58, R34, RZ ;  /* 0x000000223a2c7225 */ /* 0x000fe200078e00ff */
[----:B------:R-:W-:-:S03]  /*7fd90*/  IADD3 R105, PT, PT, R105, R62, RZ ;  /* 0x0000003e69697210 */ /* 0x000fc60007ffe0ff */
[----:B------:R-:W-:-:S04]  /*7fda0*/  IMAD.HI.U32 R62, R110, 0x7f000001, R50 ;  /* 0x7f0000016e3e7827 */ /* 0x000fc800078e0032 */
[----:B------:R-:W-:-:S04]  /*7fdb0*/  IMAD.HI.U32 R104, R104, 0x7f000001, R48 ;  /* 0x7f00000168687827 */ /* 0x000fc800078e0030 */
[----:B------:R-:W-:Y:S01]  /*7fdc0*/  IMAD R53, R44, 0x7effffff, RZ ;  /* 0x7effffff2c357824 */ /* 0x000fe200078e02ff */
[----:B------:R-:W-:Y:S02]  /*7fdd0*/  @P0 IADD3 R59, PT, PT, R59, -0x7f000001, RZ ;  /* 0x80ffffff3b3b0810 */ /* 0x000fe40007ffe0ff */
[----:B------:R-:W-:Y:S01]  /*7fde0*/  @P2 IADD3 R108, PT, PT, R108, -0x7f000001, RZ ;  /* 0x80ffffff6c6c2810 */ /* 0x000fe20007ffe0ff */
[----:B------:R-:W-:Y:S01]  /*7fdf0*/  ISETP.GE.U32.AND P0, PT, R62, 0x7f000001, PT ;  /* 0x7f0000013e00780c */ /* 0x000fe20003f06070 */
[----:B------:R-:W-:-:S04]  /*7fe00*/  IMAD.HI.U32 R53, R53, 0x7f000001, R44 ;  /* 0x7f00000135357827 */ /* 0x000fc800078e002c */
[----:B------:R-:W-:Y:S01]  /*7fe10*/  IMAD.WIDE.U32 R48, R21, R103, RZ ;  /* 0x0000006715307225 */ /* 0x000fe200078e00ff */
[----:B------:R-:W-:Y:S01]  /*7fe20*/  ISETP.GE.U32.AND P3, PT, R104, 0x7f000001, PT ;  /* 0x7f0000016800780c */ /* 0x000fe20003f66070 */
[----:B------:R-:W-:Y:S02]  /*7fe30*/  @P4 IADD3 R109, PT, PT, R109, -0x7f000001, RZ ;  /* 0x80ffffff6d6d4810 */ /* 0x000fe40007ffe0ff */
[----:B------:R-:W-:Y:S01]  /*7fe40*/  IMAD.WIDE.U32 R44, R108, 0x5fffffa, RZ ;  /* 0x05fffffa6c2c7825 */ /* 0x000fe200078e00ff */
[----:B------:R-:W-:-:S03]  /*7fe50*/  @P1 IADD3 R52, PT, PT, R52, -0x7f000001, RZ ;  /* 0x80ffffff34341810 */ /* 0x000fc60007ffe0ff */
[----:B------:R-:W-:Y:S01]  /*7fe60*/  IMAD R103, R48, 0x7effffff, RZ ;  /* 0x7effffff30677824 */ /* 0x000fe200078e02ff */
[----:B------:R-:W-:Y:S01]  /*7fe70*/  ISETP.GE.U32.AND P1, PT, R53, 0x7f000001, PT ;  /* 0x7f0000013500780c */ /* 0x000fe20003f26070 */
[----:B------:R-:W-:Y:S02]  /*7fe80*/  IMAD R108, R108, 0x6, RZ ;  /* 0x000000066c6c7824 */ /* 0x000fe400078e02ff */
[----:B------:R-:W-:-:S04]  /*7fe90*/  IMAD.WIDE.U32 R50, R109, 0x5fffffa, RZ ;  /* 0x05fffffa6d327825 */ /* 0x000fc800078e00ff */
[----:B------:R-:W-:Y:S01]  /*7fea0*/  IMAD.HI.U32 R103, R103, 0x7f000001, R48 ;  /* 0x7f00000167677827 */ /* 0x000fe200078e0030 */
[----:B------:R-:W-:Y:S01]  /*7feb0*/  IADD3 R52, PT, PT, R59, R52, RZ ;  /* 0x000000343b347210 */ /* 0x000fe20007ffe0ff */
[----:B------:R-:W-:Y:S02]  /*7fec0*/  ISETP.GE.U32.AND P2, PT, R107, 0x7f000001, PT ;  /* 0x7f0000016b00780c */ /* 0x000fe40003f46070 */
        /* <DEDUP_REMOVED lines=8> */
[----:B------:R-:W-:Y:S02]  /*7ff50*/  ISETP.GE.U32.AND P3, PT, R106, 0x7f000001, PT ;  /* 0x7f0000016a00780c */ /* 0x000fe40003f66070 */
[----:B------:R-:W-:-:S04]  /*7ff60*/  IMAD.WIDE.U32 R44, R62, 0x5fffffa, RZ ;  /* 0x05fffffa3e2c7825 */ /* 0x000fc800078e00ff */
[----:B------:R-:W-:Y:S01]  /*7ff70*/  IMAD R39, R48, 0x7effffff, RZ ;  /* 0x7effffff30277824 */ /* 0x000fe200078e02ff */
[----:B------:R-:W-:Y:S01]  /*7ff80*/  @P1 IADD3 R53, PT, PT, R53, -0x7f000001, RZ ;  /* 0x80ffffff35351810 */ /* 0x000fe20007ffe0ff */
[----:B------:R-:W-:Y:S01]  /*7ff90*/  ISETP.GE.U32.AND P1, PT, R59, 0x7f000001, PT ;  /* 0x7f0000013b00780c */ /* 0x000fe20003f26070 */
[----:B------:R-:W-:Y:S01]  /*7ffa0*/  ISETP.GE.U32.AND P6, PT, R52, 0x7f000001, PT ;  /* 0x7f0000013400780c */ /* 0x000fe20003fc6070 */
[----:B------:R-:W-:Y:S01]  /*7ffb0*/  IMAD R62, R62, 0x6, RZ ;  /* 0x000000063e3e7824 */ /* 0x000fe200078e02ff */
[----:B------:R-:W-:Y:S01]  /*7ffc0*/  @P2 IADD3 R107, PT, PT, R107, -0x7f000001, RZ ;  /* 0x80ffffff6b6b2810 */ /* 0x000fe20007ffe0ff */
[----:B------:R-:W-:-:S04]  /*7ffd0*/  IMAD.HI.U32 R39, R39, 0x7f000001, R48 ;  /* 0x7f00000127277827 */ /* 0x000fc800078e0030 */
[----:B------:R-:W-:Y:S01]  /*7ffe0*/  IMAD.HI.U32 R62, R62, 0x7f000001, R44 ;  /* 0x7f0000013e3e7827 */ /* 0x000fe200078e002c */
[----:B------:R-:W-:Y:S01]  /*7fff0*/  ISETP.GE.U32.AND P2, PT, R102, 0x7f000001, PT ;  /* 0x7f0000016600780c */ /* 0x000fe20003f46070 */
[----:B------:R-:W-:Y:S02]  /*80000*/  @P0 IADD3 R103, PT, PT, R103, -0x7f000001, RZ ;  /* 0x80ffffff67670810 */ /* 0x000fe40007ffe0ff */
[----:B------:R-:W-:Y:S01]  /*80010*/  @P4 IADD3 R108, PT, PT, R108, -0x7f000001, RZ ;  /* 0x80ffffff6c6c4810 */ /* 0x000fe20007ffe0ff */
[----:B------:R-:W-:Y:S01]  /*80020*/  ISETP.GE.U32.AND P5, PT, R39, 0x7f000001, PT ;  /* 0x7f0000012700780c */ /* 0x000fe20003fa6070 */
[----:B------:R-:W-:Y:S01]  /*80030*/  @P3 IADD3 R106, PT, PT, R106, -0x7f000001, RZ ;  /* 0x80ffffff6a6a3810 */ /* 0x000fe20007ffe0ff */
[----:B------:R-:W-:Y:S01]  /*80040*/  IMAD.WIDE.U32 R50, R104, 0x5fffffa, RZ ;  /* 0x05fffffa68327825 */ /* 0x000fe200078e00ff */
[----:B------:R-:W-:-:S03]  /*80050*/  ISETP.GE.U32.AND P4, PT, R62, 0x7f000001, PT ;  /* 0x7f0000013e00780c */ /* 0x000fc60003f86070 */
[----:B------:R-:W-:Y:S02]  /*80060*/  IMAD R104, R104, 0x6, RZ ;  /* 0x0000000668687824 */ /* 0x000fe400078e02ff */
[----:B------:R-:W-:Y:S01]  /*80070*/  IMAD.WIDE.U32 R44, R103, 0x5fffffa, RZ ;  /* 0x05fffffa672c7825 */ /* 0x000fe200078e00ff */
[----:B------:R-:W-:Y:S01]  /*80080*/  ISETP.GE.U32.AND P0, PT, R105, 0x7f000001, PT ;  /* 0x7f0000016900780c */ /* 0x000fe20003f06070 */
[----:B------:R-:W-:Y:S02]  /*80090*/  @P1 IADD3 R59, PT, PT, R59, -0x7f000001, RZ ;  /* 0x80ffffff3b3b1810 */ /* 0x000fe40007ffe0ff */
[----:B------:R-:W-:Y:S02]  /*800a0*/  @P6 IADD3 R52, PT, PT, R52, -0x7f000001, RZ ;  /* 0x80ffffff34346810 */ /* 0x000fe40007ffe0ff */
[----:B------:R-:W-:Y:S01]  /*800b0*/  IADD3 R106, PT, PT, R106, R108, RZ ;  /* 0x0000006c6a6a7210 */ /* 0x000fe20007ffe0ff */
[----:B------:R-:W-:Y:S02]  /*800c0*/  IMAD R103, R103, 0x6, RZ ;  /* 0x0000000667677824 */ /* 0x000fe400078e02ff */
[----:B------:R-:W-:Y:S01]  /*800d0*/  IMAD.HI.U32 R50, R104, 0x7f000001, R50 ;  /* 0x7f00000168327827 */ /* 0x000fe200078e0032 */
[----:B------:R-:W-:-:S02]  /*800e0*/  @P2 IADD3 R102, PT, PT, R102, -0x7f000001, RZ ;  /* 0x80ffffff66662810 */ /* 0x000fc40007ffe0ff */
[----:B------:R-:W-:Y:S01]  /*800f0*/  IADD3 R52, PT, PT, R52, R59, RZ ;  /* 0x0000003b34347210 */ /* 0x000fe20007ffe0ff */
[----:B------:R-:W-:Y:S01]  /*80100*/  IMAD.HI.U32 R103, R103, 0x7f000001, R44 ;  /* 0x7f00000167677827 */ /* 0x000fe200078e002c */
        /* <DEDUP_REMOVED lines=8> */
[----:B------:R-:W-:Y:S01]  /*80190*/  IMAD.WIDE.U32 R44, R21, R34, RZ ;  /* 0x00000022152c7225 */ /* 0x000fe200078e00ff */
[----:B------:R-:W-:Y:S01]  /*801a0*/  @P0 IADD3 R105, PT, PT, R105, -0x7f000001, RZ ;  /* 0x80ffffff69690810 */ /* 0x000fe20007ffe0ff */
[----:B------:R-:W-:Y:S01]  /*801b0*/  ISETP.GE.U32.AND P0, PT, R102, 0x7f000001, PT ;  /* 0x7f0000016600780c */ /* 0x000fe20003f06070 */
[----:B------:R-:W-:Y:S01]  /*801c0*/  IADD3 R53, PT, PT, R107, R53, RZ ;  /* 0x000000356b357210 */ /* 0x000fe20007ffe0ff */
[----:B------:R-:W-:Y:S01]  /*801d0*/  IMAD R21, R44, 0x7effffff, RZ ;  /* 0x7effffff2c157824 */ /* 0x000fe200078e02ff */
[----:B------:R-:W-:-:S02]  /*801e0*/  IADD3 R100, PT, PT, R100, R113, RZ ;  /* 0x0000007164647210 */ /* 0x000fc40007ffe0ff */
[----:B------:R-:W-:Y:S02]  /*801f0*/  @P3 IADD3 R106, PT, PT, R106, -0x7f000001, RZ ;  /* 0x80ffffff6a6a3810 */ /* 0x000fe40007ffe0ff */
[----:B------:R-:W-:Y:S02]  /*80200*/  @P2 IADD3 R194, PT, PT, R194, -0x7f000001, RZ ;  /* 0x80ffffffc2c22810 */ /* 0x000fe40007ffe0ff */
[----:B------:R-:W-:Y:S01]  /*80210*/  IADD3 R39, PT, PT, R105, R39, RZ ;  /* 0x0000002769277210 */ /* 0x000fe20007ffe0ff */
[----:B------:R-:W-:Y:S01]  /*80220*/  ISETP.GE.U32.AND P3, PT, R53, 0x7f000001, PT ;  /* 0x7f0000013500780c */ /* 0x000fe20003f66070 */
[----:B------:R-:W-:Y:S01]  /*80230*/  IMAD.HI.U32 R21, R21, 0x7f000001, R44 ;  /* 0x7f00000115157827 */ /* 0x000fe200078e002c */
        /* <DEDUP_REMOVED lines=8> */
[----:B------:R-:W-:Y:S01]  /*802c0*/  @P0 IADD3 R102, PT, PT, R102, -0x7f000001, RZ ;  /* 0x80ffffff66660810 */ /* 0x000fe20007ffe0ff */
[----:B------:R-:W-:Y:S01]  /*802d0*/  ISETP.GE.U32.AND P0, PT, R101, 0x7f000001, PT ;  /* 0x7f0000016500780c */ /* 0x000fe20003f06070 */
[----:B------:R-:W-:Y:S01]  /*802e0*/  IADD3 R52, PT, PT, R52, R62, RZ ;  /* 0x0000003e34347210 */ /* 0x000fe20007ffe0ff */
[----:B------:R-:W-:Y:S01]  /*802f0*/  ISETP.GE.U32.AND P5, PT, R191, 0x7f000001, PT ;  /* 0x7f000001bf00780c */ /* 0x000fe20003fa6070 */
[----:B------:R-:W-:Y:S02]  /*80300*/  IADD3 R50, PT, PT, R106, R50, RZ ;  /* 0x000000326a327210 */ /* 0x000fe40007ffe0ff */
[----:B------:R-:W-:-:S02]  /*80310*/  @P3 IADD3 R53, PT, PT, R53, -0x7f000001, RZ ;  /* 0x80ffffff35353810 */ /* 0x000fc40007ffe0ff */
[----:B------:R-:W-:Y:S01]  /*80320*/  @P2 IADD3 R72, PT, PT, R72, -0x7f000001, RZ ;  /* 0x80ffffff48482810 */ /* 0x000fe20007ffe0ff */
[----:B------:R-:W-:Y:S01]  /*80330*/  ISETP.GE.U32.AND P3, PT, R52, 0x7f000001, PT ;  /* 0x7f0000013400780c */ /* 0x000fe20003f66070 */
[----:B------:R-:W-:Y:S01]  /*80340*/  ISETP.GE.U32.AND P2, PT, R193, 0x7f000001, PT ;  /* 0x7f000001c100780c */ /* 0x000fe20003f46070 */
[----:B------:R-:W-:Y:S01]  /*80350*/  @P1 IADD3 R100, PT, PT, R100, -0x7f000001, RZ ;  /* 0x80ffffff64641810 */ /* 0x000fe20007ffe0ff */
[----:B------:R-:W-:Y:S01]  /*80360*/  ISETP.GE.U32.AND P1, PT, R50, 0x7f000001, PT ;  /* 0x7f0000013200780c */ /* 0x000fe20003f26070 */
[----:B------:R-:W-:Y:S02]  /*80370*/  @P6 IADD3 R21, PT, PT, R21, -0x7f000001, RZ ;  /* 0x80ffffff15156810 */ /* 0x000fe40007ffe0ff */
[----:B------:R-:W-:Y:S02]  /*80380*/  @P4 IADD3 R39, PT, PT, R39, -0x7f000001, RZ ;  /* 0x80ffffff27274810 */ /* 0x000fe40007ffe0ff */
[----:B------:R-:W-:Y:S02]  /*80390*/  IADD3 R102, PT, PT, R102, R194, RZ ;  /* 0x000000c266667210 */ /* 0x000fe40007ffe0ff */
[----:B------:R-:W-:Y:S01]  /*803a0*/  @P0 IADD3 R101, PT, PT, R101, -0x7f000001, RZ ;  /* 0x80ffffff65650810 */ /* 0x000fe20007ffe0ff */
        /* <DEDUP_REMOVED lines=8> */
[----:B------:R-:W-:Y:S01]  /*80430*/  IADD3 R101, PT, PT, R101, R191, RZ ;  /* 0x000000bf65657210 */ /* 0x000fe20007ffe0ff */
[----:B------:R-:W-:Y:S01]  /*80440*/  ISETP.GE.U32.AND P2, PT, R21, 0x7f000001, PT ;  /* 0x7f0000011500780c */ /* 0x000fe20003f46070 */
[----:B------:R-:W-:Y:S01]  /*80450*/  @P1 IADD3 R50, PT, PT, R50, -0x7f000001, RZ ;  /* 0x80ffffff32321810 */ /* 0x000fe20007ffe0ff */
[----:B------:R-:W-:Y:S01]  /*80460*/  ISETP.GE.U32.AND P3, PT, R53, 0x7f000001, PT ;  /* 0x7f0000013500780c */ /* 0x000fe20003f66070 */
[----:B------:R-:W-:Y:S01]  /*80470*/  IADD3 R52, PT, PT, R52, R55, RZ ;  /* 0x0000003734347210 */ /* 0x000fe20007ffe0ff */
[----:B------:R-:W-:Y:S01]  /*80480*/  ISETP.GE.U32.AND P1, PT, R101, 0x7f000001, PT ;  /* 0x7f0000016500780c */ /* 0x000fe20003f26070 */
[----:B------:R-:W-:-:S02]  /*80490*/  @P0 IADD3 R195, PT, PT, R195, -0x7f000001, RZ ;  /* 0x80ffffffc3c30810 */ /* 0x000fc40007ffe0ff */
[----:B------:R-:W-:Y:S01]  /*804a0*/  IADD3 R50, PT, PT, R50, R54, RZ ;  /* 0x0000003632327210 */ /* 0x000fe20007ffe0ff */
[----:B------:R-:W-:Y:S01]  /*804b0*/  ISETP.GE.U32.AND P0, PT, R73, 0x7f000001, PT ;  /* 0x7f0000014900780c */ /* 0x000fe20003f06070 */
[----:B------:R-:W-:Y:S01]  /*804c0*/  ISETP.GE.U32.AND P6, PT, R52, 0x7f000001, PT ;  /* 0x7f0000013400780c */ /* 0x000fe20003fc6070 */
[----:B------:R-:W-:Y:S02]  /*804d0*/  @P4 IADD3 R102, PT, PT, R102, -0x7f000001, RZ ;  /* 0x80ffffff66664810 */ /* 0x000fe40007ffe0ff */
[----:B------:R-:W-:Y:S01]  /*804e0*/  ISETP.GE.U32.AND P4, PT, R50, 0x7f000001, PT ;  /* 0x7f0000013200780c */ /* 0x000fe20003f86070 */
[----:B------:R-:W-:Y:S02]  /*804f0*/  @P5 IADD3 R192, PT, PT, R192, -0x7f000001, RZ ;  /* 0x80ffffffc0c05810 */ /* 0x000fe40007ffe0ff */
[----:B------:R-:W-:Y:S01]  /*80500*/  @P2 IADD3 R21, PT, PT, R21, -0x7f000001, RZ ;  /* 0x80ffffff15152810 */ /* 0x000fe20007ffe0ff */
[----:B------:R-:W-:Y:S01]  /*80510*/  ISETP.GE.U32.AND P5, PT, R25, 0x7f000001, PT ;  /* 0x7f0000011900780c */ /* 0x000fe20003fa6070 */
[----:B------:R-:W-:Y:S01]  /*80520*/  @P3 IADD3 R53, PT, PT, R53, -0x7f000001, RZ ;  /* 0x80ffffff35353810 */ /* 0x000fe20007ffe0ff */
[----:B------:R-:W-:Y:S01]  /*80530*/  ISETP.GE.U32.AND P2, PT, R32, 0x7f000001, PT ;  /* 0x7f0000012000780c */ /* 0x000fe20003f46070 */
[----:B------:R-:W-:Y:S01]  /*80540*/  ISETP.GE.U32.AND P3, PT, R33, 0x7f000001, PT ;  /* 0x7f0000012100780c */ /* 0x000fe20003f66070 */
[----:B------:R-:W-:-:S02]  /*80550*/  @P1 IADD3 R101, PT, PT, R101, -0x7f000001, RZ ;  /* 0x80ffffff65651810 */ /* 0x000fc40007ffe0ff */
[----:B------:R-:W-:Y:S01]  /*80560*/  IADD3 R21, PT, PT, R21, R24, RZ ;  /* 0x0000001815157210 */ /* 0x000fe20007ffe0ff */
[----:B------:R-:W-:Y:S01]  /*80570*/  ISETP.GE.U32.AND P1, PT, R43, 0x7f000001, PT ;  /* 0x7f0000012b00780c */ /* 0x000fe20003f26070 */
[----:B------:R-:W-:Y:S02]  /*80580*/  IADD3 R53, PT, PT, R53, R99, RZ ;  /* 0x0000006335357210 */ /* 0x000fe40007ffe0ff */
[----:B------:R-:W-:Y:S01]  /*80590*/  @P0 IADD3 R73, PT, PT, R73, -0x7f000001, RZ ;  /* 0x80ffffff49490810 */ /* 0x000fe20007ffe0ff */
[----:B------:R0:W-:Y:S01]  /*805a0*/  STL [R1+0x110], R52 ;  /* 0x0001103401007387 */ /* 0x0001e20000100800 */
[----:B------:R-:W-:-:S03]  /*805b0*/  ISETP.GE.U32.AND P0, PT, R17, 0x7f000001, PT ;  /* 0x7f0000011100780c */ /* 0x000fc60003f06070 */
[----:B------:R1:W-:Y:S01]  /*805c0*/  STL [R1+0x114], R50 ;  /* 0x0001143201007387 */ /* 0x0003e20000100800 */
[----:B------:R-:W-:Y:S02]  /*805d0*/  @P5 IADD3 R25, PT, PT, R25, -0x7f000001, RZ ;  /* 0x80ffffff19195810 */ /* 0x000fe40007ffe0ff */
[----:B0-----:R-:W-:Y:S01]  /*805e0*/  @P6 IADD3 R52, PT, PT, R52, -0x7f000001, RZ ;  /* 0x80ffffff34346810 */ /* 0x001fe20007ffe0ff */
[----:B------:R-:W-:Y:S01]  /*805f0*/  ISETP.GE.U32.AND P6, PT, R21, 0x7f000001, PT ;  /* 0x7f0000011500780c */ /* 0x000fe20003fc6070 */
[----:B-1----:R-:W-:Y:S01]  /*80600*/  @P4 IADD3 R50, PT, PT, R50, -0x7f000001, RZ ;  /* 0x80ffffff32324810 */ /* 0x002fe20007ffe0ff */
[----:B------:R-:W-:Y:S01]  /*80610*/  ISETP.GE.U32.AND P4, PT, R53, 0x7f000001, PT ;  /* 0x7f0000013500780c */ /* 0x000fe20003f86070 */
[----:B------:R-:W-:Y:S02]  /*80620*/  @P2 IADD3 R32, PT, PT, R32, -0x7f000001, RZ ;  /* 0x80ffffff20202810 */ /* 0x000fe40007ffe0ff */
[----:B------:R-:W-:Y:S01]  /*80630*/  @P3 IADD3 R33, PT, PT, R33, -0x7f000001, RZ ;  /* 0x80ffffff21213810 */ /* 0x000fe20007ffe0ff */
[----:B------:R-:W-:Y:S01]  /*80640*/  ISETP.GE.U32.AND P5, PT, R42, 0x7f000001, PT ;  /* 0x7f0000012a00780c */ /* 0x000fe20003fa6070 */
[----:B------:R-:W-:Y:S01]  /*80650*/  @P1 IADD3 R43, PT, PT, R43, -0x7f000001, RZ ;  /* 0x80ffffff2b2b1810 */ /* 0x000fe20007ffe0ff */
[----:B------:R-:W-:Y:S01]  /*80660*/  ISETP.GE.U32.AND P2, PT, R25, 0x7f000001, PT ;  /* 0x7f0000011900780c */ /* 0x000fe20003f46070 */
[----:B------:R-:W-:Y:S01]  /*80670*/  ISETP.GE.U32.AND P1, PT, R32, 0x7f000001, PT ;  /* 0x7f0000012000780c */ /* 0x000fe20003f26070 */
[----:B------:R-:W-:Y:S01]  /*80680*/  @P0 IADD3 R17, PT, PT, R17, -0x7f000001, RZ ;  /* 0x80ffffff11110810 */ /* 0x000fe20007ffe0ff */
[----:B------:R0:W-:Y:S01]  /*80690*/  STL [R1+0x11c], R21 ;  /* 0x00011c1501007387 */ /* 0x0001e20000100800 */
[----:B------:R-:W-:-:S03]  /*806a0*/  ISETP.GE.U32.AND P0, PT, R33, 0x7f000001, PT ;  /* 0x7f0000012100780c */ /* 0x000fc60003f06070 */
[----:B------:R1:W-:Y:S01]  /*806b0*/  STL [R1+0x118], R53 ;  /* 0x0001183501007387 */ /* 0x0003e20000100800 */
[----:B------:R-:W-:Y:S01]  /*806c0*/  ISETP.GE.U32.AND P3, PT, R17, 0x7f000001, PT ;  /* 0x7f0000011100780c */ /* 0x000fe20003f66070 */
[----:B0-----:R-:W-:Y:S01]  /*806d0*/  @P6 IADD3 R21, PT, PT, R21, -0x7f000001, RZ ;  /* 0x80ffffff15156810 */ /* 0x001fe20007ffe0ff */
[----:B------:R-:W-:Y:S01]  /*806e0*/  ISETP.GE.U32.AND P6, PT, R41, 0x7f000001, PT ;  /* 0x7f0000012900780c */ /* 0x000fe20003fc6070 */
[----:B-1----:R-:W-:Y:S01]  /*806f0*/  @P4 IADD3 R53, PT, PT, R53, -0x7f000001, RZ ;  /* 0x80ffffff35354810 */ /* 0x002fe20007ffe0ff */
[----:B------:R-:W-:Y:S04]  /*80700*/  STL [R1+0x110], R52 ;  /* 0x0001103401007387 */ /* 0x000fe80000100800 */
[----:B------:R-:W-:Y:S04]  /*80710*/  STL [R1+0x114], R50 ;  /* 0x0001143201007387 */ /* 0x000fe80000100800 */
[----:B------:R-:W-:Y:S04]  /*80720*/  STL [R1+0x118], R53 ;  /* 0x0001183501007387 */ /* 0x000fe80000100800 */
[----:B------:R0:W-:Y:S04]  /*80730*/  STL [R1+0x11c], R21 ;  /* 0x00011c1501007387 */ /* 0x0001e80000100800 */
[----:B------:R-:W2:Y:S01]  /*80740*/  LD.E R48, desc[UR10][R46.64+0x9f4] ;  /* 0x0009f40a2e307980 */ /* 0x000ea2000c101900 */
[----:B------:R-:W-:-:S02]  /*80750*/  @P5 IADD3 R42, PT, PT, R42, -0x7f000001, RZ ;  /* 0x80ffffff2a2a5810 */ /* 0x000fc40007ffe0ff */
[----:B------:R-:W-:Y:S01]  /*80760*/  @P2 IADD3 R25, PT, PT, R25, -0x7f000001, RZ ;  /* 0x80ffffff19192810 */ /* 0x000fe20007ffe0ff */
[----:B------:R-:W-:Y:S01]  /*80770*/  ISETP.GE.U32.AND P5, PT, R43, 0x7f000001, PT ;  /* 0x7f0000012b00780c */ /* 0x000fe20003fa6070 */
[----:B------:R-:W-:Y:S02]  /*80780*/  @P1 IADD3 R32, PT, PT, R32, -0x7f000001, RZ ;  /* 0x80ffffff20201810 */ /* 0x000fe40007ffe0ff */
[----:B------:R-:W-:Y:S02]  /*80790*/  @P0 IADD3 R33, PT, PT, R33, -0x7f000001, RZ ;  /* 0x80ffffff21210810 */ /* 0x000fe40007ffe0ff */
[----:B------:R-:W-:Y:S02]  /*807a0*/  IADD3 R51, PT, PT, R100, R72, RZ ;  /* 0x0000004864337210 */ /* 0x000fe40007ffe0ff */
[----:B------:R-:W-:Y:S01]  /*807b0*/  IADD3 R55, PT, PT, R101, R73, RZ ;  /* 0x0000004965377210 */ /* 0x000fe20007ffe0ff */
[----:B------:R-:W-:Y:S01]  /*807c0*/  ISETP.GE.U32.AND P0, PT, R25, 0x7f000001, PT ;  /* 0x7f0000011900780c */ /* 0x000fe20003f06070 */
[----:B------:R-:W-:Y:S01]  /*807d0*/  @P6 IADD3 R41, PT, PT, R41, -0x7f000001, RZ ;  /* 0x80ffffff29296810 */ /* 0x000fe20007ffe0ff */
[----:B------:R-:W-:Y:S01]  /*807e0*/  ISETP.GE.U32.AND P6, PT, R32, 0x7f000001, PT ;  /* 0x7f0000012000780c */ /* 0x000fe20003fc6070 */
[----:B------:R-:W-:Y:S01]  /*807f0*/  @P3 IADD3 R17, PT, PT, R17, -0x7f000001, RZ ;  /* 0x80ffffff11113810 */ /* 0x000fe20007ffe0ff */
[----:B------:R-:W3:Y:S01]  /*80800*/  LD.E R39, desc[UR10][R46.64+0x9f0] ;  /* 0x0009f00a2e277980 */ /* 0x000ee2000c101900 */
[----:B------:R-:W-:Y:S01]  /*80810*/  ISETP.GE.U32.AND P4, PT, R51, 0x7f000001, PT ;  /* 0x7f0000013300780c */ /* 0x000fe20003f86070 */
[----:B------:R-:W-:Y:S01]  /*80820*/  ISETP.GE.U32.AND P3, PT, R55, 0x7f000001, PT ;  /* 0x7f0000013700780c */ /* 0x000fe20003f66070 */
[----:B------:R-:W-:-:S02]  /*80830*/  IADD3 R102, PT, PT, R102, R192, RZ ;  /* 0x000000c066667210 */ /* 0x000fc40007ffe0ff */
[----:B------:R-:W-:Y:S02]  /*80840*/  @P5 IADD3 R43, PT, PT, R43, -0x7f000001, RZ ;  /* 0x80ffffff2b2b5810 */ /* 0x000fe40007ffe0ff */
[----:B------:R-:W-:Y:S01]  /*80850*/  IADD3 R193, PT, PT, R195, R193, RZ ;  /* 0x000000c1c3c17210 */ /* 0x000fe20007ffe0ff */
[----:B0-----:R-:W4:Y:S01]  /*80860*/  LD.E R21, desc[UR10][R46.64+0x9fc] ;  /* 0x0009fc0a2e157980 */ /* 0x001f22000c101900 */
[----:B------:R-:W-:Y:S01]  /*80870*/  @P0 IADD3 R25, PT, PT, R25, -0x7f000001, RZ ;  /* 0x80ffffff19190810 */ /* 0x000fe20007ffe0ff */
[----:B------:R-:W-:Y:S01]  /*80880*/  ISETP.GE.U32.AND P0, PT, R43, 0x7f000001, PT ;  /* 0x7f0000012b00780c */ /* 0x000fe20003f06070 */
[----:B------:R-:W-:-:S03]  /*80890*/  @P6 IADD3 R32, PT, PT, R32, -0x7f000001, RZ ;  /* 0x80ffffff20206810 */ /* 0x000fc60007ffe0ff */
[----:B------:R-:W-:Y:S02]  /*808a0*/  @P4 IADD3 R51, PT, PT, R51, -0x7f000001, RZ ;  /* 0x80ffffff33334810 */ /* 0x000fe40007ffe0ff */
[----:B------:R-:W-:Y:S01]  /*808b0*/  @P3 IADD3 R55, PT, PT, R55, -0x7f000001, RZ ;  /* 0x80ffffff37373810 */ /* 0x000fe20007ffe0ff */
[----:B------:R-:W-:Y:S01]  /*808c0*/  ISETP.GE.U32.AND P3, PT, R32, 0x7f000001, PT ;  /* 0x7f0000012000780c */ /* 0x000fe20003f66070 */
[----:B------:R-:W-:Y:S01]  /*808d0*/  ISETP.GE.U32.AND P1, PT, R36, 0x7f000001, PT ;  /* 0x7f0000012400780c */ /* 0x000fe20003f26070 */
[----:B------:R-:W-:Y:S02]  /*808e0*/  IADD3 R51, PT, PT, R51, R41, RZ ;  /* 0x0000002933337210 */ /* 0x000fe40007ffe0ff */
[----:B------:R0:W2:Y:S01]  /*808f0*/  LD.E R41, desc[UR10][R46.64+0x9f8] ;  /* 0x0009f80a2e297980 */ /* 0x0000a2000c101900 */
[----:B------:R-:W-:Y:S01]  /*80900*/  ISETP.GE.U32.AND P2, PT, R42, 0x7f000001, PT ;  /* 0x7f0000012a00780c */ /* 0x000fe20003f46070 */
[----:B------:R-:W-:Y:S01]  /*80910*/  ISETP.GE.U32.AND P4, PT, R17, 0x7f000001, PT ;  /* 0x7f0000011100780c */ /* 0x000fe20003f86070 */
[----:B------:R-:W-:Y:S01]  /*80920*/  @P0 IADD3 R43, PT, PT, R43, -0x7f000001, RZ ;  /* 0x80ffffff2b2b0810 */ /* 0x000fe20007ffe0ff */
[----:B------:R-:W-:Y:S01]  /*80930*/  ISETP.GE.U32.AND P0, PT, R60, 0x7f000001, PT ;  /* 0x7f0000013c00780c */ /* 0x000fe20003f06070 */
[----:B------:R-:W-:-:S04]  /*80940*/  ISETP.GE.U32.AND P5, PT, R189, 0x7f000001, PT ;  /* 0x7f000001bd00780c */ /* 0x000fc80003fa6070 */
[----:B------:R-:W-:Y:S01]  /*80950*/  @P3 IADD3 R32, PT, PT, R32, -0x7f000001, RZ ;  /* 0x80ffffff20203810 */ /* 0x000fe20007ffe0ff */
[----:B------:R-:W-:Y:S01]  /*80960*/  ISETP.GE.U32.AND P3, PT, R43, 0x7f000001, PT ;  /* 0x7f0000012b00780c */ /* 0x000fe20003f66070 */
[----:B------:R-:W-:Y:S01]  /*80970*/  @P1 IADD3 R36, PT, PT, R36, -0x7f000001, RZ ;  /* 0x80ffffff24241810 */ /* 0x000fe20007ffe0ff */
[----:B------:R-:W-:Y:S02]  /*80980*/  ISETP.GE.U32.AND P1, PT, R33, 0x7f000001, PT ;  /* 0x7f0000012100780c */ /* 0x000fe40003f26070 */
        /* <DEDUP_REMOVED lines=9> */
[----:B------:R-:W-:Y:S01]  /*80a20*/  @P3 IADD3 R43, PT, PT, R43, -0x7f000001, RZ ;  /* 0x80ffffff2b2b3810 */ /* 0x000fe20007ffe0ff */
[----:B------:R-:W-:Y:S01]  /*80a30*/  ISETP.GE.U32.AND P3, PT, R193, 0x7f000001, PT ;  /* 0x7f000001c100780c */ /* 0x000fe20003f66070 */
[----:B------:R-:W-:Y:S01]  /*80a40*/  @P1 IADD3 R33, PT, PT, R33, -0x7f000001, RZ ;  /* 0x80ffffff21211810 */ /* 0x000fe20007ffe0ff */
[----:B------:R-:W-:Y:S01]  /*80a50*/  ISETP.GE.U32.AND P1, PT, R96, 0x7f000001, PT ;  /* 0x7f0000016000780c */ /* 0x000fe20003f26070 */
[----:B------:R-:W-:-:S03]  /*80a60*/  IADD3 R55, PT, PT, R55, R36, RZ ;  /* 0x0000002437377210 */ /* 0x000fc60007ffe0ff */
[----:B------:R-:W-:Y:S02]  /*80a70*/  @P0 IADD3 R102, PT, PT, R102, -0x7f000001, RZ ;  /* 0x80ffffff66660810 */ /* 0x000fe40007ffe0ff */
[----:B------:R-:W-:Y:S01]  /*80a80*/  @P2 IADD3 R42, PT, PT, R42, -0x7f000001, RZ ;  /* 0x80ffffff2a2a2810 */ /* 0x000fe20007ffe0ff */
[----:B------:R-:W-:Y:S01]  /*80a90*/  ISETP.GE.U32.AND P0, PT, R55, 0x7f000001, PT ;  /* 0x7f0000013700780c */ /* 0x000fe20003f06070 */
[----:B------:R-:W-:Y:S01]  /*80aa0*/  ISETP.GE.U32.AND P2, PT, R33, 0x7f000001, PT ;  /* 0x7f0000012100780c */ /* 0x000fe20003f46070 */
[----:B------:R-:W-:Y:S02]  /*80ab0*/  @P6 IADD3 R17, PT, PT, R17, -0x7f000001, RZ ;  /* 0x80ffffff11116810 */ /* 0x000fe40007ffe0ff */
[----:B------:R-:W-:Y:S02]  /*80ac0*/  @P4 IADD3 R25, PT, PT, R25, -0x7f000001, RZ ;  /* 0x80ffffff19194810 */ /* 0x000fe40007ffe0ff */
[----:B------:R-:W-:Y:S01]  /*80ad0*/  @P5 IADD3 R165, PT, PT, R165, -0x7f000001, RZ ;  /* 0x80ffffffa5a55810 */ /* 0x000fe20007ffe0ff */
[----:B------:R-:W-:Y:S01]  /*80ae0*/  ISETP.GE.U32.AND P5, PT, R32, 0x7f000001, PT ;  /* 0x7f0000012000780c */ /* 0x000fe20003fa6070 */
[----:B------:R-:W-:-:S02]  /*80af0*/  @P3 IADD3 R193, PT, PT, R193, -0x7f000001, RZ ;  /* 0x80ffffffc1c13810 */ /* 0x000fc40007ffe0ff */
[----:B------:R-:W-:Y:S01]  /*80b00*/  @P1 IADD3 R96, PT, PT, R96, -0x7f000001, RZ ;  /* 0x80ffffff60601810 */ /* 0x000fe20007ffe0ff */
[----:B------:R-:W-:Y:S01]  /*80b10*/  ISETP.GE.U32.AND P6, PT, R17, 0x7f000001, PT ;  /* 0x7f0000011100780c */ /* 0x000fe20003fc6070 */
[----:B------:R-:W-:Y:S01]  /*80b20*/  ISETP.GE.U32.AND P1, PT, R25, 0x7f000001, PT ;  /* 0x7f0000011900780c */ /* 0x000fe20003f26070 */
[----:B------:R-:W-:Y:S02]  /*80b30*/  IADD3 R60, PT, PT, R193, R60, RZ ;  /* 0x0000003cc13c7210 */ /* 0x000fe40007ffe0ff */
[----:B------:R-:W-:Y:S02]  /*80b40*/  @P0 IADD3 R55, PT, PT, R55, -0x7f000001, RZ ;  /* 0x80ffffff37370810 */ /* 0x000fe40007ffe0ff */
[----:B------:R-:W-:Y:S01]  /*80b50*/  @P2 IADD3 R33, PT, PT, R33, -0x7f000001, RZ ;  /* 0x80ffffff21212810 */ /* 0x000fe20007ffe0ff */
[----:B------:R-:W-:Y:S01]  /*80b60*/  ISETP.GE.U32.AND P0, PT, R60, 0x7f000001, PT ;  /* 0x7f0000013c00780c */ /* 0x000fe20003f06070 */
[----:B------:R-:W-:Y:S01]  /*80b70*/  ISETP.GE.U32.AND P4, PT, R42, 0x7f000001, PT ;  /* 0x7f0000012a00780c */ /* 0x000fe20003f86070 */
[----:B------:R-:W-:Y:S01]  /*80b80*/  @P5 IADD3 R32, PT, PT, R32, -0x7f000001, RZ ;  /* 0x80ffffff20205810 */ /* 0x000fe20007ffe0ff */
[----:B------:R-:W-:Y:S01]  /*80b90*/  ISETP.GE.U32.AND P5, PT, R51, 0x7f000001, PT ;  /* 0x7f0000013300780c */ /* 0x000fe20003fa6070 */
[----:B------:R-:W-:Y:S01]  /*80ba0*/  IMAD.WIDE.U32 R44, R165, 0x5fffffa, RZ ;  /* 0x05fffffaa52c7825 */ /* 0x000fe200078e00ff */
[----:B------:R-:W-:Y:S01]  /*80bb0*/  ISETP.GE.U32.AND P2, PT, R33, 0x7f000001, PT ;  /* 0x7f0000012100780c */ /* 0x000fe20003f46070 */
[----:B------:R-:W-:-:S02]  /*80bc0*/  @P6 IADD3 R17, PT, PT, R17, -0x7f000001, RZ ;  /* 0x80ffffff11116810 */ /* 0x000fc40007ffe0ff */
[----:B------:R-:W-:Y:S01]  /*80bd0*/  @P1 IADD3 R25, PT, PT, R25, -0x7f000001, RZ ;  /* 0x80ffffff19191810 */ /* 0x000fe20007ffe0ff */
[----:B------:R-:W-:Y:S01]  /*80be0*/  IMAD R24, R165, 0x6, RZ ;  /* 0x00000006a5187824 */ /* 0x000fe200078e02ff */
[----:B------:R-:W-:Y:S01]  /*80bf0*/  ISETP.GE.U32.AND P1, PT, R43, 0x7f000001, PT ;  /* 0x7f0000012b00780c */ /* 0x000fe20003f26070 */
[----:B------:R-:W-:Y:S02]  /*80c00*/  IADD3 R49, PT, PT, R67, R17, RZ ;  /* 0x0000001143317210 */ /* 0x000fe40007ffe0ff */
[----:B------:R-:W-:-:S04]  /*80c10*/  IMAD.HI.U32 R17, R24, 0x7f000001, R44 ;  /* 0x7f00000118117827 */ /* 0x000fc800078e002c */
[----:B------:R-:W-:Y:S01]  /*80c20*/  IMAD.WIDE.U32 R44, R55, R240, RZ ;  /* 0x000000f0372c7225 */ /* 0x000fe200078e00ff */
[----:B------:R-:W-:Y:S01]  /*80c30*/  @P0 IADD3 R60, PT, PT, R60, -0x7f000001, RZ ;  /* 0x80ffffff3c3c0810 */ /* 0x000fe20007ffe0ff */
[----:B------:R-:W-:Y:S01]  /*80c40*/  ISETP.GE.U32.AND P0, PT, R29, 0x7f000001, PT ;  /* 0x7f0000011d00780c */ /* 0x000fe20003f06070 */
[----:B------:R-:W-:Y:S02]  /*80c50*/  @P4 IADD3 R42, PT, PT, R42, -0x7f000001, RZ ;  /* 0x80ffffff2a2a4810 */ /* 0x000fe40007ffe0ff */
[----:B------:R-:W-:Y:S02]  /*80c60*/  IADD3 R32, PT, PT, R68, R32, RZ ;  /* 0x0000002044207210 */ /* 0x000fe40007ffe0ff */
[----:B------:R-:W-:Y:S02]  /*80c70*/  IADD3 R189, PT, PT, R102, R189, RZ ;  /* 0x000000bd66bd7210 */ /* 0x000fe40007ffe0ff */
[----:B------:R-:W-:Y:S01]  /*80c80*/  @P5 IADD3 R51, PT, PT, R51, -0x7f000001, RZ ;  /* 0x80ffffff33335810 */ /* 0x000fe20007ffe0ff */
[----:B------:R-:W-:Y:S01]  /*80c90*/  IMAD R50, R44, 0x7effffff, RZ ;  /* 0x7effffff2c327824 */ /* 0x000fe200078e02ff */
[----:B------:R-:W-:Y:S01]  /*80ca0*/  @P2 IADD3 R33, PT, PT, R33, -0x7f000001, RZ ;  /* 0x80ffffff21212810 */ /* 0x000fe20007ffe0ff */
[----:B------:R-:W-:Y:S01]  /*80cb0*/  ISETP.GE.U32.AND P4, PT, R42, 0x7f000001, PT ;  /* 0x7f0000012a00780c */ /* 0x000fe20003f86070 */
[----:B------:R-:W-:Y:S01]  /*80cc0*/  ISETP.GE.U32.AND P3, PT, R32, 0x7f000001, PT ;  /* 0x7f0000012000780c */ /* 0x000fe20003f66070 */
[----:B------:R-:W-:Y:S01]  /*80cd0*/  ISETP.GE.U32.AND P2, PT, R49, 0x7f000001, PT ;  /* 0x7f0000013100780c */ /* 0x000fe20003f46070 */
[----:B------:R-:W-:Y:S01]  /*80ce0*/  @P1 IADD3 R43, PT, PT, R43, -0x7f000001, RZ ;  /* 0x80ffffff2b2b1810 */ /* 0x000fe20007ffe0ff */
[----:B------:R-:W-:-:S04]  /*80cf0*/  IMAD.HI.U32 R50, R50, 0x7f000001, R44 ;  /* 0x7f00000132327827 */ /* 0x000fc800078e002c */
[----:B------:R-:W-:Y:S01]  /*80d00*/  IMAD.WIDE.U32 R44, R51, R237, RZ ;  /* 0x000000ed332c7225 */ /* 0x000fe200078e00ff */
[----:B------:R-:W-:Y:S01]  /*80d10*/  ISETP.GE.U32.AND P1, PT, R189, 0x7f000001, PT ;  /* 0x7f000001bd00780c */ /* 0x000fe20003f26070 */
[----:B------:R-:W-:Y:S02]  /*80d20*/  IADD3 R36, PT, PT, R66, R25, RZ ;  /* 0x0000001942247210 */ /* 0x000fe40007ffe0ff */
[----:B------:R-:W-:Y:S01]  /*80d30*/  @P0 IADD3 R29, PT, PT, R29, -0x7f000001, RZ ;  /* 0x80ffffff1d1d0810 */ /* 0x000fe20007ffe0ff */
[----:B------:R-:W-:Y:S02]  /*80d40*/  IMAD R54, R44, 0x7effffff, RZ ;  /* 0x7effffff2c367824 */ /* 0x000fe400078e02ff */
[----:B0-----:R-:W-:-:S04]  /*80d50*/  IMAD.WIDE.U32 R46, R96, 0x5fffffa, RZ ;  /* 0x05fffffa602e7825 */ /* 0x001fc800078e00ff */
[----:B------:R-:W-:Y:S01]  /*80d60*/  IMAD.HI.U32 R54, R54, 0x7f000001, R44 ;  /* 0x7f00000136367827 */ /* 0x000fe200078e002c */
[----:B------:R-:W-:-:S03]  /*80d70*/  ISETP.GE.U32.AND P6, PT, R36, 0x7f000001, PT ;  /* 0x7f0000012400780c */ /* 0x000fc60003fc6070 */
[----:B------:R-:W-:Y:S02]  /*80d80*/  IMAD R96, R96, 0x6, RZ ;  /* 0x0000000660607824 */ /* 0x000fe400078e02ff */
[----:B------:R-:W-:-:S04]  /*80d90*/  IMAD.WIDE.U32 R44, R55, R237, RZ ;  /* 0x000000ed372c7225 */ /* 0x000fc800078e00ff */
[----:B------:R-:W-:Y:S01]  /*80da0*/  IMAD.WIDE.U32 R24, R51, R239, RZ ;  /* 0x000000ef33187225 */ /* 0x000fe200078e00ff */
[----:B------:R-:W-:Y:S01]  /*80db0*/  ISETP.GE.U32.AND P0, PT, R29, 0x7f000001, PT ;  /* 0x7f0000011d00780c */ /* 0x000fe20003f06070 */
[----:B------:R-:W-:Y:S02]  /*80dc0*/  @P4 IADD3 R42, PT, PT, R42, -0x7f000001, RZ ;  /* 0x80ffffff2a2a4810 */ /* 0x000fe40007ffe0ff */
[----:B------:R-:W-:Y:S02]  /*80dd0*/  @P3 IADD3 R32, PT, PT, R32, -0x7f000001, RZ ;  /* 0x80ffffff20203810 */ /* 0x000fe40007ffe0ff */
[----:B------:R-:W-:Y:S01]  /*80de0*/  @P2 IADD3 R49, PT, PT, R49, -0x7f000001, RZ ;  /* 0x80ffffff31312810 */ /* 0x000fe20007ffe0ff */
[----:B------:R-:W-:-:S04]  /*80df0*/  IMAD.HI.U32 R46, R96, 0x7f000001, R46 ;  /* 0x7f000001602e7827 */ /* 0x000fc800078e002e */
[----:B------:R-:W-:Y:S01]  /*80e00*/  IMAD R62, R44, 0x7effffff, RZ ;  /* 0x7effffff2c3e7824 */ /* 0x000fe200078e02ff */
[----:B------:R-:W-:Y:S01]  /*80e10*/  @P1 IADD3 R189, PT, PT, R189, -0x7f000001, RZ ;  /* 0x80ffffffbdbd1810 */ /* 0x000fe20007ffe0ff */
[----:B------:R-:W-:Y:S01]  /*80e20*/  IMAD R47, R24, 0x7effffff, RZ ;  /* 0x7effffff182f7824 */ /* 0x000fe200078e02ff */
[----:B------:R-:W-:Y:S01]  /*80e30*/  ISETP.GE.U32.AND P1, PT, R37, 0x7f000001, PT ;  /* 0x7f0000012500780c */ /* 0x000fe20003f26070 */
[----:B------:R-:W-:Y:S02]  /*80e40*/  IADD3 R34, PT, PT, R32, R43, RZ ;  /* 0x0000002b20227210 */ /* 0x000fe40007ffe0ff */
[----:B------:R-:W-:Y:S01]  /*80e50*/  IADD3 R49, PT, PT, R49, R42, RZ ;  /* 0x0000002a31317210 */ /* 0x000fe20007ffe0ff */
[----:B------:R-:W-:-:S04]  /*80e60*/  IMAD.WIDE.U32 R42, R51, R240, RZ ;  /* 0x000000f0332a7225 */ /* 0x000fc800078e00ff */
[----:B------:R-:W-:-:S04]  /*80e70*/  IMAD.HI.U32 R62, R62, 0x7f000001, R44 ;  /* 0x7f0000013e3e7827 */ /* 0x000fc800078e002c */
[----:B------:R-:W-:-:S04]  /*80e80*/  IMAD.HI.U32 R47, R47, 0x7f000001, R24 ;  /* 0x7f0000012f2f7827 */ /* 0x000fc800078e0018 */
[----:B------:R-:W-:Y:S01]  /*80e90*/  IMAD.WIDE.U32 R24, R51, R238, RZ ;  /* 0x000000ee33187225 */ /* 0x000fe200078e00ff */
[----:B------:R-:W-:-:S03]  /*80ea0*/  @P6 IADD3 R36, PT, PT, R36, -0x7f000001, RZ ;  /* 0x80ffffff24246810 */ /* 0x000fc60007ffe0ff */
[----:B------:R-:W-:Y:S01]  /*80eb0*/  IMAD R53, R42, 0x7effffff, RZ ;  /* 0x7effffff2a357824 */ /* 0x000fe200078e02ff */
[----:B------:R-:W-:Y:S01]  /*80ec0*/  ISETP.GE.U32.AND P2, PT, R62, 0x7f000001, PT ;  /* 0x7f0000013e00780c */ /* 0x000fe20003f46070 */
[----:B------:R-:W-:Y:S02]  /*80ed0*/  IMAD R51, R24, 0x7effffff, RZ ;  /* 0x7effffff18337824 */ /* 0x000fe400078e02ff */
[----:B------:R-:W-:Y:S01]  /*80ee0*/  IMAD.WIDE.U32 R44, R60, R237, RZ ;  /* 0x000000ed3c2c7225 */ /* 0x000fe200078e00ff */
[----:B------:R-:W-:Y:S01]  /*80ef0*/  @P0 IADD3 R29, PT, PT, R29, -0x7f000001, RZ ;  /* 0x80ffffff1d1d0810 */ /* 0x000fe20007ffe0ff */
[----:B------:R-:W-:Y:S01]  /*80f00*/  ISETP.GE.U32.AND P0, PT, R47, 0x7f000001, PT ;  /* 0x7f0000012f00780c */ /* 0x000fe20003f06070 */
[----:B------:R-:W-:Y:S01]  /*80f10*/  IADD3 R36, PT, PT, R36, R33, RZ ;  /* 0x0000002124247210 */ /* 0x000fe20007ffe0ff */
[----:B------:R-:W-:-:S04]  /*80f20*/  IMAD.HI.U32 R53, R53, 0x7f000001, R42 ;  /* 0x7f00000135357827 */ /* 0x000fc800078e002a */
[----:B------:R-:W-:-:S04]  /*80f30*/  IMAD.WIDE.U32 R32, R55, R239, RZ ;  /* 0x000000ef37207225 */ /* 0x000fc800078e00ff */
[----:B------:R-:W-:-:S04]  /*80f40*/  IMAD.WIDE.U32 R42, R55, R238, RZ ;  /* 0x000000ee372a7225 */ /* 0x000fc800078e00ff */
[----:B------:R-:W-:-:S04]  /*80f50*/  IMAD.HI.U32 R51, R51, 0x7f000001, R24 ;  /* 0x7f00000133337827 */ /* 0x000fc800078e0018 */
[----:B------:R-:W-:Y:S01]  /*80f60*/  IMAD R72, R44, 0x7effffff, RZ ;  /* 0x7effffff2c487824 */ /* 0x000fe200078e02ff */
[----:B------:R-:W-:Y:S01]  /*80f70*/  @P1 IADD3 R37, PT, PT, R37, -0x7f000001, RZ ;  /* 0x80ffffff25251810 */ /* 0x000fe20007ffe0ff */
[----:B------:R-:W-:Y:S01]  /*80f80*/  IMAD.WIDE.U32 R24, R60, R238, RZ ;  /* 0x000000ee3c187225 */ /* 0x000fe200078e00ff */
[----:B------:R-:W-:-:S03]  /*80f90*/  ISETP.GE.U32.AND P1, PT, R50, 0x7f000001, PT ;  /* 0x7f0000013200780c */ /* 0x000fc60003f26070 */
[----:B------:R-:W-:Y:S02]  /*80fa0*/  IMAD R52, R32, 0x7effffff, RZ ;  /* 0x7effffff20347824 */ /* 0x000fe400078e02ff */
[----:B------:R-:W-:Y:S02]  /*80fb0*/  IMAD R55, R42, 0x7effffff, RZ ;  /* 0x7effffff2a377824 */ /* 0x000fe400078e02ff */
[----:B------:R-:W-:-:S04]  /*80fc0*/  IMAD.HI.U32 R72, R72, 0x7f000001, R44 ;  /* 0x7f00000148487827 */ /* 0x000fc800078e002c */
[----:B------:R-:W-:Y:S01]  /*80fd0*/  IMAD R59, R24, 0x7effffff, RZ ;  /* 0x7effffff183b7824 */ /* 0x000fe200078e02ff */
[----:B------:R-:W-:Y:S01]  /*80fe0*/  ISETP.GE.U32.AND P5, PT, R51, 0x7f000001, PT ;  /* 0x7f0000013300780c */ /* 0x000fe20003fa6070 */
[----:B------:R-:W-:-:S04]  /*80ff0*/  IMAD.HI.U32 R52, R52, 0x7f000001, R32 ;  /* 0x7f00000134347827 */ /* 0x000fc800078e0020 */
[----:B------:R-:W-:-:S04]  /*81000*/  IMAD.HI.U32 R55, R55, 0x7f000001, R42 ;  /* 0x7f00000137377827 */ /* 0x000fc800078e002a */
[----:B------:R-:W-:-:S04]  /*81010*/  IMAD.WIDE.U32 R32, R60, R240, RZ ;  /* 0x000000f03c207225 */ /* 0x000fc800078e00ff */
[----:B------:R-:W-:Y:S01]  /*81020*/  IMAD.WIDE.U32 R42, R60, R239, RZ ;  /* 0x000000ef3c2a7225 */ /* 0x000fe200078e00ff */
[----:B------:R-:W-:-:S03]  /*81030*/  @P2 IADD3 R62, PT, PT, R62, -0x7f000001, RZ ;  /* 0x80ffffff3e3e2810 */ /* 0x000fc60007ffe0ff */
[----:B------:R-:W-:Y:S01]  /*81040*/  IMAD.HI.U32 R60, R59, 0x7f000001, R24 ;  /* 0x7f0000013b3c7827 */ /* 0x000fe200078e0018 */
[----:B------:R-:W-:Y:S01]  /*81050*/  ISETP.GE.U32.AND P2, PT, R72, 0x7f000001, PT ;  /* 0x7f0000014800780c */ /* 0x000fe20003f46070 */
[----:B------:R-:W-:Y:S01]  /*81060*/  ISETP.GE.U32.AND P4, PT, R54, 0x7f000001, PT ;  /* 0x7f0000013600780c */ /* 0x000fe20003f86070 */
        /* <DEDUP_REMOVED lines=8> */
[----:B------:R-:W-:Y:S02]  /*810f0*/  IMAD R96, R44, 0x7effffff, RZ ;  /* 0x7effffff2c607824 */ /* 0x000fe400078e02ff */
[----:B------:R-:W-:-:S04]  /*81100*/  IMAD.HI.U32 R59, R59, 0x7f000001, R42 ;  /* 0x7f0000013b3b7827 */ /* 0x000fc800078e002a */
[----:B------:R-:W-:Y:S01]  /*81110*/  IMAD.HI.U32 R73, R73, 0x7f000001, R24 ;  /* 0x7f00000149497827 */ /* 0x000fe200078e0018 */
[----:B------:R-:W-:-:S03]  /*81120*/  @P5 IADD3 R51, PT, PT, R51, -0x7f000001, RZ ;  /* 0x80ffffff33335810 */ /* 0x000fc60007ffe0ff */
[----:B------:R-:W-:-:S04]  /*81130*/  IMAD.WIDE.U32 R42, R189, R240, RZ ;  /* 0x000000f0bd2a7225 */ /* 0x000fc800078e00ff */
[----:B------:R-:W-:-:S04]  /*81140*/  IMAD.WIDE.U32 R24, R62, 0x5fffffa, RZ ;  /* 0x05fffffa3e187825 */ /* 0x000fc800078e00ff */
[----:B------:R-:W-:-:S04]  /*81150*/  IMAD.HI.U32 R96, R96, 0x7f000001, R44 ;  /* 0x7f00000160607827 */ /* 0x000fc800078e002c */
[----:B------:R-:W-:Y:S01]  /*81160*/  IMAD R44, R62, 0x6, RZ ;  /* 0x000000063e2c7824 */ /* 0x000fe200078e02ff */
[----:B------:R-:W-:Y:S02]  /*81170*/  @P2 IADD3 R72, PT, PT, R72, -0x7f000001, RZ ;  /* 0x80ffffff48482810 */ /* 0x000fe40007ffe0ff */
[----:B------:R-:W-:Y:S01]  /*81180*/  @P4 IADD3 R54, PT, PT, R54, -0x7f000001, RZ ;  /* 0x80ffffff36364810 */ /* 0x000fe20007ffe0ff */
[----:B------:R-:W-:Y:S01]  /*81190*/  IMAD R100, R42, 0x7effffff, RZ ;  /* 0x7effffff2a647824 */ /* 0x000fe200078e02ff */
[----:B------:R-:W-:Y:S01]  /*811a0*/  ISETP.GE.U32.AND P5, PT, R53, 0x7f000001, PT ;  /* 0x7f0000013500780c */ /* 0x000fe20003fa6070 */
[----:B------:R-:W-:Y:S01]  /*811b0*/  ISETP.GE.U32.AND P2, PT, R52, 0x7f000001, PT ;  /* 0x7f0000013400780c */ /* 0x000fe20003f46070 */
[----:B------:R-:W-:Y:S01]  /*811c0*/  ISETP.GE.U32.AND P4, PT, R51, 0x7f000001, PT ;  /* 0x7f0000013300780c */ /* 0x000fe20003f86070 */
[----:B------:R-:W-:Y:S01]  /*811d0*/  IMAD.HI.U32 R44, R44, 0x7f000001, R24 ;  /* 0x7f0000012c2c7827 */ /* 0x000fe200078e0018 */
[----:B------:R-:W-:-:S03]  /*811e0*/  @P3 IADD3 R60, PT, PT, R60, -0x7f000001, RZ ;  /* 0x80ffffff3c3c3810 */ /* 0x000fc60007ffe0ff */
[----:B------:R-:W-:-:S04]  /*811f0*/  IMAD.WIDE.U32 R24, R72, 0x5fffffa, RZ ;  /* 0x05fffffa48187825 */ /* 0x000fc800078e00ff */
[----:B------:R-:W-:Y:S01]  /*81200*/  IMAD.HI.U32 R42, R100, 0x7f000001, R42 ;  /* 0x7f000001642a7827 */ /* 0x000fe200078e002a */
[----:B------:R-:W-:Y:S01]  /*81210*/  ISETP.GE.U32.AND P3, PT, R37, 0x7f000001, PT ;  /* 0x7f0000012500780c */ /* 0x000fe20003f66070 */
[----:B------:R-:W-:Y:S01]  /*81220*/  ISETP.GE.U32.AND P0, PT, R29, 0x7f000001, PT ;  /* 0x7f0000011d00780c */ /* 0x000fe20003f06070 */
[----:B------:R-:W-:Y:S01]  /*81230*/  @P1 IADD3 R47, PT, PT, R47, -0x7f000001, RZ ;  /* 0x80ffffff2f2f1810 */ /* 0x000fe20007ffe0ff */
[----:B------:R-:W-:Y:S02]  /*81240*/  IMAD R58, R32, 0x7effffff, RZ ;  /* 0x7effffff203a7824 */ /* 0x000fe400078e02ff */
[----:B------:R-:W-:Y:S01]  /*81250*/  IMAD R72, R72, 0x6, RZ ;  /* 0x0000000648487824 */ /* 0x000fe200078e02ff */
[----:B------:R-:W4:Y:S04]  /*81260*/  LDL R43, [R1+0x110] ;  /* 0x00011000012b7983 */ /* 0x000f280000100800 */
[----:B------:R-:W4:Y:S01]  /*81270*/  LDL R45, [R1+0x114] ;  /* 0x00011400012d7983 */ /* 0x000f220000100800 */
[----:B------:R-:W-:-:S04]  /*81280*/  IMAD.HI.U32 R58, R58, 0x7f000001, R32 ;  /* 0x7f0000013a3a7827 */ /* 0x000fc800078e0020 */
[----:B------:R-:W-:Y:S01]  /*81290*/  IMAD.HI.U32 R24, R72, 0x7f000001, R24 ;  /* 0x7f00000148187827 */ /* 0x000fe200078e0018 */
[----:B------:R-:W-:-:S03]  /*812a0*/  IADD3 R47, PT, PT, R47, R50, RZ ;  /* 0x000000322f2f7210 */ /* 0x000fc60007ffe0ff */
[----:B------:R-:W-:Y:S01]  /*812b0*/  IMAD.WIDE.U32 R32, R189, R238, RZ ;  /* 0x000000eebd207225 */ /* 0x000fe200078e00ff */
[----:B------:R-:W-:Y:S02]  /*812c0*/  @P5 IADD3 R53, PT, PT, R53, -0x7f000001, RZ ;  /* 0x80ffffff35355810 */ /* 0x000fe40007ffe0ff */
[----:B------:R-:W-:Y:S02]  /*812d0*/  @P2 IADD3 R52, PT, PT, R52, -0x7f000001, RZ ;  /* 0x80ffffff34342810 */ /* 0x000fe40007ffe0ff */
[----:B------:R-:W-:Y:S01]  /*812e0*/  @P4 IADD3 R51, PT, PT, R51, -0x7f000001, RZ ;  /* 0x80ffffff33334810 */ /* 0x000fe20007ffe0ff */
[----:B------:R-:W-:Y:S01]  /*812f0*/  IMAD R99, R32, 0x7effffff, RZ ;  /* 0x7effffff20637824 */ /* 0x000fe200078e02ff */
[----:B------:R-:W-:Y:S01]  /*81300*/  ISETP.GE.U32.AND P2, PT, R47, 0x7f000001, PT ;  /* 0x7f0000012f00780c */ /* 0x000fe20003f46070 */
[----:B------:R-:W-:Y:S01]  /*81310*/  ISETP.GE.U32.AND P4, PT, R24, 0x7f000001, PT ;  /* 0x7f0000011800780c */ /* 0x000fe20003f86070 */
[----:B------:R-:W-:Y:S02]  /*81320*/  @P3 IADD3 R37, PT, PT, R37, -0x7f000001, RZ ;  /* 0x80ffffff25253810 */ /* 0x000fe40007ffe0ff */
[----:B------:R-:W-:Y:S01]  /*81330*/  @P0 IADD3 R29, PT, PT, R29, -0x7f000001, RZ ;  /* 0x80ffffff1d1d0810 */ /* 0x000fe20007ffe0ff */
[----:B------:R-:W-:Y:S01]  /*81340*/  IMAD.HI.U32 R99, R99, 0x7f000001, R32 ;  /* 0x7f00000163637827 */ /* 0x000fe200078e0020 */
[----:B------:R-:W-:Y:S01]  /*81350*/  ISETP.GE.U32.AND P3, PT, R53, 0x7f000001, PT ;  /* 0x7f0000013500780c */ /* 0x000fe20003f66070 */
[----:B------:R-:W-:-:S03]  /*81360*/  ISETP.GE.U32.AND P0, PT, R44, 0x7f000001, PT ;  /* 0x7f0000012c00780c */ /* 0x000fc60003f06070 */
[----:B------:R-:W-:-:S03]  /*81370*/  ISETP.GE.U32.AND P6, PT, R99, 0x7f000001, PT ;  /* 0x7f0000016300780c */ /* 0x000fc60003fc6070 */
[----:B------:R-:W-:Y:S02]  /*81380*/  @P2 IADD3 R47, PT, PT, R47, -0x7f000001, RZ ;  /* 0x80ffffff2f2f2810 */ /* 0x000fe40007ffe0ff */
[----:B------:R-:W-:Y:S02]  /*81390*/  @P4 IADD3 R24, PT, PT, R24, -0x7f000001, RZ ;  /* 0x80ffffff18184810 */ /* 0x000fe40007ffe0ff */
[----:B------:R-:W-:Y:S02]  /*813a0*/  IADD3 R51, PT, PT, R51, R52, RZ ;  /* 0x0000003433337210 */ /* 0x000fe40007ffe0ff */
[----:B------:R-:W-:Y:S02]  /*813b0*/  @P3 IADD3 R53, PT, PT, R53, -0x7f000001, RZ ;  /* 0x80ffffff35353810 */ /* 0x000fe40007ffe0ff */
[----:B------:R-:W-:Y:S02]  /*813c0*/  @P0 IADD3 R44, PT, PT, R44, -0x7f000001, RZ ;  /* 0x80ffffff2c2c0810 */ /* 0x000fe40007ffe0ff */
[----:B------:R-:W-:-:S02]  /*813d0*/  IADD3 R52, PT, PT, R47, R24, RZ ;  /* 0x000000182f347210 */ /* 0x000fc40007ffe0ff */
[----:B------:R-:W4:Y:S01]  /*813e0*/  LDL R47, [R1+0x118] ;  /* 0x00011800012f7983 */ /* 0x000f220000100800 */
[----:B------:R-:W-:Y:S01]  /*813f0*/  @P6 IADD3 R99, PT, PT, R99, -0x7f000001, RZ ;  /* 0x80ffffff63636810 */ /* 0x000fe20007ffe0ff */
[----:B------:R-:W-:Y:S01]  /*81400*/  ISETP.GE.U32.AND P0, PT, R96, 0x7f000001, PT ;  /* 0x7f0000016000780c */ /* 0x000fe20003f06070 */
[----:B------:R-:W-:Y:S01]  /*81410*/  IADD3 R53, PT, PT, R53, R44, RZ ;  /* 0x0000002c35357210 */ /* 0x000fe20007ffe0ff */
[----:B------:R-:W-:Y:S01]  /*81420*/  ISETP.GE.U32.AND P6, PT, R54, 0x7f000001, PT ;  /* 0x7f0000013600780c */ /* 0x000fe20003fc6070 */
[----:B------:R-:W-:Y:S01]  /*81430*/  ISETP.GE.U32.AND P1, PT, R55, 0x7f000001, PT ;  /* 0x7f0000013700780c */ /* 0x000fe20003f26070 */
[----:B------:R-:W4:Y:S01]  /*81440*/  LDL R44, [R1+0x11c] ;  /* 0x00011c00012c7983 */ /* 0x000f220000100800 */
[----:B------:R-:W-:Y:S01]  /*81450*/  ISETP.GE.U32.AND P5, PT, R29, 0x7f000001, PT ;  /* 0x7f0000011d00780c */ /* 0x000fe20003fa6070 */
[----:B------:R-:W-:-:S07]  /*81460*/  ISETP.GE.U32.AND P3, PT, R73, 0x7f000001, PT ;  /* 0x7f0000014900780c */ /* 0x000fce0003f66070 */
[----:B------:R-:W-:Y:S02]  /*81470*/  @P0 IADD3 R96, PT, PT, R96, -0x7f000001, RZ ;  /* 0x80ffffff60600810 */ /* 0x000fe40007ffe0ff */
[----:B------:R-:W-:Y:S02]  /*81480*/  @P6 IADD3 R54, PT, PT, R54, -0x7f000001, RZ ;  /* 0x80ffffff36366810 */ /* 0x000fe40007ffe0ff */
[----:B------:R-:W-:Y:S01]  /*81490*/  @P1 IADD3 R55, PT, PT, R55, -0x7f000001, RZ ;  /* 0x80ffffff37371810 */ /* 0x000fe20007ffe0ff */
[----:B------:R-:W-:-:S03]  /*814a0*/  IMAD.WIDE.U32 R24, R96, 0x5fffffa, RZ ;  /* 0x05fffffa60187825 */ /* 0x000fc600078e00ff */
[----:B------:R-:W-:Y:S01]  /*814b0*/  IADD3 R54, PT, PT, R54, R55, RZ ;  /* 0x0000003736367210 */ /* 0x000fe20007ffe0ff */
[----:B------:R-:W-:Y:S02]  /*814c0*/  IMAD R55, R96, 0x6, RZ ;  /* 0x0000000660377824 */ /* 0x000fe400078e02ff */
[----:B------:R-:W-:-:S04]  /*814d0*/  IMAD.WIDE.U32 R32, R60, 0x5fffffa, RZ ;  /* 0x05fffffa3c207825 */ /* 0x000fc800078e00ff */
[----:B------:R-:W-:-:S04]  /*814e0*/  IMAD.HI.U32 R55, R55, 0x7f000001, R24 ;  /* 0x7f00000137377827 */ /* 0x000fc800078e0018 */
[----:B------:R-:W-:Y:S01]  /*814f0*/  IMAD R60, R60, 0x6, RZ ;  /* 0x000000063c3c7824 */ /* 0x000fe200078e02ff */
[----:B------:R-:W4:Y:S01]  /*81500*/  LDL.64 R24, [R1+0x100] ;  /* 0x0001000001187983 */ /* 0x000f220000100a00 */
[----:B------:R-:W-:Y:S01]  /*81510*/  ISETP.GE.U32.AND P1, PT, R58, 0x7f000001, PT ;  /* 0x7f0000013a00780c */ /* 0x000fe20003f26070 */
[----:B------:R-:W-:Y:S01]  /*81520*/  ISETP.GE.U32.AND P0, PT, R54, 0x7f000001, PT ;  /* 0x7f0000013600780c */ /* 0x000fe20003f06070 */
[----:B------:R-:W-:Y:S01]  /*81530*/  ISETP.GE.U32.AND P6, PT, R37, 0x7f000001, PT ;  /* 0x7f0000012500780c */ /* 0x000fe20003fc6070 */
[----:B------:R-:W-:-:S04]  /*81540*/  IMAD.HI.U32 R60, R60, 0x7f000001, R32 ;  /* 0x7f0000013c3c7827 */ /* 0x000fc800078e0020 */
[----:B------:R-:W-:Y:S01]  /*81550*/  IMAD.WIDE.U32 R32, R99, 0x5fffffa, RZ ;  /* 0x05fffffa63207825 */ /* 0x000fe200078e00ff */
[----:B------:R-:W-:Y:S02]  /*81560*/  @P5 IADD3 R29, PT, PT, R29, -0x7f000001, RZ ;  /* 0x80ffffff1d1d5810 */ /* 0x000fe40007ffe0ff */
[----:B------:R-:W-:Y:S01]  /*81570*/  @P3 IADD3 R73, PT, PT, R73, -0x7f000001, RZ ;  /* 0x80ffffff49493810 */ /* 0x000fe20007ffe0ff */
[----:B------:R-:W-:Y:S01]  /*81580*/  IMAD R62, R99, 0x6, RZ ;  /* 0x00000006633e7824 */ /* 0x000fe200078e02ff */
[----:B------:R-:W-:Y:S01]  /*81590*/  ISETP.GE.U32.AND P2, PT, R59, 0x7f000001, PT ;  /* 0x7f0000013b00780c */ /* 0x000fe20003f46070 */
[----:B------:R-:W-:Y:S01]  /*815a0*/  ISETP.GE.U32.AND P3, PT, R51, 0x7f000001, PT ;  /* 0x7f0000013300780c */ /* 0x000fe20003f66070 */
[----:B------:R-:W-:Y:S01]  /*815b0*/  ISETP.GE.U32.AND P4, PT, R29, 0x7f000001, PT ;  /* 0x7f0000011d00780c */ /* 0x000fe20003f86070 */
[----:B------:R-:W-:Y:S01]  /*815c0*/  IMAD.HI.U32 R62, R62, 0x7f000001, R32 ;  /* 0x7f0000013e3e7827 */ /* 0x000fe200078e0020 */
[----:B------:R-:W-:Y:S02]  /*815d0*/  @P1 IADD3 R58, PT, PT, R58, -0x7f000001, RZ ;  /* 0x80ffffff3a3a1810 */ /* 0x000fe40007ffe0ff */
[----:B------:R-:W-:-:S02]  /*815e0*/  @P0 IADD3 R54, PT, PT, R54, -0x7f000001, RZ ;  /* 0x80ffffff36360810 */ /* 0x000fc40007ffe0ff */
[----:B------:R-:W-:Y:S01]  /*815f0*/  @P6 IADD3 R37, PT, PT, R37, -0x7f000001, RZ ;  /* 0x80ffffff25256810 */ /* 0x000fe20007ffe0ff */
[----:B------:R-:W-:Y:S01]  /*81600*/  ISETP.GE.U32.AND P1, PT, R62, 0x7f000001, PT ;  /* 0x7f0000013e00780c */ /* 0x000fe20003f26070 */
[----:B------:R-:W-:-:S03]  /*81610*/  ISETP.GE.U32.AND P0, PT, R52, 0x7f000001, PT ;  /* 0x7f0000013400780c */ /* 0x000fc60003f06070 */
[----:B------:R-:W-:Y:S01]  /*81620*/  ISETP.GE.U32.AND P5, PT, R37, 0x7f000001, PT ;  /* 0x7f0000012500780c */ /* 0x000fe20003fa6070 */
[----:B------:R-:W-:Y:S02]  /*81630*/  @P2 IADD3 R59, PT, PT, R59, -0x7f000001, RZ ;  /* 0x80ffffff3b3b2810 */ /* 0x000fe40007ffe0ff */
[----:B------:R-:W-:Y:S01]  /*81640*/  @P3 IADD3 R51, PT, PT, R51, -0x7f000001, RZ ;  /* 0x80ffffff33333810 */ /* 0x000fe20007ffe0ff */
[----:B------:R-:W-:Y:S01]  /*81650*/  ISETP.GE.U32.AND P2, PT, R60, 0x7f000001, PT ;  /* 0x7f0000013c00780c */ /* 0x000fe20003f46070 */
[----:B------:R-:W-:Y:S01]  /*81660*/  ISETP.GE.U32.AND P3, PT, R53, 0x7f000001, PT ;  /* 0x7f0000013500780c */ /* 0x000fe20003f66070 */
[----:B------:R-:W-:Y:S02]  /*81670*/  @P4 IADD3 R29, PT, PT, R29, -0x7f000001, RZ ;  /* 0x80ffffff1d1d4810 */ /* 0x000fe40007ffe0ff */
[----:B------:R-:W-:Y:S01]  /*81680*/  IADD3 R54, PT, PT, R54, R59, RZ ;  /* 0x0000003b36367210 */ /* 0x000fe20007ffe0ff */
[----:B------:R-:W-:Y:S01]  /*81690*/  ISETP.GE.U32.AND P4, PT, R42, 0x7f000001, PT ;  /* 0x7f0000012a00780c */ /* 0x000fe20003f86070 */
[----:B------:R-:W-:-:S02]  /*816a0*/  @P1 IADD3 R62, PT, PT, R62, -0x7f000001, RZ ;  /* 0x80ffffff3e3e1810 */ /* 0x000fc40007ffe0ff */
[----:B------:R-:W-:Y:S01]  /*816b0*/  @P0 IADD3 R52, PT, PT, R52, -0x7f000001, RZ ;  /* 0x80ffffff34340810 */ /* 0x000fe20007ffe0ff */
[----:B------:R-:W-:Y:S01]  /*816c0*/  ISETP.GE.U32.AND P1, PT, R54, 0x7f000001, PT ;  /* 0x7f0000013600780c */ /* 0x000fe20003f26070 */
[----:B------:R-:W-:Y:S01]  /*816d0*/  ISETP.GE.U32.AND P0, PT, R35, 0x7f000001, PT ;  /* 0x7f0000012300780c */ /* 0x000fe20003f06070 */
[----:B------:R-:W-:Y:S01]  /*816e0*/  IMAD.WIDE.U32 R32, R73, 0x5fffffa, RZ ;  /* 0x05fffffa49207825 */ /* 0x000fe200078e00ff */
[----:B------:R-:W-:Y:S02]  /*816f0*/  IADD3 R51, PT, PT, R51, R58, RZ ;  /* 0x0000003a33337210 */ /* 0x000fe40007ffe0ff */
[----:B------:R-:W-:Y:S02]  /*81700*/  @P5 IADD3 R37, PT, PT, R37, -0x7f000001, RZ ;  /* 0x80ffffff25255810 */ /* 0x000fe40007ffe0ff */
[----:B------:R-:W-:Y:S02]  /*81710*/  @P2 IADD3 R60, PT, PT, R60, -0x7f000001, RZ ;  /* 0x80ffffff3c3c2810 */ /* 0x000fe40007ffe0ff */
[----:B------:R-:W-:-:S02]  /*81720*/  @P3 IADD3 R53, PT, PT, R53, -0x7f000001, RZ ;  /* 0x80ffffff35353810 */ /* 0x000fc40007ffe0ff */
[----:B------:R-:W-:Y:S01]  /*81730*/  IADD3 R58, PT, PT, R65, R29, RZ ;  /* 0x0000001d413a7210 */ /* 0x000fe20007ffe0ff */
[----:B------:R-:W-:Y:S01]  /*81740*/  IMAD R50, R73, 0x6, RZ ;  /* 0x0000000649327824 */ /* 0x000fe200078e02ff */
[----:B------:R-:W-:Y:S01]  /*81750*/  @P4 IADD3 R42, PT, PT, R42, -0x7f000001, RZ ;  /* 0x80ffffff2a2a4810 */ /* 0x000fe20007ffe0ff */
[----:B------:R-:W-:Y:S01]  /*81760*/  ISETP.GE.U32.AND P6, PT, R55, 0x7f000001, PT ;  /* 0x7f0000013700780c */ /* 0x000fe20003fc6070 */
[----:B------:R-:W-:Y:S01]  /*81770*/  IADD3 R53, PT, PT, R53, R60, RZ ;  /* 0x0000003c35357210 */ /* 0x000fe20007ffe0ff */
[----:B------:R-:W-:Y:S01]  /*81780*/  IMAD.HI.U32 R50, R50, 0x7f000001, R32 ;  /* 0x7f00000132327827 */ /* 0x000fe200078e0020 */
[----:B------:R-:W-:Y:S01]  /*81790*/  ISETP.GE.U32.AND P5, PT, R40, 0x7f000001, PT ;  /* 0x7f0000012800780c */ /* 0x000fe20003fa6070 */
[----:B------:R-:W-:Y:S01]  /*817a0*/  ISETP.GE.U32.AND P3, PT, R37, 0x7f000001, PT ;  /* 0x7f0000012500780c */ /* 0x000fe20003f66070 */
[----:B------:R-:W-:Y:S01]  /*817b0*/  ISETP.GE.U32.AND P4, PT, R58, 0x7f000001, PT ;  /* 0x7f0000013a00780c */ /* 0x000fe20003f86070 */
[----:B------:R-:W-:Y:S01]  /*817c0*/  ISETP.GE.U32.AND P2, PT, R51, 0x7f000001, PT ;  /* 0x7f0000013300780c */ /* 0x000fe20003f46070 */
[----:B------:R-:W-:-:S02]  /*817d0*/  @P1 IADD3 R54, PT, PT, R54, -0x7f000001, RZ ;  /* 0x80ffffff36361810 */ /* 0x000fc40007ffe0ff */
[----:B------:R-:W-:Y:S01]  /*817e0*/  @P0 IADD3 R35, PT, PT, R35, -0x7f000001, RZ ;  /* 0x80ffffff23230810 */ /* 0x000fe20007ffe0ff */
[----:B------:R-:W-:Y:S01]  /*817f0*/  ISETP.GE.U32.AND P0, PT, R50, 0x7f000001, PT ;  /* 0x7f0000013200780c */ /* 0x000fe20003f06070 */
[----:B------:R-:W-:Y:S01]  /*81800*/  ISETP.GE.U32.AND P1, PT, R53, 0x7f000001, PT ;  /* 0x7f0000013500780c */ /* 0x000fe20003f26070 */
[----:B------:R-:W-:Y:S02]  /*81810*/  IADD3 R52, PT, PT, R52, R62, RZ ;  /* 0x0000003e34347210 */ /* 0x000fe40007ffe0ff */
[----:B------:R-:W-:Y:S02]  /*81820*/  IADD3 R29, PT, PT, R54, R42, RZ ;  /* 0x0000002a361d7210 */ /* 0x000fe40007ffe0ff */
[----:B------:R-:W-:Y:S02]  /*81830*/  @P6 IADD3 R55, PT, PT, R55, -0x7f000001, RZ ;  /* 0x80ffffff37376810 */ /* 0x000fe40007ffe0ff */
[----:B------:R-:W-:Y:S02]  /*81840*/  @P5 IADD3 R40, PT, PT, R40, -0x7f000001, RZ ;  /* 0x80ffffff28285810 */ /* 0x000fe40007ffe0ff */
[----:B------:R-:W-:-:S02]  /*81850*/  @P3 IADD3 R37, PT, PT, R37, -0x7f000001, RZ ;  /* 0x80ffffff25253810 */ /* 0x000fc40007ffe0ff */
[----:B------:R-:W-:Y:S02]  /*81860*/  @P4 IADD3 R58, PT, PT, R58, -0x7f000001, RZ ;  /* 0x80ffffff3a3a4810 */ /* 0x000fe40007ffe0ff */
[----:B------:R-:W-:Y:S01]  /*81870*/  @P2 IADD3 R51, PT, PT, R51, -0x7f000001, RZ ;  /* 0x80ffffff33332810 */ /* 0x000fe20007ffe0ff */
[----:B------:R-:W-:Y:S01]  /*81880*/  ISETP.GE.U32.AND P3, PT, R36, 0x7f000001, PT ;  /* 0x7f0000012400780c */ /* 0x000fe20003f66070 */
[----:B------:R-:W-:Y:S01]  /*81890*/  ISETP.GE.U32.AND P4, PT, R52, 0x7f000001, PT ;  /* 0x7f0000013400780c */ /* 0x000fe20003f86070 */
[----:B------:R-:W-:Y:S01]  /*818a0*/  ISETP.GE.U32.AND P5, PT, R49, 0x7f000001, PT ;  /* 0x7f0000013100780c */ /* 0x000fe20003fa6070 */
[----:B------:R-:W-:Y:S01]  /*818b0*/  ISETP.GE.U32.AND P6, PT, R29, 0x7f000001, PT ;  /* 0x7f0000011d00780c */ /* 0x000fe20003fc6070 */
[----:B------:R-:W-:Y:S01]  /*818c0*/  ISETP.GE.U32.AND P2, PT, R38, 0x7f000001, PT ;  /* 0x7f0000012600780c */ /* 0x000fe20003f46070 */
[----:B------:R-:W-:Y:S02]  /*818d0*/  @P0 IADD3 R50, PT, PT, R50, -0x7f000001, RZ ;  /* 0x80ffffff32320810 */ /* 0x000fe40007ffe0ff */
[----:B------:R-:W-:-:S02]  /*818e0*/  @P1 IADD3 R53, PT, PT, R53, -0x7f000001, RZ ;  /* 0x80ffffff35351810 */ /* 0x000fc40007ffe0ff */
[----:B------:R-:W-:Y:S02]  /*818f0*/  IADD3 R51, PT, PT, R51, R55, RZ ;  /* 0x0000003733337210 */ /* 0x000fe40007ffe0ff */
[----:B------:R-:W-:Y:S01]  /*81900*/  IADD3 R37, PT, PT, R58, R37, RZ ;  /* 0x000000253a257210 */ /* 0x000fe20007ffe0ff */
[----:B------:R-:W-:Y:S01]  /*81910*/  ISETP.GE.U32.AND P1, PT, R34, 0x7f000001, PT ;  /* 0x7f0000012200780c */ /* 0x000fe20003f26070 */
[----:B------:R-:W-:Y:S01]  /*81920*/  IADD3 R53, PT, PT, R53, R50, RZ ;  /* 0x0000003235357210 */ /* 0x000fe20007ffe0ff */
[----:B------:R-:W-:Y:S01]  /*81930*/  ISETP.GE.U32.AND P0, PT, R51, 0x7f000001, PT ;  /* 0x7f0000013300780c */ /* 0x000fe20003f06070 */
[----:B------:R-:W-:Y:S02]  /*81940*/  @P3 IADD3 R36, PT, PT, R36, -0x7f000001, RZ ;  /* 0x80ffffff24243810 */ /* 0x000fe40007ffe0ff */
[----:B------:R-:W-:Y:S02]  /*81950*/  @P4 IADD3 R52, PT, PT, R52, -0x7f000001, RZ ;  /* 0x80ffffff34344810 */ /* 0x000fe40007ffe0ff */
[----:B------:R-:W-:-:S02]  /*81960*/  @P5 IADD3 R49, PT, PT, R49, -0x7f000001, RZ ;  /* 0x80ffffff31315810 */ /* 0x000fc40007ffe0ff */
[----:B------:R-:W-:Y:S01]  /*81970*/  @P6 IADD3 R29, PT, PT, R29, -0x7f000001, RZ ;  /* 0x80ffffff1d1d6810 */ /* 0x000fe20007ffe0ff */
[----:B------:R-:W-:Y:S01]  /*81980*/  ISETP.GE.U32.AND P3, PT, R37, 0x7f000001, PT ;  /* 0x7f0000012500780c */ /* 0x000fe20003f66070 */
[----:B------:R-:W-:Y:S01]  /*81990*/  ISETP.GE.U32.AND P4, PT, R53, 0x7f000001, PT ;  /* 0x7f0000013500780c */ /* 0x000fe20003f86070 */
[----:B------:R-:W-:Y:S02]  /*819a0*/  @P2 IADD3 R38, PT, PT, R38, -0x7f000001, RZ ;  /* 0x80ffffff26262810 */ /* 0x000fe40007ffe0ff */
[----:B------:R-:W-:Y:S01]  /*819b0*/  ISETP.GE.U32.AND P2, PT, R29, R49, PT ;  /* 0x000000311d00720c */ /* 0x000fe20003f46070 */
[----:B------:R-:W-:Y:S01]  /*819c0*/  IMAD.WIDE.U32 R32, R35, 0x5fffffa, RZ ;  /* 0x05fffffa23207825 */ /* 0x000fe200078e00ff */
[----:B------:R-:W-:-:S03]  /*819d0*/  @P1 IADD3 R34, PT, PT, R34, -0x7f000001, RZ ;  /* 0x80ffffff22221810 */ /* 0x000fc60007ffe0ff */
[----:B------:R-:W-:Y:S01]  /*819e0*/  IMAD R42, R35, 0x6, RZ ;  /* 0x00000006232a7824 */ /* 0x000fe200078e02ff */
[----:B------:R-:W-:Y:S02]  /*819f0*/  @P0 IADD3 R51, PT, PT, R51, -0x7f000001, RZ ;  /* 0x80ffffff33330810 */ /* 0x000fe40007ffe0ff */
[----:B------:R-:W-:Y:S01]  /*81a00*/  IADD3 R49, PT, PT, -R49, R29, RZ ;  /* 0x0000001d31317210 */ /* 0x000fe20007ffe1ff */
[----:B------:R-:W-:Y:S01]  /*81a10*/  IMAD.HI.U32 R42, R42, 0x7f000001, R32 ;  /* 0x7f0000012a2a7827 */ /* 0x000fe200078e0020 */
[----:B------:R-:W-:Y:S02]  /*81a20*/  @P3 IADD3 R37, PT, PT, R37, -0x7f000001, RZ ;  /* 0x80ffffff25253810 */ /* 0x000fe40007ffe0ff */
[----:B------:R-:W-:Y:S01]  /*81a30*/  @P4 IADD3 R53, PT, PT, R53, -0x7f000001, RZ ;  /* 0x80ffffff35354810 */ /* 0x000fe20007ffe0ff */
[----:B------:R-:W-:Y:S01]  /*81a40*/  ISETP.GE.U32.AND P0, PT, R51, R34, PT ;  /* 0x000000223300720c */ /* 0x000fe20003f06070 */
[----:B------:R-:W-:Y:S01]  /*81a50*/  IMAD.WIDE.U32 R32, R40, 0x5fffffa, RZ ;  /* 0x05fffffa28207825 */ /* 0x000fe200078e00ff */
[----:B------:R-:W-:-:S03]  /*81a60*/  ISETP.GE.U32.AND P6, PT, R52, R36, PT ;  /* 0x000000243400720c */ /* 0x000fc60003fc6070 */
[----:B------:R-:W-:Y:S01]  /*81a70*/  IMAD R40, R40, 0x6, RZ ;  /* 0x0000000628287824 */ /* 0x000fe200078e02ff */
[----:B------:R-:W-:Y:S01]  /*81a80*/  @!P2 IADD3 R49, PT, PT, R49, 0x7f000001, RZ ;  /* 0x7f0000013131a810 */ /* 0x000fe20007ffe0ff */
[----:B------:R-:W-:Y:S01]  /*81a90*/  ISETP.GE.U32.AND P3, PT, R53, R37, PT ;  /* 0x000000253500720c */ /* 0x000fe20003f66070 */
[----:B------:R-:W-:Y:S01]  /*81aa0*/  ISETP.GE.U32.AND P1, PT, R38, 0x7f000001, PT ;  /* 0x7f0000012600780c */ /* 0x000fe20003f26070 */
[----:B------:R-:W-:Y:S01]  /*81ab0*/  IMAD.HI.U32 R40, R40, 0x7f000001, R32 ;  /* 0x7f00000128287827 */ /* 0x000fe200078e0020 */
[----:B------:R-:W-:-:S03]  /*81ac0*/  IADD3 R51, PT, PT, -R34, R51, RZ ;  /* 0x0000003322337210 */ /* 0x000fc60007ffe1ff */
[----:B--2---:R-:W-:Y:S01]  /*81ad0*/  IMAD.WIDE.U32 R32, R48, R49, RZ ;  /* 0x0000003130207225 */ /* 0x004fe200078e00ff */
[----:B------:R-:W-:Y:S02]  /*81ae0*/  IADD3 R50, PT, PT, -R36, R52, RZ ;  /* 0x0000003424327210 */ /* 0x000fe40007ffe1ff */
[----:B------:R-:W-:Y:S01]  /*81af0*/  IADD3 R29, PT, PT, -R37, R53, RZ ;  /* 0x00000035251d7210 */ /* 0x000fe20007ffe1ff */
[----:B------:R-:W-:Y:S01]  /*81b00*/  ISETP.GE.U32.AND P5, PT, R61, 0x7f000001, PT ;  /* 0x7f0000013d00780c */ /* 0x000fe20003fa6070 */
[----:B------:R-:W-:Y:S01]  /*81b10*/  IMAD R58, R32, 0x7effffff, RZ ;  /* 0x7effffff203a7824 */ /* 0x000fe200078e02ff */
[----:B------:R-:W-:Y:S02]  /*81b20*/  @!P0 IADD3 R51, PT, PT, R51, 0x7f000001, RZ ;  /* 0x7f00000133338810 */ /* 0x000fe40007ffe0ff */
[----:B------:R-:W-:Y:S01]  /*81b30*/  @!P6 IADD3 R50, PT, PT, R50, 0x7f000001, RZ ;  /* 0x7f0000013232e810 */ /* 0x000fe20007ffe0ff */
[----:B------:R-:W-:Y:S01]  /*81b40*/  IMAD.HI.U32 R58, R58, 0x7f000001, R32 ;  /* 0x7f0000013a3a7827 */ /* 0x000fe200078e0020 */
[----:B------:R-:W-:-:S03]  /*81b50*/  @!P3 IADD3 R29, PT, PT, R29, 0x7f000001, RZ ;  /* 0x7f0000011d1db810 */ /* 0x000fc60007ffe0ff */
[----:B---3--:R-:W-:Y:S01]  /*81b60*/  IMAD.WIDE.U32 R36, R39, R51, RZ ;  /* 0x0000003327247225 */ /* 0x008fe200078e00ff */
[----:B------:R-:W-:-:S03]  /*81b70*/  @P1 IADD3 R38, PT, PT, R38, -0x7f000001, RZ ;  /* 0x80ffffff26261810 */ /* 0x000fc60007ffe0ff */
[----:B------:R-:W-:Y:S01]  /*81b80*/  IMAD.WIDE.U32 R34, R39, R50, RZ ;  /* 0x0000003227227225 */ /* 0x000fe200078e00ff */
[----:B------:R-:W-:Y:S01]  /*81b90*/  ISETP.GE.U32.AND P0, PT, R95, 0x7f000001, PT ;  /* 0x7f0000015f00780c */ /* 0x000fe20003f06070 */
[----:B------:R-:W-:Y:S02]  /*81ba0*/  ISETP.GE.U32.AND P1, PT, R58, 0x7f000001, PT ;  /* 0x7f0000013a00780c */ /* 0x000fe40003f26070 */
[----:B------:R-:W-:Y:S02]  /*81bb0*/  IMAD R54, R36, 0x7effffff, RZ ;  /* 0x7effffff24367824 */ /* 0x000fe400078e02ff */
[----:B------:R-:W-:-:S04]  /*81bc0*/  IMAD.WIDE.U32 R32, R39, R29, RZ ;  /* 0x0000001d27207225 */ /* 0x000fc800078e00ff */
[----:B------:R-:W-:Y:S01]  /*81bd0*/  IMAD R52, R34, 0x7effffff, RZ ;  /* 0x7effffff22347824 */ /* 0x000fe200078e02ff */
[----:B------:R-:W-:Y:S01]  /*81be0*/  @P5 IADD3 R61, PT, PT, R61, -0x7f000001, RZ ;  /* 0x80ffffff3d3d5810 */ /* 0x000fe20007ffe0ff */
[----:B------:R-:W-:-:S04]  /*81bf0*/  IMAD.HI.U32 R54, R54, 0x7f000001, R36 ;  /* 0x7f00000136367827 */ /* 0x000fc800078e0024 */
[----:B------:R-:W-:Y:S02]  /*81c00*/  IMAD R55, R32, 0x7effffff, RZ ;  /* 0x7effffff20377824 */ /* 0x000fe400078e02ff */
[----:B------:R-:W-:-:S04]  /*81c10*/  IMAD.WIDE.U32 R36, R48, R29, RZ ;  /* 0x0000001d30247225 */ /* 0x000fc800078e00ff */
[----:B------:R-:W-:-:S04]  /*81c20*/  IMAD.HI.U32 R52, R52, 0x7f000001, R34 ;  /* 0x7f00000134347827 */ /* 0x000fc800078e0022 */
[----:B------:R-:W-:-:S04]  /*81c30*/  IMAD.WIDE.U32 R34, R39, R49, RZ ;  /* 0x0000003127227225 */ /* 0x000fc800078e00ff */
[----:B------:R-:W-:Y:S01]  /*81c40*/  IMAD.HI.U32 R55, R55, 0x7f000001, R32 ;  /* 0x7f00000137377827 */ /* 0x000fe200078e0020 */
[----:B------:R-:W-:-:S03]  /*81c50*/  IADD3 R61, PT, PT, R38, R61, RZ ;  /* 0x0000003d263d7210 */ /* 0x000fc60007ffe0ff */
[----:B------:R-:W-:Y:S01]  /*81c60*/  IMAD R59, R36, 0x7effffff, RZ ;  /* 0x7effffff243b7824 */ /* 0x000fe200078e02ff */
[----:B------:R-:W-:Y:S01]  /*81c70*/  ISETP.GE.U32.AND P3, PT, R54, 0x7f000001, PT ;  /* 0x7f0000013600780c */ /* 0x000fe20003f66070 */
[----:B------:R-:W-:-:S04]  /*81c80*/  IMAD.WIDE.U32 R38, R48, R50, RZ ;  /* 0x0000003230267225 */ /* 0x000fc800078e00ff */
[----:B------:R-:W-:Y:S01]  /*81c90*/  IMAD R53, R34, 0x7effffff, RZ ;  /* 0x7effffff22357824 */ /* 0x000fe200078e02ff */
[----:B------:R-:W-:Y:S02]  /*81ca0*/  @P0 IADD3 R95, PT, PT, R95, -0x7f000001, RZ ;  /* 0x80ffffff5f5f0810 */ /* 0x000fe40007ffe0ff */
[----:B------:R-:W-:Y:S01]  /*81cb0*/  @P1 IADD3 R58, PT, PT, R58, -0x7f000001, RZ ;  /* 0x80ffffff3a3a1810 */ /* 0x000fe20007ffe0ff */
[----:B------:R-:W-:Y:S01]  /*81cc0*/  IMAD.HI.U32 R59, R59, 0x7f000001, R36 ;  /* 0x7f0000013b3b7827 */ /* 0x000fe200078e0024 */
[----:B------:R-:W-:Y:S01]  /*81cd0*/  ISETP.GE.U32.AND P2, PT, R52, 0x7f000001, PT ;  /* 0x7f0000013400780c */ /* 0x000fe20003f46070 */
[----:B------:R-:W-:Y:S01]  /*81ce0*/  ISETP.GE.U32.AND P0, PT, R188, 0x7f000001, PT ;  /* 0x7f000001bc00780c */ /* 0x000fe20003f06070 */
[----:B------:R-:W-:Y:S01]  /*81cf0*/  ISETP.GE.U32.AND P1, PT, R55, 0x7f000001, PT ;  /* 0x7f0000013700780c */ /* 0x000fe20003f26070 */
[----:B------:R-:W-:Y:S02]  /*81d00*/  IMAD R32, R38, 0x7effffff, RZ ;  /* 0x7effffff26207824 */ /* 0x000fe400078e02ff */
[----:B------:R-:W-:-:S04]  /*81d10*/  IMAD.HI.U32 R53, R53, 0x7f000001, R34 ;  /* 0x7f00000135357827 */ /* 0x000fc800078e0022 */
[----:B------:R-:W-:-:S04]  /*81d20*/  IMAD.WIDE.U32 R34, R41, R51, RZ ;  /* 0x0000003329227225 */ /* 0x000fc800078e00ff */
[----:B------:R-:W-:-:S04]  /*81d30*/  IMAD.WIDE.U32 R36, R58, 0x5fffffa, RZ ;  /* 0x05fffffa3a247825 */ /* 0x000fc800078e00ff */
[----:B------:R-:W-:Y:S01]  /*81d40*/  IMAD.HI.U32 R39, R32, 0x7f000001, R38 ;  /* 0x7f00000120277827 */ /* 0x000fe200078e0026 */
[----:B------:R-:W-:Y:S01]  /*81d50*/  ISETP.GE.U32.AND P6, PT, R95, 0x7f000001, PT ;  /* 0x7f0000015f00780c */ /* 0x000fe20003fc6070 */
[----:B------:R-:W-:Y:S02]  /*81d60*/  ISETP.GE.U32.AND P4, PT, R59, 0x7f000001, PT ;  /* 0x7f0000013b00780c */ /* 0x000fe40003f86070 */
[----:B------:R-:W-:-:S04]  /*81d70*/  IMAD.WIDE.U32 R32, R48, R51, RZ ;  /* 0x0000003330207225 */ /* 0x000fc800078e00ff */
[----:B------:R-:W-:Y:S02]  /*81d80*/  IMAD R58, R58, 0x6, RZ ;  /* 0x000000063a3a7824 */ /* 0x000fe400078e02ff */
[----:B------:R-:W-:Y:S01]  /*81d90*/  IMAD R48, R34, 0x7effffff, RZ ;  /* 0x7effffff22307824 */ /* 0x000fe200078e02ff */
[----:B------:R-:W-:Y:S01]  /*81da0*/  @P3 IADD3 R54, PT, PT, R54, -0x7f000001, RZ ;  /* 0x80ffffff36363810 */ /* 0x000fe20007ffe0ff */
[----:B------:R-:W-:Y:S02]  /*81db0*/  IMAD R38, R32, 0x7effffff, RZ ;  /* 0x7effffff20267824 */ /* 0x000fe400078e02ff */
[----:B------:R-:W-:-:S04]  /*81dc0*/  IMAD.HI.U32 R36, R58, 0x7f000001, R36 ;  /* 0x7f0000013a247827 */ /* 0x000fc800078e0024 */
[----:B------:R-:W-:Y:S01]  /*81dd0*/  IMAD.HI.U32 R37, R48, 0x7f000001, R34 ;  /* 0x7f00000130257827 */ /* 0x000fe200078e0022 */
        /* <DEDUP_REMOVED lines=10> */
[----:B------:R-:W-:-:S02]  /*81e80*/  @P6 IADD3 R95, PT, PT, R95, -0x7f000001, RZ ;  /* 0x80ffffff5f5f6810 */ /* 0x000fc40007ffe0ff */
[----:B------:R-:W-:Y:S01]  /*81e90*/  @P4 IADD3 R59, PT, PT, R59, -0x7f000001, RZ ;  /* 0x80ffffff3b3b4810 */ /* 0x000fe20007ffe0ff */
[----:B------:R-:W-:Y:S01]  /*81ea0*/  IMAD R48, R32, 0x7effffff, RZ ;  /* 0x7effffff20307824 */ /* 0x000fe200078e02ff */
[----:B------:R-:W-:Y:S01]  /*81eb0*/  ISETP.GE.U32.AND P4, PT, R55, 0x7f000001, PT ;  /* 0x7f0000013700780c */ /* 0x000fe20003f86070 */
[----:B------:R-:W-:Y:S02]  /*81ec0*/  ISETP.GE.U32.AND P6, PT, R36, 0x7f000001, PT ;  /* 0x7f0000012400780c */ /* 0x000fe40003fc6070 */
[----:B------:R-:W-:-:S04]  /*81ed0*/  IMAD.HI.U32 R48, R48, 0x7f000001, R32 ;  /* 0x7f00000130307827 */ /* 0x000fc800078e0020 */
[----:B----4-:R-:W-:Y:S01]  /*81ee0*/  IMAD.WIDE.U32 R34, R21, R50, RZ ;  /* 0x0000003215227225 */ /* 0x010fe200078e00ff */
[----:B------:R-:W-:Y:S02]  /*81ef0*/  @P1 IADD3 R54, PT, PT, R54, -0x7f000001, RZ ;  /* 0x80ffffff36361810 */ /* 0x000fe40007ffe0ff */
[----:B------:R-:W-:Y:S02]  /*81f00*/  @P2 IADD3 R39, PT, PT, R39, -0x7f000001, RZ ;  /* 0x80ffffff27272810 */ /* 0x000fe40007ffe0ff */
[----:B------:R-:W-:Y:S01]  /*81f10*/  @P0 IADD3 R53, PT, PT, R53, -0x7f000001, RZ ;  /* 0x80ffffff35350810 */ /* 0x000fe20007ffe0ff */
[----:B------:R-:W-:Y:S01]  /*81f20*/  ISETP.GE.U32.AND P1, PT, R48, 0x7f000001, PT ;  /* 0x7f0000013000780c */ /* 0x000fe20003f26070 */
[----:B------:R-:W-:Y:S01]  /*81f30*/  IMAD R32, R34, 0x7effffff, RZ ;  /* 0x7effffff22207824 */ /* 0x000fe200078e02ff */
[----:B------:R-:W-:Y:S02]  /*81f40*/  @P3 IADD3 R37, PT, PT, R37, -0x7f000001, RZ ;  /* 0x80ffffff25253810 */ /* 0x000fe40007ffe0ff */
[----:B------:R-:W-:Y:S01]  /*81f50*/  @P5 IADD3 R52, PT, PT, R52, -0x7f000001, RZ ;  /* 0x80ffffff34345810 */ /* 0x000fe20007ffe0ff */
[----:B------:R-:W-:Y:S01]  /*81f60*/  ISETP.GE.U32.AND P5, PT, R38, 0x7f000001, PT ;  /* 0x7f0000012600780c */ /* 0x000fe20003fa6070 */
[----:B------:R-:W-:-:S02]  /*81f70*/  @P4 IADD3 R55, PT, PT, R55, -0x7f000001, RZ ;  /* 0x80ffffff37374810 */ /* 0x000fc40007ffe0ff */
[----:B------:R-:W-:Y:S02]  /*81f80*/  @P6 IADD3 R36, PT, PT, R36, -0x7f000001, RZ ;  /* 0x80ffffff24246810 */ /* 0x000fe40007ffe0ff */
[----:B------:R-:W-:Y:S01]  /*81f90*/  IADD3 R39, PT, PT, R54, R39, RZ ;  /* 0x0000002736277210 */ /* 0x000fe20007ffe0ff */
[----:B------:R-:W-:Y:S01]  /*81fa0*/  ISETP.GE.U32.AND P0, PT, R53, 0x7f000001, PT ;  /* 0x7f0000013500780c */ /* 0x000fe20003f06070 */
[----:B------:R-:W-:-:S04]  /*81fb0*/  IMAD.HI.U32 R54, R32, 0x7f000001, R34 ;  /* 0x7f00000120367827 */ /* 0x000fc800078e0022 */
[----:B------:R-:W-:-:S04]  /*81fc0*/  IMAD.WIDE.U32 R34, R37, 0x5fffffa, RZ ;  /* 0x05fffffa25227825 */ /* 0x000fc800078e00ff */
[----:B------:R-:W-:Y:S01]  /*81fd0*/  IMAD R37, R37, 0x6, RZ ;  /* 0x0000000625257824 */ /* 0x000fe200078e02ff */
[----:B------:R-:W-:Y:S01]  /*81fe0*/  IADD3 R55, PT, PT, R55, R36, RZ ;  /* 0x0000002437377210 */ /* 0x000fe20007ffe0ff */
[----:B------:R-:W-:Y:S01]  /*81ff0*/  IMAD.WIDE.U32 R32, R41, R29, RZ ;  /* 0x0000001d29207225 */ /* 0x000fe200078e00ff */
[----:B------:R-:W-:-:S03]  /*82000*/  ISETP.GE.U32.AND P2, PT, R54, 0x7f000001, PT ;  /* 0x7f0000013600780c */ /* 0x000fc60003f46070 */
[----:B------:R-:W-:Y:S01]  /*82010*/  IMAD.HI.U32 R58, R37, 0x7f000001, R34 ;  /* 0x7f000001253a7827 */ /* 0x000fe200078e0022 */
[----:B------:R-:W-:-:S03]  /*82020*/  @P1 IADD3 R48, PT, PT, R48, -0x7f000001, RZ ;  /* 0x80ffffff30301810 */ /* 0x000fc60007ffe0ff */
[----:B------:R-:W-:-:S04]  /*82030*/  IMAD.WIDE.U32 R34, R21, R51, RZ ;  /* 0x0000003315227225 */ /* 0x000fc800078e00ff */
[----:B------:R-:W-:Y:S01]  /*82040*/  IMAD R51, R32, 0x7effffff, RZ ;  /* 0x7effffff20337824 */ /* 0x000fe200078e02ff */
[----:B------:R-:W-:Y:S01]  /*82050*/  ISETP.GE.U32.AND P1, PT, R55, 0x7f000001, PT ;  /* 0x7f0000013700780c */ /* 0x000fe20003f26070 */
[----:B------:R-:W-:Y:S02]  /*82060*/  @P5 IADD3 R38, PT, PT, R38, -0x7f000001, RZ ;  /* 0x80ffffff26265810 */ /* 0x000fe40007ffe0ff */
[----:B------:R-:W-:Y:S01]  /*82070*/  @P0 IADD3 R53, PT, PT, R53, -0x7f000001, RZ ;  /* 0x80ffffff35350810 */ /* 0x000fe20007ffe0ff */
[----:B------:R-:W-:Y:S01]  /*82080*/  ISETP.GE.U32.AND P3, PT, R58, 0x7f000001, PT ;  /* 0x7f0000013a00780c */ /* 0x000fe20003f66070 */
[----:B------:R-:W-:-:S04]  /*82090*/  IMAD.HI.U32 R51, R51, 0x7f000001, R32 ;  /* 0x7f00000133337827 */ /* 0x000fc800078e0020 */
[----:B------:R-:W-:Y:S01]  /*820a0*/  IMAD R32, R34, 0x7effffff, RZ ;  /* 0x7effffff22207824 */ /* 0x000fe200078e02ff */
[----:B------:R-:W-:Y:S02]  /*820b0*/  IADD3 R38, PT, PT, R53, R38, RZ ;  /* 0x0000002635267210 */ /* 0x000fe40007ffe0ff */
[----:B------:R-:W-:Y:S01]  /*820c0*/  @P2 IADD3 R54, PT, PT, R54, -0x7f000001, RZ ;  /* 0x80ffffff36362810 */ /* 0x000fe20007ffe0ff */
[----:B------:R-:W-:Y:S01]  /*820d0*/  IMAD.HI.U32 R53, R32, 0x7f000001, R34 ;  /* 0x7f00000120357827 */ /* 0x000fe200078e0022 */
[----:B------:R-:W-:-:S03]  /*820e0*/  ISETP.GE.U32.AND P2, PT, R51, 0x7f000001, PT ;  /* 0x7f0000013300780c */ /* 0x000fc60003f46070 */
[C---:B------:R-:W-:Y:S01]  /*820f0*/  IMAD.WIDE.U32 R36, R48.reuse, 0x5fffffa, RZ ;  /* 0x05fffffa30247825 */ /* 0x040fe200078e00ff */
[----:B------:R-:W-:Y:S01]  /*82100*/  @P1 IADD3 R55, PT, PT, R55, -0x7f000001, RZ ;  /* 0x80ffffff37371810 */ /* 0x000fe20007ffe0ff */
[----:B------:R-:W-:Y:S02]  /*82110*/  ISETP.GE.U32.AND P1, PT, R53, 0x7f000001, PT ;  /* 0x7f0000013500780c */ /* 0x000fe40003f26070 */
[----:B------:R-:W-:Y:S02]  /*82120*/  IMAD R48, R48, 0x6, RZ ;  /* 0x0000000630307824 */ /* 0x000fe400078e02ff */
[----:B------:R-:W-:Y:S01]  /*82130*/  IMAD.WIDE.U32 R34, R41, R50, RZ ;  /* 0x0000003229227225 */ /* 0x000fe200078e00ff */
[----:B------:R-:W-:-:S03]  /*82140*/  @P3 IADD3 R58, PT, PT, R58, -0x7f000001, RZ ;  /* 0x80ffffff3a3a3810 */ /* 0x000fc60007ffe0ff */
[----:B------:R-:W-:Y:S01]  /*82150*/  IMAD.WIDE.U32 R32, R54, 0x5fffffa, RZ ;  /* 0x05fffffa36207825 */ /* 0x000fe200078e00ff */
[----:B------:R-:W-:-:S03]  /*82160*/  IADD3 R52, PT, PT, R52, R59, RZ ;  /* 0x0000003b34347210 */ /* 0x000fc60007ffe0ff */
[----:B------:R-:W-:-:S04]  /*82170*/  IMAD.HI.U32 R48, R48, 0x7f000001, R36 ;  /* 0x7f00000130307827 */ /* 0x000fc800078e0024 */
[----:B------:R-:W-:Y:S02]  /*82180*/  IMAD R54, R54, 0x6, RZ ;  /* 0x0000000636367824 */ /* 0x000fe400078e02ff */
[----:B------:R-:W-:Y:S01]  /*82190*/  IMAD R41, R34, 0x7effffff, RZ ;  /* 0x7effffff22297824 */ /* 0x000fe200078e02ff */
[----:B------:R-:W-:Y:S01]  /*821a0*/  IADD3 R55, PT, PT, R55, R58, RZ ;  /* 0x0000003a37377210 */ /* 0x000fe20007ffe0ff */
[----:B------:R-:W-:Y:S01]  /*821b0*/  IMAD.WIDE.U32 R36, R21, R49, RZ ;  /* 0x0000003115247225 */ /* 0x000fe200078e00ff */
[----:B------:R-:W-:-:S03]  /*821c0*/  ISETP.GE.U32.AND P0, PT, R39, 0x7f000001, PT ;  /* 0x7f0000012700780c */ /* 0x000fc60003f06070 */
[----:B------:R-:W-:Y:S01]  /*821d0*/  IMAD.HI.U32 R54, R54, 0x7f000001, R32 ;  /* 0x7f00000136367827 */ /* 0x000fe200078e0020 */
[----:B------:R-:W-:-:S03]  /*821e0*/  @P2 IADD3 R51, PT, PT, R51, -0x7f000001, RZ ;  /* 0x80ffffff33332810 */ /* 0x000fc60007ffe0ff */
[----:B------:R-:W-:Y:S01]  /*821f0*/  IMAD.HI.U32 R41, R41, 0x7f000001, R34 ;  /* 0x7f00000129297827 */ /* 0x000fe200078e0022 */
[----:B------:R-:W-:Y:S01]  /*82200*/  ISETP.GE.U32.AND P2, PT, R48, 0x7f000001, PT ;  /* 0x7f0000013000780c */ /* 0x000fe20003f46070 */
[----:B------:R-:W-:Y:S02]  /*82210*/  ISETP.GE.U32.AND P5, PT, R52, 0x7f000001, PT ;  /* 0x7f0000013400780c */ /* 0x000fe40003fa6070 */
[----:B------:R-:W-:Y:S01]  /*82220*/  IMAD R32, R36, 0x7effffff, RZ ;  /* 0x7effffff24207824 */ /* 0x000fe200078e02ff */
[----:B------:R-:W-:Y:S01]  /*82230*/  ISETP.GE.U32.AND P6, PT, R55, 0x7f000001, PT ;  /* 0x7f0000013700780c */ /* 0x000fe20003fc6070 */
[----:B------:R-:W-:Y:S01]  /*82240*/  @P1 IADD3 R53, PT, PT, R53, -0x7f000001, RZ ;  /* 0x80ffffff35351810 */ /* 0x000fe20007ffe0ff */
[----:B------:R-:W-:Y:S01]  /*82250*/  ISETP.GE.U32.AND P4, PT, R54, 0x7f000001, PT ;  /* 0x7f0000013600780c */ /* 0x000fe20003f86070 */
[----:B------:R-:W-:Y:S01]  /*82260*/  ISETP.GE.U32.AND P1, PT, R41, 0x7f000001, PT ;  /* 0x7f0000012900780c */ /* 0x000fe20003f26070 */
[----:B------:R-:W-:-:S04]  /*82270*/  IMAD.HI.U32 R34, R32, 0x7f000001, R36 ;  /* 0x7f00000120227827 */ /* 0x000fc800078e0024 */
[----:B------:R-:W-:Y:S01]  /*82280*/  IMAD.WIDE.U32 R32, R53, 0x5fffffa, RZ ;  /* 0x05fffffa35207825 */ /* 0x000fe200078e00ff */
[----:B------:R-:W-:-:S03]  /*82290*/  ISETP.GE.U32.AND P3, PT, R98, 0x7f000001, PT ;  /* 0x7f0000016200780c */ /* 0x000fc60003f66070 */
[----:B------:R-:W-:Y:S01]  /*822a0*/  IMAD R36, R53, 0x6, RZ ;  /* 0x0000000635247824 */ /* 0x000fe200078e02ff */
[----:B------:R-:W-:Y:S01]  /*822b0*/  @P0 IADD3 R39, PT, PT, R39, -0x7f000001, RZ ;  /* 0x80ffffff27270810 */ /* 0x000fe20007ffe0ff */
[----:B------:R-:W-:Y:S01]  /*822c0*/  ISETP.GE.U32.AND P0, PT, R97, 0x7f000001, PT ;  /* 0x7f0000016100780c */ /* 0x000fe20003f06070 */
[----:B------:R-:W-:Y:S02]  /*822d0*/  @P2 IADD3 R48, PT, PT, R48, -0x7f000001, RZ ;  /* 0x80ffffff30302810 */ /* 0x000fe40007ffe0ff */
[----:B------:R-:W-:Y:S01]  /*822e0*/  @P5 IADD3 R52, PT, PT, R52, -0x7f000001, RZ ;  /* 0x80ffffff34345810 */ /* 0x000fe20007ffe0ff */
[----:B------:R-:W-:Y:S01]  /*822f0*/  IMAD.HI.U32 R36, R36, 0x7f000001, R32 ;  /* 0x7f00000124247827 */ /* 0x000fe200078e0020 */
[----:B------:R-:W-:Y:S01]  /*82300*/  @P6 IADD3 R55, PT, PT, R55, -0x7f000001, RZ ;  /* 0x80ffffff37376810 */ /* 0x000fe20007ffe0ff */
        /* <DEDUP_REMOVED lines=8> */
[----:B------:R-:W-:Y:S01]  /*82390*/  ISETP.GE.U32.AND P3, PT, R184, 0x7f000001, PT ;  /* 0x7f000001b800780c */ /* 0x000fe20003f66070 */
[----:B------:R-:W-:Y:S01]  /*823a0*/  ISETP.GE.U32.AND P5, PT, R48, 0x7f000001, PT ;  /* 0x7f0000013000780c */ /* 0x000fe20003fa6070 */
[----:B------:R-:W-:Y:S01]  /*823b0*/  IMAD.WIDE.U32 R32, R21, R29, RZ ;  /* 0x0000001d15207225 */ /* 0x000fe200078e00ff */
[----:B------:R-:W-:-:S02]  /*823c0*/  @P0 IADD3 R97, PT, PT, R97, -0x7f000001, RZ ;  /* 0x80ffffff61610810 */ /* 0x000fc40007ffe0ff */
[----:B------:R-:W-:Y:S01]  /*823d0*/  IADD3 R54, PT, PT, R55, R54, RZ ;  /* 0x0000003637367210 */ /* 0x000fe20007ffe0ff */
[----:B------:R-:W-:Y:S01]  /*823e0*/  ISETP.GE.U32.AND P0, PT, R98, 0x7f000001, PT ;  /* 0x7f0000016200780c */ /* 0x000fe20003f06070 */
[----:B------:R-:W-:Y:S01]  /*823f0*/  IMAD R21, R32, 0x7effffff, RZ ;  /* 0x7effffff20157824 */ /* 0x000fe200078e02ff */
[----:B------:R-:W-:Y:S02]  /*82400*/  @P6 IADD3 R34, PT, PT, R34, -0x7f000001, RZ ;  /* 0x80ffffff22226810 */ /* 0x000fe40007ffe0ff */
[----:B------:R-:W-:Y:S01]  /*82410*/  @P4 IADD3 R38, PT, PT, R38, -0x7f000001, RZ ;  /* 0x80ffffff26264810 */ /* 0x000fe20007ffe0ff */
[----:B------:R-:W-:Y:S01]  /*82420*/  ISETP.GE.U32.AND P4, PT, R97, 0x7f000001, PT ;  /* 0x7f0000016100780c */ /* 0x000fe20003f86070 */
[----:B------:R-:W-:Y:S01]  /*82430*/  @P1 IADD3 R36, PT, PT, R36, -0x7f000001, RZ ;  /* 0x80ffffff24241810 */ /* 0x000fe20007ffe0ff */
[----:B------:R-:W-:Y:S01]  /*82440*/  ISETP.GE.U32.AND P1, PT, R54, 0x7f000001, PT ;  /* 0x7f0000013600780c */ /* 0x000fe20003f26070 */
[----:B------:R-:W-:-:S04]  /*82450*/  IMAD.HI.U32 R21, R21, 0x7f000001, R32 ;  /* 0x7f00000115157827 */ /* 0x000fc800078e0020 */
[C---:B------:R-:W-:Y:S02]  /*82460*/  IMAD R29, R34.reuse, 0x6, RZ ;  /* 0x00000006221d7824 */ /* 0x040fe400078e02ff */
[----:B------:R-:W-:Y:S01]  /*82470*/  IMAD.WIDE.U32 R34, R34, 0x5fffffa, RZ ;  /* 0x05fffffa22227825 */ /* 0x000fe200078e00ff */
[----:B------:R-:W-:Y:S02]  /*82480*/  @P5 IADD3 R48, PT, PT, R48, -0x7f000001, RZ ;  /* 0x80ffffff30305810 */ /* 0x000fe40007ffe0ff */
[----:B------:R-:W-:Y:S02]  /*82490*/  IADD3 R38, PT, PT, R38, R41, RZ ;  /* 0x0000002926267210 */ /* 0x000fe40007ffe0ff */
[----:B------:R-:W-:Y:S02]  /*824a0*/  @P2 IADD3 R187, PT, PT, R187, -0x7f000001, RZ ;  /* 0x80ffffffbbbb2810 */ /* 0x000fe40007ffe0ff */
[----:B------:R-:W-:Y:S01]  /*824b0*/  @P3 IADD3 R184, PT, PT, R184, -0x7f000001, RZ ;  /* 0x80ffffffb8b83810 */ /* 0x000fe20007ffe0ff */
[----:B------:R-:W-:Y:S01]  /*824c0*/  ISETP.GE.U32.AND P2, PT, R21, 0x7f000001, PT ;  /* 0x7f0000011500780c */ /* 0x000fe20003f46070 */
[----:B------:R-:W-:Y:S01]  /*824d0*/  ISETP.GE.U32.AND P3, PT, R61, 0x7f000001, PT ;  /* 0x7f0000013d00780c */ /* 0x000fe20003f66070 */
[----:B------:R-:W-:-:S02]  /*824e0*/  @P0 IADD3 R98, PT, PT, R98, -0x7f000001, RZ ;  /* 0x80ffffff62620810 */ /* 0x000fc40007ffe0ff */
[----:B------:R-:W-:Y:S01]  /*824f0*/  IADD3 R39, PT, PT, R39, R51, RZ ;  /* 0x0000003327277210 */ /* 0x000fe20007ffe0ff */
[----:B------:R-:W-:Y:S01]  /*82500*/  IMAD.HI.U32 R34, R29, 0x7f000001, R34 ;  /* 0x7f0000011d227827 */ /* 0x000fe200078e0022 */
        /* <DEDUP_REMOVED lines=9> */
[----:B------:R-:W-:Y:S02]  /*825a0*/  IADD3 R97, PT, PT, R97, R184, RZ ;  /* 0x000000b861617210 */ /* 0x000fe40007ffe0ff */
[----:B------:R-:W-:Y:S02]  /*825b0*/  @P2 IADD3 R21, PT, PT, R21, -0x7f000001, RZ ;  /* 0x80ffffff15152810 */ /* 0x000fe40007ffe0ff */
[----:B------:R-:W-:Y:S01]  /*825c0*/  @P3 IADD3 R61, PT, PT, R61, -0x7f000001, RZ ;  /* 0x80ffffff3d3d3810 */ /* 0x000fe20007ffe0ff */
[----:B------:R-:W-:Y:S01]  /*825d0*/  ISETP.GE.U32.AND P2, PT, R186, 0x7f000001, PT ;  /* 0x7f000001ba00780c */ /* 0x000fe20003f46070 */
[----:B------:R-:W-:Y:S01]  /*825e0*/  ISETP.GE.U32.AND P3, PT, R168, 0x7f000001, PT ;  /* 0x7f000001a800780c */ /* 0x000fe20003f66070 */
        /* <DEDUP_REMOVED lines=8> */
[----:B------:R-:W-:Y:S01]  /*82670*/  IADD3 R21, PT, PT, R38, R21, RZ ;  /* 0x0000001526157210 */ /* 0x000fe20007ffe0ff */
[----:B------:R-:W-:Y:S01]  /*82680*/  ISETP.GE.U32.AND P6, PT, R185, 0x7f000001, PT ;  /* 0x7f000001b900780c */ /* 0x000fe20003fc6070 */
[----:B------:R-:W-:Y:S01]  /*82690*/  ISETP.GE.U32.AND P4, PT, R28, 0x7f000001, PT ;  /* 0x7f0000011c00780c */ /* 0x000fe20003f86070 */
[----:B------:R-:W-:Y:S02]  /*826a0*/  IADD3 R34, PT, PT, R39, R34, RZ ;  /* 0x0000002227227210 */ /* 0x000fe40007ffe0ff */
[----:B------:R-:W-:-:S02]  /*826b0*/  IADD3 R36, PT, PT, R36, R45, RZ ;  /* 0x0000002d24247210 */ /* 0x000fc40007ffe0ff */
[----:B------:R-:W-:Y:S02]  /*826c0*/  @P2 IADD3 R186, PT, PT, R186, -0x7f000001, RZ ;  /* 0x80ffffffbaba2810 */ /* 0x000fe40007ffe0ff */
[----:B------:R-:W-:Y:S01]  /*826d0*/  @P3 IADD3 R168, PT, PT, R168, -0x7f000001, RZ ;  /* 0x80ffffffa8a83810 */ /* 0x000fe20007ffe0ff */
[----:B------:R-:W-:Y:S01]  /*826e0*/  ISETP.GE.U32.AND P1, PT, R54, 0x7f000001, PT ;  /* 0x7f0000013600780c */ /* 0x000fe20003f26070 */
[----:B------:R-:W-:Y:S01]  /*826f0*/  ISETP.GE.U32.AND P2, PT, R31, 0x7f000001, PT ;  /* 0x7f0000011f00780c */ /* 0x000fe20003f46070 */
[----:B------:R-:W-:Y:S01]  /*82700*/  ISETP.GE.U32.AND P3, PT, R21, 0x7f000001, PT ;  /* 0x7f0000011500780c */ /* 0x000fe20003f66070 */
[----:B------:R-:W-:Y:S02]  /*82710*/  @P5 IADD3 R95, PT, PT, R95, -0x7f000001, RZ ;  /* 0x80ffffff5f5f5810 */ /* 0x000fe40007ffe0ff */
[----:B------:R-:W-:Y:S01]  /*82720*/  @P0 IADD3 R97, PT, PT, R97, -0x7f000001, RZ ;  /* 0x80ffffff61610810 */ /* 0x000fe20007ffe0ff */
[----:B------:R-:W-:Y:S01]  /*82730*/  ISETP.GE.U32.AND P5, PT, R34, 0x7f000001, PT ;  /* 0x7f0000012200780c */ /* 0x000fe20003fa6070 */
[----:B------:R-:W-:Y:S01]  /*82740*/  ISETP.GE.U32.AND P0, PT, R36, 0x7f000001, PT ;  /* 0x7f0000012400780c */ /* 0x000fe20003f06070 */
[----:B------:R-:W-:-:S02]  /*82750*/  @P6 IADD3 R185, PT, PT, R185, -0x7f000001, RZ ;  /* 0x80ffffffb9b96810 */ /* 0x000fc40007ffe0ff */
[----:B------:R-:W-:Y:S01]  /*82760*/  @P4 IADD3 R28, PT, PT, R28, -0x7f000001, RZ ;  /* 0x80ffffff1c1c4810 */ /* 0x000fe20007ffe0ff */
[----:B------:R-:W-:Y:S01]  /*82770*/  ISETP.GE.U32.AND P6, PT, R30, 0x7f000001, PT ;  /* 0x7f0000011e00780c */ /* 0x000fe20003fc6070 */
[----:B------:R0:W-:Y:S01]  /*82780*/  STL [R1+0x110], R54 ;  /* 0x0001103601007387 */ /* 0x0001e20000100800 */
[----:B------:R-:W-:Y:S01]  /*82790*/  ISETP.GE.U32.AND P4, PT, R22, 0x7f000001, PT ;  /* 0x7f0000011600780c */ /* 0x000fe20003f86070 */
[----:B------:R-:W-:Y:S02]  /*827a0*/  @P2 IADD3 R31, PT, PT, R31, -0x7f000001, RZ ;  /* 0x80ffffff1f1f2810 */ /* 0x000fe40007ffe0ff */
[----:B------:R-:W-:Y:S01]  /*827b0*/  @P3 IADD3 R21, PT, PT, R21, -0x7f000001, RZ ;  /* 0x80ffffff15153810 */ /* 0x000fe20007ffe0ff */
[----:B------:R-:W-:Y:S01]  /*827c0*/  ISETP.GE.U32.AND P3, PT, R28, 0x7f000001, PT ;  /* 0x7f0000011c00780c */ /* 0x000fe20003f66070 */
[----:B------:R1:W-:Y:S01]  /*827d0*/  STL [R1+0x114], R36 ;  /* 0x0001142401007387 */ /* 0x0003e20000100800 */
[----:B0-----:R-:W-:Y:S01]  /*827e0*/  @P1 IADD3 R54, PT, PT, R54, -0x7f000001, RZ ;  /* 0x80ffffff36361810 */ /* 0x001fe20007ffe0ff */
[----:B------:R-:W-:Y:S01]  /*827f0*/  ISETP.GE.U32.AND P1, PT, R183, 0x7f000001, PT ;  /* 0x7f000001b700780c */ /* 0x000fe20003f26070 */
[----:B------:R-:W-:Y:S01]  /*82800*/  @P5 IADD3 R34, PT, PT, R34, -0x7f000001, RZ ;  /* 0x80ffffff22225810 */ /* 0x000fe20007ffe0ff */
[----:B------:R-:W-:Y:S01]  /*82810*/  ISETP.GE.U32.AND P5, PT, R26, 0x7f000001, PT ;  /* 0x7f0000011a00780c */ /* 0x000fe20003fa6070 */
[----:B-1----:R-:W-:Y:S01]  /*82820*/  @P0 IADD3 R36, PT, PT, R36, -0x7f000001, RZ ;  /* 0x80ffffff24240810 */ /* 0x002fe20007ffe0ff */
[----:B------:R-:W-:Y:S01]  /*82830*/  ISETP.GE.U32.AND P0, PT, R31, 0x7f000001, PT ;  /* 0x7f0000011f00780c */ /* 0x000fe20003f06070 */
[----:B------:R-:W-:Y:S01]  /*82840*/  ISETP.GE.U32.AND P2, PT, R13, 0x7f000001, PT ;  /* 0x7f0000010d00780c */ /* 0x000fe20003f46070 */
[----:B------:R-:W-:-:S02]  /*82850*/  IADD3 R34, PT, PT, R34, R47, RZ ;  /* 0x0000002f22227210 */ /* 0x000fc40007ffe0ff */
[----:B------:R-:W-:Y:S02]  /*82860*/  @P6 IADD3 R30, PT, PT, R30, -0x7f000001, RZ ;  /* 0x80ffffff1e1e6810 */ /* 0x000fe40007ffe0ff */
[----:B------:R-:W-:Y:S02]  /*82870*/  IADD3 R44, PT, PT, R21, R44, RZ ;  /* 0x0000002c152c7210 */ /* 0x000fe40007ffe0ff */
[----:B------:R-:W-:Y:S02]  /*82880*/  @P4 IADD3 R22, PT, PT, R22, -0x7f000001, RZ ;  /* 0x80ffffff16164810 */ /* 0x000fe40007ffe0ff */
[----:B------:R-:W-:Y:S02]  /*82890*/  @P1 IADD3 R183, PT, PT, R183, -0x7f000001, RZ ;  /* 0x80ffffffb7b71810 */ /* 0x000fe40007ffe0ff */
        /* <DEDUP_REMOVED lines=10> */
[----:B------:R0:W-:Y:S01]  /*82940*/  STL [R1+0x118], R34 ;  /* 0x0001182201007387 */ /* 0x0001e20000100800 */
[----:B------:R-:W-:-:S03]  /*82950*/  IADD3 R98, PT, PT, R98, R187, RZ ;  /* 0x000000bb62627210 */ /* 0x000fc60007ffe0ff */
[----:B------:R1:W-:Y:S01]  /*82960*/  STL [R1+0x11c], R44 ;  /* 0x00011c2c01007387 */ /* 0x0003e20000100800 */
[----:B------:R-:W-:Y:S02]  /*82970*/  @P4 IADD3 R30, PT, PT, R30, -0x7f000001, RZ ;  /* 0x80ffffff1e1e4810 */ /* 0x000fe40007ffe0ff */
[----:B------:R-:W-:Y:S01]  /*82980*/  @P3 IADD3 R57, PT, PT, R57, -0x7f000001, RZ ;  /* 0x80ffffff39393810 */ /* 0x000fe20007ffe0ff */
[----:B------:R-:W-:Y:S01]  /*82990*/  ISETP.GE.U32.AND P4, PT, R13, 0x7f000001, PT ;  /* 0x7f0000010d00780c */ /* 0x000fe20003f86070 */
[----:B------:R-:W-:Y:S01]  /*829a0*/  ISETP.GE.U32.AND P3, PT, R31, 0x7f000001, PT ;  /* 0x7f0000011f00780c */ /* 0x000fe20003f66070 */
[----:B0-----:R-:W-:Y:S01]  /*829b0*/  @P1 IADD3 R34, PT, PT, R34, -0x7f000001, RZ ;  /* 0x80ffffff22221810 */ /* 0x001fe20007ffe0ff */
[----:B------:R-:W-:Y:S01]  /*829c0*/  ISETP.GE.U32.AND P1, PT, R22, 0x7f000001, PT ;  /* 0x7f0000011600780c */ /* 0x000fe20003f26070 */
[----:B------:R-:W-:Y:S02]  /*829d0*/  IADD3 R56, PT, PT, R61, R56, RZ ;  /* 0x000000383d387210 */ /* 0x000fe40007ffe0ff */
[----:B-1----:R-:W-:-:S02]  /*829e0*/  @P5 IADD3 R44, PT, PT, R44, -0x7f000001, RZ ;  /* 0x80ffffff2c2c5810 */ /* 0x002fc40007ffe0ff */
[----:B------:R-:W-:Y:S01]  /*829f0*/  @P0 IADD3 R28, PT, PT, R28, -0x7f000001, RZ ;  /* 0x80ffffff1c1c0810 */ /* 0x000fe20007ffe0ff */
[----:B------:R-:W-:Y:S01]  /*82a00*/  ISETP.GE.U32.AND P0, PT, R98, 0x7f000001, PT ;  /* 0x7f0000016200780c */ /* 0x000fe20003f06070 */
[----:B------:R-:W-:Y:S01]  /*82a10*/  @P2 IADD3 R26, PT, PT, R26, -0x7f000001, RZ ;  /* 0x80ffffff1a1a2810 */ /* 0x000fe20007ffe0ff */
[----:B------:R-:W-:Y:S04]  /*82a20*/  STL [R1+0x110], R54 ;  /* 0x0001103601007387 */ /* 0x000fe80000100800 */
[----:B------:R-:W-:Y:S04]  /*82a30*/  STL [R1+0x114], R36 ;  /* 0x0001142401007387 */ /* 0x000fe80000100800 */
[----:B------:R0:W-:Y:S04]  /*82a40*/  STL [R1+0x118], R34 ;  /* 0x0001182201007387 */ /* 0x0001e80000100800 */
[----:B------:R1:W-:Y:S01]  /*82a50*/  STL [R1+0x11c], R44 ;  /* 0x00011c2c01007387 */ /* 0x0003e20000100800 */
[----:B------:R-:W-:-:S03]  /*82a60*/  ISETP.GE.U32.AND P2, PT, R56, 0x7f000001, PT ;  /* 0x7f0000013800780c */ /* 0x000fc60003f46070 */
[----:B------:R-:W2:Y:S01]  /*82a70*/  LD.E R35, desc[UR10][R24.64+0xa00] ;  /* 0x000a000a18237980 */ /* 0x000ea2000c101900 */
        /* <DEDUP_REMOVED lines=9> */
[----:B0-----:R-:W3:Y:S01]  /*82b10*/  LD.E R34, desc[UR10][R24.64+0xa04] ;  /* 0x000a040a18227980 */ /* 0x001ee2000c101900 */
[----:B------:R-:W-:Y:S01]  /*82b20*/  ISETP.GE.U32.AND P6, PT, R30, 0x7f000001, PT ;  /* 0x7f0000011e00780c */ /* 0x000fe20003fc6070 */
[----:B------:R-:W-:Y:S01]  /*82b30*/  @P2 IADD3 R56, PT, PT, R56, -0x7f000001, RZ ;  /* 0x80ffffff38382810 */ /* 0x000fe20007ffe0ff */
[----:B------:R-:W-:Y:S01]  /*82b40*/  ISETP.GE.U32.AND P2, PT, R31, 0x7f000001, PT ;  /* 0x7f0000011f00780c */ /* 0x000fe20003f46070 */
[----:B------:R-:W-:Y:S01]  /*82b50*/  IADD3 R97, PT, PT, R97, R168, RZ ;  /* 0x000000a861617210 */ /* 0x000fe20007ffe0ff */
[----:B------:R-:W4:Y:S02]  /*82b60*/  LD.E R33, desc[UR10][R24.64+0xa08] ;  /* 0x000a080a18217980 */ /* 0x000f24000c101900 */
[----:B------:R-:W-:-:S02]  /*82b70*/  @P3 IADD3 R26, PT, PT, R26, -0x7f000001, RZ ;  /* 0x80ffffff1a1a3810 */ /* 0x000fc40007ffe0ff */
[----:B------:R-:W-:Y:S02]  /*82b80*/  @P1 IADD3 R28, PT, PT, R28, -0x7f000001, RZ ;  /* 0x80ffffff1c1c1810 */ /* 0x000fe40007ffe0ff */
[----:B------:R-:W-:Y:S02]  /*82b90*/  @P4 IADD3 R22, PT, PT, R22, -0x7f000001, RZ ;  /* 0x80ffffff16164810 */ /* 0x000fe40007ffe0ff */
[----:B------:R-:W-:Y:S01]  /*82ba0*/  @P0 IADD3 R13, PT, PT, R13, -0x7f000001, RZ ;  /* 0x80ffffff0d0d0810 */ /* 0x000fe20007ffe0ff */
[----:B------:R-:W-:Y:S01]  /*82bb0*/  ISETP.GE.U32.AND P0, PT, R26, 0x7f000001, PT ;  /* 0x7f0000011a00780c */ /* 0x000fe20003f06070 */
[----:B------:R-:W-:Y:S01]  /*82bc0*/  @P5 IADD3 R166, PT, PT, R166, -0x7f000001, RZ ;  /* 0x80ffffffa6a65810 */ /* 0x000fe20007ffe0ff */
[----:B------:R-:W-:Y:S01]  /*82bd0*/  ISETP.GE.U32.AND P5, PT, R20, 0x7f000001, PT ;  /* 0x7f0000011400780c */ /* 0x000fe20003fa6070 */
[----:B------:R-:W-:Y:S01]  /*82be0*/  ISETP.GE.U32.AND P3, PT, R28, 0x7f000001, PT ;  /* 0x7f0000011c00780c */ /* 0x000fe20003f66070 */
[----:B------:R-:W-:Y:S01]  /*82bf0*/  @P2 IADD3 R31, PT, PT, R31, -0x7f000001, RZ ;  /* 0x80ffffff1f1f2810 */ /* 0x000fe20007ffe0ff */
[----:B------:R-:W-:Y:S01]  /*82c00*/  ISETP.GE.U32.AND P2, PT, R22, 0x7f000001, PT ;  /* 0x7f0000011600780c */ /* 0x000fe20003f46070 */
[----:B------:R-:W-:Y:S01]  /*82c10*/  @P6 IADD3 R30, PT, PT, R30, -0x7f000001, RZ ;  /* 0x80ffffff1e1e6810 */ /* 0x000fe20007ffe0ff */
[----:B------:R-:W-:Y:S01]  /*82c20*/  ISETP.GE.U32.AND P4, PT, R17, 0x7f000001, PT ;  /* 0x7f0000011100780c */ /* 0x000fe20003f86070 */
[----:B------:R-:W-:-:S03]  /*82c30*/  ISETP.GE.U32.AND P1, PT, R97, 0x7f000001, PT ;  /* 0x7f0000016100780c */ /* 0x000fc60003f26070 */
[----:B------:R-:W-:Y:S02]  /*82c40*/  ISETP.GE.U32.AND P6, PT, R30, 0x7f000001, PT ;  /* 0x7f0000011e00780c */ /* 0x000fe40003fc6070 */
[----:B------:R-:W-:Y:S02]  /*82c50*/  @P0 IADD3 R26, PT, PT, R26, -0x7f000001, RZ ;  /* 0x80ffffff1a1a0810 */ /* 0x000fe40007ffe0ff */
[----:B------:R-:W-:Y:S02]  /*82c60*/  IADD3 R186, PT, PT, R95, R186, RZ ;  /* 0x000000ba5fba7210 */ /* 0x000fe40007ffe0ff */
[----:B------:R-:W-:Y:S01]  /*82c70*/  @P5 IADD3 R20, PT, PT, R20, -0x7f000001, RZ ;  /* 0x80ffffff14145810 */ /* 0x000fe20007ffe0ff */
[----:B------:R-:W-:Y:S01]  /*82c80*/  ISETP.GE.U32.AND P5, PT, R31, 0x7f000001, PT ;  /* 0x7f0000011f00780c */ /* 0x000fe20003fa6070 */
[----:B------:R-:W-:Y:S02]  /*82c90*/  @P3 IADD3 R28, PT, PT, R28, -0x7f000001, RZ ;  /* 0x80ffffff1c1c3810 */ /* 0x000fe40007ffe0ff */
[----:B------:R-:W-:Y:S01]  /*82ca0*/  @P2 IADD3 R22, PT, PT, R22, -0x7f000001, RZ ;  /* 0x80ffffff16162810 */ /* 0x000fe20007ffe0ff */
[----:B------:R-:W-:Y:S01]  /*82cb0*/  ISETP.GE.U32.AND P2, PT, R26, 0x7f000001, PT ;  /* 0x7f0000011a00780c */ /* 0x000fe20003f46070 */
[----:B------:R-:W-:-:S02]  /*82cc0*/  IADD3 R98, PT, PT, R98, R185, RZ ;  /* 0x000000b962627210 */ /* 0x000fc40007ffe0ff */
[----:B------:R-:W-:Y:S02]  /*82cd0*/  @P4 IADD3 R17, PT, PT, R17, -0x7f000001, RZ ;  /* 0x80ffffff11114810 */ /* 0x000fe40007ffe0ff */
[----:B------:R-:W-:Y:S01]  /*82ce0*/  IADD3 R39, PT, PT, R66, R28, RZ ;  /* 0x0000001c42277210 */ /* 0x000fe20007ffe0ff */
[----:B------:R-:W-:Y:S01]  /*82cf0*/  ISETP.GE.U32.AND P4, PT, R186, 0x7f000001, PT ;  /* 0x7f000001ba00780c */ /* 0x000fe20003f86070 */
[----:B------:R-:W-:Y:S02]  /*82d00*/  @P6 IADD3 R30, PT, PT, R30, -0x7f000001, RZ ;  /* 0x80ffffff1e1e6810 */ /* 0x000fe40007ffe0ff */
[----:B------:R-:W-:Y:S01]  /*82d10*/  @P1 IADD3 R97, PT, PT, R97, -0x7f000001, RZ ;  /* 0x80ffffff61611810 */ /* 0x000fe20007ffe0ff */
[----:B------:R-:W-:Y:S01]  /*82d20*/  ISETP.GE.U32.AND P1, PT, R13, 0x7f000001, PT ;  /* 0x7f0000010d00780c */ /* 0x000fe20003f26070 */
[----:B------:R-:W-:Y:S01]  /*82d30*/  ISETP.GE.U32.AND P6, PT, R98, 0x7f000001, PT ;  /* 0x7f0000016200780c */ /* 0x000fe20003fc6070 */
[----:B------:R-:W-:Y:S01]  /*82d40*/  ISETP.GE.U32.AND P0, PT, R39, 0x7f000001, PT ;  /* 0x7f0000012700780c */ /* 0x000fe20003f06070 */
[----:B------:R-:W-:-:S02]  /*82d50*/  @P5 IADD3 R31, PT, PT, R31, -0x7f000001, RZ ;  /* 0x80ffffff1f1f5810 */ /* 0x000fc40007ffe0ff */
[----:B------:R-:W-:Y:S02]  /*82d60*/  IADD3 R57, PT, PT, R56, R57, RZ ;  /* 0x0000003938397210 */ /* 0x000fe40007ffe0ff */
[----:B------:R-:W-:Y:S01]  /*82d70*/  @P2 IADD3 R26, PT, PT, R26, -0x7f000001, RZ ;  /* 0x80ffffff1a1a2810 */ /* 0x000fe20007ffe0ff */
[----:B------:R-:W-:Y:S01]  /*82d80*/  ISETP.GE.U32.AND P2, PT, R23, 0x7f000001, PT ;  /* 0x7f0000011700780c */ /* 0x000fe20003f46070 */
[----:B------:R-:W-:Y:S02]  /*82d90*/  IADD3 R31, PT, PT, R68, R31, RZ ;  /* 0x0000001f441f7210 */ /* 0x000fe40007ffe0ff */
[----:B------:R-:W-:Y:S02]  /*82da0*/  IADD3 R166, PT, PT, R97, R166, RZ ;  /* 0x000000a661a67210 */ /* 0x000fe40007ffe0ff */
        /* <DEDUP_REMOVED lines=8> */
[----:B-1----:R-:W-:Y:S01]  /*82e30*/  IADD3 R44, PT, PT, R186, R17, RZ ;  /* 0x00000011ba2c7210 */ /* 0x002fe20007ffe0ff */
[----:B------:R-:W-:Y:S01]  /*82e40*/  ISETP.GE.U32.AND P0, PT, R166, 0x7f000001, PT ;  /* 0x7f000001a600780c */ /* 0x000fe20003f06070 */
[----:B------:R0:W2:Y:S01]  /*82e50*/  LD.E R17, desc[UR10][R24.64+0xa0c] ;  /* 0x000a0c0a18117980 */ /* 0x0000a2000c101900 */
[----:B------:R-:W-:Y:S01]  /*82e60*/  @P2 IADD3 R23, PT, PT, R23, -0x7f000001, RZ ;  /* 0x80ffffff17172810 */ /* 0x000fe20007ffe0ff */
[----:B------:R-:W-:Y:S01]  /*82e70*/  ISETP.GE.U32.AND P2, PT, R75, 0x7f000001, PT ;  /* 0x7f0000014b00780c */ /* 0x000fe20003f46070 */
[----:B------:R-:W-:Y:S01]  /*82e80*/  IMAD R29, R20, 0x6, RZ ;  /* 0x00000006141d7824 */ /* 0x000fe200078e02ff */
[----:B------:R-:W-:-:S02]  /*82e90*/  @P5 IADD3 R57, PT, PT, R57, -0x7f000001, RZ ;  /* 0x80ffffff39395810 */ /* 0x000fc40007ffe0ff */
[----:B------:R-:W-:Y:S01]  /*82ea0*/  @P3 IADD3 R30, PT, PT, R30, -0x7f000001, RZ ;  /* 0x80ffffff1e1e3810 */ /* 0x000fe20007ffe0ff */
[----:B------:R-:W-:Y:S01]  /*82eb0*/  IMAD.WIDE.U32 R20, R20, 0x5fffffa, RZ ;  /* 0x05fffffa14147825 */ /* 0x000fe200078e00ff */
[----:B------:R-:W-:Y:S02]  /*82ec0*/  @P1 IADD3 R22, PT, PT, R22, -0x7f000001, RZ ;  /* 0x80ffffff16161810 */ /* 0x000fe40007ffe0ff */
[----:B------:R-:W-:Y:S01]  /*82ed0*/  @P6 IADD3 R31, PT, PT, R31, -0x7f000001, RZ ;  /* 0x80ffffff1f1f6810 */ /* 0x000fe20007ffe0ff */
[----:B0-----:R-:W-:Y:S01]  /*82ee0*/  IMAD.WIDE.U32 R24, R57, R218, RZ ;  /* 0x000000da39187225 */ /* 0x001fe200078e00ff */
[----:B------:R-:W-:Y:S02]  /*82ef0*/  @P0 IADD3 R166, PT, PT, R166, -0x7f000001, RZ ;  /* 0x80ffffffa6a60810 */ /* 0x000fe40007ffe0ff */
[----:B------:R-:W-:Y:S01]  /*82f00*/  IADD3 R30, PT, PT, R67, R30, RZ ;  /* 0x0000001e431e7210 */ /* 0x000fe20007ffe0ff */
[----:B------:R-:W-:Y:S01]  /*82f10*/  IMAD.HI.U32 R32, R29, 0x7f000001, R20 ;  /* 0x7f0000011d207827 */ /* 0x000fe200078e0014 */
[----:B------:R-:W-:-:S03]  /*82f20*/  IADD3 R41, PT, PT, R31, R22, RZ ;  /* 0x000000161f297210 */ /* 0x000fc60007ffe0ff */
[----:B------:R-:W-:-:S04]  /*82f30*/  IMAD.WIDE.U32 R28, R166, R236, RZ ;  /* 0x000000eca61c7225 */ /* 0x000fc800078e00ff */
[----:B------:R-:W-:Y:S01]  /*82f40*/  IMAD R31, R24, 0x7effffff, RZ ;  /* 0x7effffff181f7824 */ /* 0x000fe200078e02ff */
[----:B------:R-:W-:Y:S01]  /*82f50*/  @P2 IADD3 R75, PT, PT, R75, -0x7f000001, RZ ;  /* 0x80ffffff4b4b2810 */ /* 0x000fe20007ffe0ff */
[----:B------:R-:W-:Y:S01]  /*82f60*/  ISETP.GE.U32.AND P3, PT, R13, 0x7f000001, PT ;  /* 0x7f0000010d00780c */ /* 0x000fe20003f66070 */
[----:B------:R-:W-:Y:S01]  /*82f70*/  ISETP.GE.U32.AND P4, PT, R30, 0x7f000001, PT ;  /* 0x7f0000011e00780c */ /* 0x000fe20003f86070 */
[----:B------:R-:W-:Y:S01]  /*82f80*/  IADD3 R39, PT, PT, R39, R26, RZ ;  /* 0x0000001a27277210 */ /* 0x000fe20007ffe0ff */
[----:B------:R-:W-:Y:S02]  /*82f90*/  IMAD R37, R28, 0x7effffff, RZ ;  /* 0x7effffff1c257824 */ /* 0x000fe400078e02ff */
[----:B------:R-:W-:Y:S01]  /*82fa0*/  IMAD.HI.U32 R26, R31, 0x7f000001, R24 ;  /* 0x7f0000011f1a7827 */ /* 0x000fe200078e0018 */
[----:B------:R-:W-:-:S03]  /*82fb0*/  ISETP.GE.U32.AND P0, PT, R23, 0x7f000001, PT ;  /* 0x7f0000011700780c */ /* 0x000fc60003f06070 */
[----:B------:R-:W-:Y:S01]  /*82fc0*/  IMAD.WIDE.U32 R24, R57, R236, RZ ;  /* 0x000000ec39187225 */ /* 0x000fe200078e00ff */
[----:B------:R-:W-:-:S03]  /*82fd0*/  ISETP.GE.U32.AND P2, PT, R75, 0x7f000001, PT ;  /* 0x7f0000014b00780c */ /* 0x000fc60003f46070 */
[----:B------:R-:W-:-:S04]  /*82fe0*/  IMAD.HI.U32 R22, R37, 0x7f000001, R28 ;  /* 0x7f00000125167827 */ /* 0x000fc800078e001c */
[----:B------:R-:W-:Y:S01]  /*82ff0*/  IMAD R37, R24, 0x7effffff, RZ ;  /* 0x7effffff18257824 */ /* 0x000fe200078e02ff */
[----:B------:R-:W-:-:S03]  /*83000*/  ISETP.GE.U32.AND P1, PT, R44, 0x7f000001, PT ;  /* 0x7f0000012c00780c */ /* 0x000fc60003f26070 */
[----:B------:R-:W-:-:S04]  /*83010*/  IMAD.HI.U32 R37, R37, 0x7f000001, R24 ;  /* 0x7f00000125257827 */ /* 0x000fc800078e0018 */
[----:B------:R-:W-:Y:S01]  /*83020*/  IMAD.WIDE.U32 R24, R166, R216, RZ ;  /* 0x000000d8a6187225 */ /* 0x000fe200078e00ff */
[----:B------:R-:W-:Y:S02]  /*83030*/  @P3 IADD3 R13, PT, PT, R13, -0x7f000001, RZ ;  /* 0x80ffffff0d0d3810 */ /* 0x000fe40007ffe0ff */
[----:B------:R-:W-:Y:S01]  /*83040*/  @P4 IADD3 R30, PT, PT, R30, -0x7f000001, RZ ;  /* 0x80ffffff1e1e4810 */ /* 0x000fe20007ffe0ff */
[----:B------:R-:W-:Y:S01]  /*83050*/  IMAD.WIDE.U32 R20, R57, R224, RZ ;  /* 0x000000e039147225 */ /* 0x000fe200078e00ff */
[----:B------:R-:W-:-:S03]  /*83060*/  @P0 IADD3 R23, PT, PT, R23, -0x7f000001, RZ ;  /* 0x80ffffff17170810 */ /* 0x000fc60007ffe0ff */
[----:B------:R-:W-:Y:S01]  /*83070*/  IMAD R49, R24, 0x7effffff, RZ ;  /* 0x7effffff18317824 */ /* 0x000fe200078e02ff */
[----:B------:R-:W-:Y:S02]  /*83080*/  @P2 IADD3 R75, PT, PT, R75, -0x7f000001, RZ ;  /* 0x80ffffff4b4b2810 */ /* 0x000fe40007ffe0ff */
[----:B------:R-:W-:Y:S01]  /*83090*/  IADD3 R43, PT, PT, R30, R13, RZ ;  /* 0x0000000d1e2b7210 */ /* 0x000fe20007ffe0ff */
[----:B------:R-:W-:Y:S01]  /*830a0*/  IMAD R13, R20, 0x7effffff, RZ ;  /* 0x7effffff140d7824 */ /* 0x000fe200078e02ff */
[----:B------:R-:W-:Y:S01]  /*830b0*/  IADD3 R183, PT, PT, R98, R183, RZ ;  /* 0x000000b762b77210 */ /* 0x000fe20007ffe0ff */
[----:B------:R-:W-:Y:S01]  /*830c0*/  IMAD.HI.U32 R49, R49, 0x7f000001, R24 ;  /* 0x7f00000131317827 */ /* 0x000fe200078e0018 */
[----:B------:R-:W-:Y:S01]  /*830d0*/  ISETP.GE.U32.AND P0, PT, R23, 0x7f000001, PT ;  /* 0x7f0000011700780c */ /* 0x000fe20003f06070 */
[----:B------:R-:W-:Y:S02]  /*830e0*/  ISETP.GE.U32.AND P2, PT, R75, 0x7f000001, PT ;  /* 0x7f0000014b00780c */ /* 0x000fe40003f46070 */
[----:B------:R-:W-:-:S04]  /*830f0*/  IMAD.HI.U32 R13, R13, 0x7f000001, R20 ;  /* 0x7f0000010d0d7827 */ /* 0x000fc800078e0014 */
[----:B------:R-:W-:Y:S01]  /*83100*/  IMAD.WIDE.U32 R20, R166, R224, RZ ;  /* 0x000000e0a6147225 */ /* 0x000fe200078e00ff */
[----:B------:R-:W-:Y:S01]  /*83110*/  @P1 IADD3 R44, PT, PT, R44, -0x7f000001, RZ ;  /* 0x80ffffff2c2c1810 */ /* 0x000fe20007ffe0ff */
[----:B------:R-:W-:Y:S01]  /*83120*/  ISETP.GE.U32.AND P1, PT, R183, 0x7f000001, PT ;  /* 0x7f000001b700780c */ /* 0x000fe20003f26070 */
[----:B------:R-:W-:Y:S01]  /*83130*/  ISETP.GE.U32.AND P5, PT, R49, 0x7f000001, PT ;  /* 0x7f0000013100780c */ /* 0x000fe20003fa6070 */
[----:B------:R-:W-:-:S04]  /*83140*/  IMAD.WIDE.U32 R28, R57, R216, RZ ;  /* 0x000000d8391c7225 */ /* 0x000fc800078e00ff */
[----:B------:R-:W-:Y:S02]  /*83150*/  IMAD R45, R20, 0x7effffff, RZ ;  /* 0x7effffff142d7824 */ /* 0x000fe400078e02ff */
[----:B------:R-:W-:Y:S02]  /*83160*/  IMAD R31, R28, 0x7effffff, RZ ;  /* 0x7effffff1c1f7824 */ /* 0x000fe400078e02ff */
[----:B------:R-:W-:-:S04]  /*83170*/  IMAD.HI.U32 R36, R45, 0x7f000001, R20 ;  /* 0x7f0000012d247827 */ /* 0x000fc800078e0014 */
[----:B------:R-:W-:-:S04]  /*83180*/  IMAD.WIDE.U32 R20, R166, R218, RZ ;  /* 0x000000daa6147225 */ /* 0x000fc800078e00ff */
[----:B------:R-:W-:Y:S01]  /*83190*/  IMAD.HI.U32 R38, R31, 0x7f000001, R28 ;  /* 0x7f0000011f267827 */ /* 0x000fe200078e001c */
[----:B------:R-:W-:Y:S02]  /*831a0*/  @P0 IADD3 R23, PT, PT, R23, -0x7f000001, RZ ;  /* 0x80ffffff17170810 */ /* 0x000fe40007ffe0ff */
[----:B------:R-:W-:Y:S01]  /*831b0*/  @P2 IADD3 R75, PT, PT, R75, -0x7f000001, RZ ;  /* 0x80ffffff4b4b2810 */ /* 0x000fe20007ffe0ff */
[----:B------:R-:W-:Y:S01]  /*831c0*/  ISETP.GE.U32.AND P2, PT, R26, 0x7f000001, PT ;  /* 0x7f0000011a00780c */ /* 0x000fe20003f46070 */
[----:B------:R-:W-:Y:S02]  /*831d0*/  IMAD R45, R20, 0x7effffff, RZ ;  /* 0x7effffff142d7824 */ /* 0x000fe400078e02ff */
[----:B------:R-:W-:Y:S01]  /*831e0*/  IMAD.WIDE.U32 R30, R44, R236, RZ ;  /* 0x000000ec2c1e7225 */ /* 0x000fe200078e00ff */
[----:B------:R-:W-:Y:S02]  /*831f0*/  @P1 IADD3 R183, PT, PT, R183, -0x7f000001, RZ ;  /* 0x80ffffffb7b71810 */ /* 0x000fe40007ffe0ff */
[----:B------:R-:W-:Y:S01]  /*83200*/  @P5 IADD3 R49, PT, PT, R49, -0x7f000001, RZ ;  /* 0x80ffffff31315810 */ /* 0x000fe20007ffe0ff */
[----:B------:R-:W-:Y:S01]  /*83210*/  ISETP.GE.U32.AND P0, PT, R23, 0x7f000001, PT ;  /* 0x7f0000011700780c */ /* 0x000fe20003f06070 */
[----:B------:R-:W-:Y:S01]  /*83220*/  ISETP.GE.U32.AND P1, PT, R13, 0x7f000001, PT ;  /* 0x7f0000010d00780c */ /* 0x000fe20003f26070 */
[----:B------:R-:W-:Y:S01]  /*83230*/  ISETP.GE.U32.AND P5, PT, R38, 0x7f000001, PT ;  /* 0x7f0000012600780c */ /* 0x000fe20003fa6070 */
[----:B------:R-:W-:-:S04]  /*83240*/  IMAD.HI.U32 R45, R45, 0x7f000001, R20 ;  /* 0x7f0000012d2d7827 */ /* 0x000fc800078e0014 */
[----:B------:R-:W-:Y:S02]  /*83250*/  IMAD R47, R30, 0x7effffff, RZ ;  /* 0x7effffff1e2f7824 */ /* 0x000fe400078e02ff */
[----:B------:R-:W-:Y:S01]  /*83260*/  IMAD.WIDE.U32 R20, R44, R224, RZ ;  /* 0x000000e02c147225 */ /* 0x000fe200078e00ff */
[----:B------:R-:W-:-:S03]  /*83270*/  ISETP.GE.U32.AND P3, PT, R22, 0x7f000001, PT ;  /* 0x7f0000011600780c */ /* 0x000fc60003f66070 */
[----:B------:R-:W-:-:S04]  /*83280*/  IMAD.WIDE.U32 R28, R44, R218, RZ ;  /* 0x000000da2c1c7225 */ /* 0x000fc800078e00ff */
[----:B------:R-:W-:-:S04]  /*83290*/  IMAD.WIDE.U32 R24, R44, R216, RZ ;  /* 0x000000d82c187225 */ /* 0x000fc800078e00ff */
[----:B------:R-:W-:-:S04]  /*832a0*/  IMAD.HI.U32 R44, R47, 0x7f000001, R30 ;  /* 0x7f0000012f2c7827 */ /* 0x000fc800078e001e */
[----:B------:R-:W-:Y:S01]  /*832b0*/  IMAD R47, R20, 0x7effffff, RZ ;  /* 0x7effffff142f7824 */ /* 0x000fe200078e02ff */
[----:B------:R-:W-:Y:S01]  /*832c0*/  @P2 IADD3 R26, PT, PT, R26, -0x7f000001, RZ ;  /* 0x80ffffff1a1a2810 */ /* 0x000fe20007ffe0ff */
[----:B------:R-:W-:Y:S02]  /*832d0*/  IMAD R51, R28, 0x7effffff, RZ ;  /* 0x7effffff1c337824 */ /* 0x000fe400078e02ff */
[----:B------:R-:W-:-:S04]  /*832e0*/  IMAD.HI.U32 R47, R47, 0x7f000001, R20 ;  /* 0x7f0000012f2f7827 */ /* 0x000fc800078e0014 */
[----:B------:R-:W-:Y:S01]  /*832f0*/  IMAD.WIDE.U32 R20, R183, R224, RZ ;  /* 0x000000e0b7147225 */ /* 0x000fe200078e00ff */
[----:B------:R-:W-:Y:S02]  /*83300*/  @P0 IADD3 R23, PT, PT, R23, -0x7f000001, RZ ;  /* 0x80ffffff17170810 */ /* 0x000fe40007ffe0ff */
[----:B------:R-:W-:Y:S02]  /*83310*/  @P1 IADD3 R13, PT, PT, R13, -0x7f000001, RZ ;  /* 0x80ffffff0d0d1810 */ /* 0x000fe40007ffe0ff */
[----:B------:R-:W-:Y:S01]  /*83320*/  @P5 IADD3 R38, PT, PT, R38, -0x7f000001, RZ ;  /* 0x80ffffff26265810 */ /* 0x000fe20007ffe0ff */
[----:B------:R-:W-:Y:S01]  /*83330*/  ISETP.GE.U32.AND P4, PT, R36, 0x7f000001, PT ;  /* 0x7f0000012400780c */ /* 0x000fe20003f86070 */
[----:B------:R-:W-:Y:S01]  /*83340*/  ISETP.GE.U32.AND P0, PT, R37, 0x7f000001, PT ;  /* 0x7f0000012500780c */ /* 0x000fe20003f06070 */
[----:B------:R-:W-:Y:S01]  /*83350*/  ISETP.GE.U32.AND P5, PT, R26, 0x7f000001, PT ;  /* 0x7f0000011a00780c */ /* 0x000fe20003fa6070 */
[----:B------:R-:W-:-:S04]  /*83360*/  IMAD.HI.U32 R48, R51, 0x7f000001, R28 ;  /* 0x7f00000133307827 */ /* 0x000fc800078e001c */
[----:B------:R-:W-:Y:S01]  /*83370*/  IMAD R51, R20, 0x7effffff, RZ ;  /* 0x7effffff14337824 */ /* 0x000fe200078e02ff */
[----:B------:R-:W-:Y:S01]  /*83380*/  @P3 IADD3 R22, PT, PT, R22, -0x7f000001, RZ ;  /* 0x80ffffff16163810 */ /* 0x000fe20007ffe0ff */
[----:B------:R-:W-:Y:S02]  /*83390*/  ISETP.GE.U32.AND P3, PT, R13, 0x7f000001, PT ;  /* 0x7f0000010d00780c */ /* 0x000fe40003f66070 */
[----:B------:R-:W-:Y:S01]  /*833a0*/  IMAD.HI.U32 R50, R51, 0x7f000001, R20 ;  /* 0x7f00000133327827 */ /* 0x000fe200078e0014 */
[----:B------:R-:W-:-:S03]  /*833b0*/  ISETP.GE.U32.AND P1, PT, R48, 0x7f000001, PT ;  /* 0x7f0000013000780c */ /* 0x000fc60003f26070 */
[----:B------:R-:W-:-:S04]  /*833c0*/  IMAD.WIDE.U32 R20, R49, 0x5fffffa, RZ ;  /* 0x05fffffa31147825 */ /* 0x000fc800078e00ff */
[----:B------:R-:W-:Y:S02]  /*833d0*/  IMAD R49, R49, 0x6, RZ ;  /* 0x0000000631317824 */ /* 0x000fe400078e02ff */
[----:B------:R-:W-:Y:S01]  /*833e0*/  IMAD R29, R24, 0x7effffff, RZ ;  /* 0x7effffff181d7824 */ /* 0x000fe200078e02ff */
[----:B------:R-:W-:Y:S02]  /*833f0*/  @P4 IADD3 R36, PT, PT, R36, -0x7f000001, RZ ;  /* 0x80ffffff24244810 */ /* 0x000fe40007ffe0ff */
[----:B------:R-:W-:Y:S02]  /*83400*/  @P0 IADD3 R37, PT, PT, R37, -0x7f000001, RZ ;  /* 0x80ffffff25250810 */ /* 0x000fe40007ffe0ff */
[----:B------:R-:W-:Y:S01]  /*83410*/  @P5 IADD3 R26, PT, PT, R26, -0x7f000001, RZ ;  /* 0x80ffffff1a1a5810 */ /* 0x000fe20007ffe0ff */
[----:B------:R-:W-:-:S04]  /*83420*/  IMAD.HI.U32 R54, R49, 0x7f000001, R20 ;  /* 0x7f00000131367827 */ /* 0x000fc800078e0014 */
[----:B------:R-:W-:Y:S01]  /*83430*/  IMAD.HI.U32 R52, R29, 0x7f000001, R24 ;  /* 0x7f0000011d347827 */ /* 0x000fe200078e0018 */
[----:B------:R-:W-:Y:S01]  /*83440*/  @P3 IADD3 R13, PT, PT, R13, -0x7f000001, RZ ;  /* 0x80ffffff0d0d3810 */ /* 0x000fe20007ffe0ff */
[----:B------:R-:W-:Y:S01]  /*83450*/  ISETP.GE.U32.AND P3, PT, R37, 0x7f000001, PT ;  /* 0x7f0000012500780c */ /* 0x000fe20003f66070 */
[----:B------:R-:W-:Y:S01]  /*83460*/  ISETP.GE.U32.AND P5, PT, R54, 0x7f000001, PT ;  /* 0x7f0000013600780c */ /* 0x000fe20003fa6070 */
[----:B------:R-:W-:Y:S01]  /*83470*/  IADD3 R49, PT, PT, R26, R36, RZ ;  /* 0x000000241a317210 */ /* 0x000fe20007ffe0ff */
[----:B------:R-:W-:Y:S01]  /*83480*/  ISETP.GE.U32.AND P6, PT, R52, 0x7f000001, PT ;  /* 0x7f0000013400780c */ /* 0x000fe20003fc6070 */
[----:B------:R-:W4:Y:S01]  /*83490*/  LDL R36, [R1+0x110] ;  /* 0x0001100001247983 */ /* 0x000f220000100800 */
[----:B------:R-:W-:Y:S01]  /*834a0*/  @P1 IADD3 R48, PT, PT, R48, -0x7f000001, RZ ;  /* 0x80ffffff30301810 */ /* 0x000fe20007ffe0ff */
[----:B------:R-:W-:Y:S01]  /*834b0*/  IMAD.WIDE.U32 R28, R183, R236, RZ ;  /* 0x000000ecb71c7225 */ /* 0x000fe200078e00ff */
[----:B------:R-:W-:Y:S01]  /*834c0*/  ISETP.GE.U32.AND P0, PT, R45, 0x7f000001, PT ;  /* 0x7f0000012d00780c */ /* 0x000fe20003f06070 */
[----:B------:R-:W-:Y:S01]  /*834d0*/  ISETP.GE.U32.AND P1, PT, R38, 0x7f000001, PT ;  /* 0x7f0000012600780c */ /* 0x000fe20003f26070 */
[----:B------:R-:W-:Y:S01]  /*834e0*/  ISETP.GE.U32.AND P4, PT, R23, 0x7f000001, PT ;  /* 0x7f0000011700780c */ /* 0x000fe20003f86070 */
[----:B------:R-:W-:-:S02]  /*834f0*/  IMAD R55, R28, 0x7effffff, RZ ;  /* 0x7effffff1c377824 */ /* 0x000fc400078e02ff */
[----:B------:R-:W-:-:S04]  /*83500*/  IMAD.WIDE.U32 R24, R183, R218, RZ ;  /* 0x000000dab7187225 */ /* 0x000fc800078e00ff */
[----:B------:R-:W-:-:S04]  /*83510*/  IMAD.WIDE.U32 R30, R183, R216, RZ ;  /* 0x000000d8b71e7225 */ /* 0x000fc800078e00ff */
[----:B------:R-:W-:-:S04]  /*83520*/  IMAD.HI.U32 R28, R55, 0x7f000001, R28 ;  /* 0x7f000001371c7827 */ /* 0x000fc800078e001c */
[----:B------:R-:W-:-:S04]  /*83530*/  IMAD.WIDE.U32 R20, R48, 0x5fffffa, RZ ;  /* 0x05fffffa30147825 */ /* 0x000fc800078e00ff */
[----:B------:R-:W-:Y:S01]  /*83540*/  IMAD R29, R48, 0x6, RZ ;  /* 0x00000006301d7824 */ /* 0x000fe200078e02ff */
[----:B------:R-:W-:Y:S02]  /*83550*/  IADD3 R48, PT, PT, R13, R22, RZ ;  /* 0x000000160d307210 */ /* 0x000fe40007ffe0ff */
[----:B------:R-:W-:Y:S02]  /*83560*/  @P3 IADD3 R37, PT, PT, R37, -0x7f000001, RZ ;  /* 0x80ffffff25253810 */ /* 0x000fe40007ffe0ff */
[----:B------:R-:W-:Y:S01]  /*83570*/  @P5 IADD3 R54, PT, PT, R54, -0x7f000001, RZ ;  /* 0x80ffffff36365810 */ /* 0x000fe20007ffe0ff */
[----:B------:R-:W4:Y:S01]  /*83580*/  LDL R13, [R1+0x118] ;  /* 0x00011800010d7983 */ /* 0x000f220000100800 */
[----:B------:R-:W-:Y:S02]  /*83590*/  IMAD R57, R24, 0x7effffff, RZ ;  /* 0x7effffff18397824 */ /* 0x000fe400078e02ff */
[----:B------:R-:W-:Y:S01]  /*835a0*/  IMAD R53, R30, 0x7effffff, RZ ;  /* 0x7effffff1e357824 */ /* 0x000fe200078e02ff */
[----:B------:R-:W-:-:S02]  /*835b0*/  @P6 IADD3 R52, PT, PT, R52, -0x7f000001, RZ ;  /* 0x80ffffff34346810 */ /* 0x000fc40007ffe0ff */
[----:B------:R-:W-:Y:S02]  /*835c0*/  @P0 IADD3 R45, PT, PT, R45, -0x7f000001, RZ ;  /* 0x80ffffff2d2d0810 */ /* 0x000fe40007ffe0ff */
[----:B------:R-:W-:Y:S02]  /*835d0*/  @P1 IADD3 R38, PT, PT, R38, -0x7f000001, RZ ;  /* 0x80ffffff26261810 */ /* 0x000fe40007ffe0ff */
[----:B------:R-:W-:Y:S01]  /*835e0*/  IADD3 R54, PT, PT, R37, R54, RZ ;  /* 0x0000003625367210 */ /* 0x000fe20007ffe0ff */
[----:B------:R-:W-:-:S04]  /*835f0*/  IMAD.HI.U32 R51, R57, 0x7f000001, R24 ;  /* 0x7f00000139337827 */ /* 0x000fc800078e0018 */
[----:B------:R-:W-:Y:S01]  /*83600*/  IMAD.HI.U32 R30, R53, 0x7f000001, R30 ;  /* 0x7f000001351e7827 */ /* 0x000fe200078e001e */
[----:B------:R-:W4:Y:S03]  /*83610*/  LDL R37, [R1+0x114] ;  /* 0x0001140001257983 */ /* 0x000f260000100800 */
[----:B------:R-:W-:-:S04]  /*83620*/  IMAD.WIDE.U32 R24, R52, 0x5fffffa, RZ ;  /* 0x05fffffa34187825 */ /* 0x000fc800078e00ff */
[----:B------:R-:W-:Y:S01]  /*83630*/  IMAD R31, R52, 0x6, RZ ;  /* 0x00000006341f7824 */ /* 0x000fe200078e02ff */
[----:B------:R-:W-:Y:S01]  /*83640*/  @P4 IADD3 R23, PT, PT, R23, -0x7f000001, RZ ;  /* 0x80ffffff17174810 */ /* 0x000fe20007ffe0ff */
[----:B------:R-:W-:Y:S01]  /*83650*/  ISETP.GE.U32.AND P4, PT, R50, 0x7f000001, PT ;  /* 0x7f0000013200780c */ /* 0x000fe20003f86070 */
[----:B------:R-:W-:Y:S02]  /*83660*/  IADD3 R52, PT, PT, R38, R45, RZ ;  /* 0x0000002d26347210 */ /* 0x000fe40007ffe0ff */
[----:B------:R-:W4:Y:S01]  /*83670*/  LDL R38, [R1+0x11c] ;  /* 0x00011c0001267983 */ /* 0x000f220000100800 */
[----:B------:R-:W-:Y:S01]  /*83680*/  ISETP.GE.U32.AND P1, PT, R51, 0x7f000001, PT ;  /* 0x7f0000013300780c */ /* 0x000fe20003f26070 */
[----:B------:R-:W-:Y:S01]  /*83690*/  ISETP.GE.U32.AND P6, PT, R30, 0x7f000001, PT ;  /* 0x7f0000011e00780c */ /* 0x000fe20003fc6070 */
[----:B------:R-:W-:Y:S01]  /*836a0*/  IMAD.HI.U32 R29, R29, 0x7f000001, R20 ;  /* 0x7f0000011d1d7827 */ /* 0x000fe200078e0014 */
[----:B------:R-:W-:-:S06]  /*836b0*/  ISETP.GE.U32.AND P2, PT, R75, 0x7f000001, PT ;  /* 0x7f0000014b00780c */ /* 0x000fcc0003f46070 */
[----:B------:R-:W-:-:S04]  /*836c0*/  @P4 IADD3 R50, PT, PT, R50, -0x7f000001, RZ ;  /* 0x80ffffff32324810 */ /* 0x000fc80007ffe0ff */
[----:B------:R-:W-:Y:S02]  /*836d0*/  @P1 IADD3 R51, PT, PT, R51, -0x7f000001, RZ ;  /* 0x80ffffff33331810 */ /* 0x000fe40007ffe0ff */
[----:B------:R-:W-:Y:S01]  /*836e0*/  @P6 IADD3 R30, PT, PT, R30, -0x7f000001, RZ ;  /* 0x80ffffff1e1e6810 */ /* 0x000fe20007ffe0ff */
[----:B------:R-:W-:-:S04]  /*836f0*/  IMAD.WIDE.U32 R20, R50, 0x5fffffa, RZ ;  /* 0x05fffffa32147825 */ /* 0x000fc800078e00ff */
[----:B------:R-:W-:Y:S01]  /*83700*/  IMAD R45, R50, 0x6, RZ ;  /* 0x00000006322d7824 */ /* 0x000fe200078e02ff */
[----:B------:R-:W-:Y:S01]  /*83710*/  IADD3 R26, PT, PT, R65, R23, RZ ;  /* 0x00000017411a7210 */ /* 0x000fe20007ffe0ff */
[----:B------:R-:W-:-:S04]  /*83720*/  IMAD.HI.U32 R31, R31, 0x7f000001, R24 ;  /* 0x7f0000011f1f7827 */ /* 0x000fc800078e0018 */
[C---:B------:R-:W-:Y:S02]  /*83730*/  IMAD R53, R51.reuse, 0x6, RZ ;  /* 0x0000000633357824 */ /* 0x040fe400078e02ff */
[----:B------:R-:W-:-:S04]  /*83740*/  IMAD.WIDE.U32 R22, R51, 0x5fffffa, RZ ;  /* 0x05fffffa33167825 */ /* 0x000fc800078e00ff */
[----:B------:R-:W-:-:S04]  /*83750*/  IMAD.WIDE.U32 R24, R30, 0x5fffffa, RZ ;  /* 0x05fffffa1e187825 */ /* 0x000fc800078e00ff */
[----:B------:R-:W-:Y:S02]  /*83760*/  IMAD R51, R30, 0x6, RZ ;  /* 0x000000061e337824 */ /* 0x000fe400078e02ff */
[----:B------:R-:W-:Y:S02]  /*83770*/  IMAD.HI.U32 R30, R45, 0x7f000001, R20 ;  /* 0x7f0000012d1e7827 */ /* 0x000fe400078e0014 */
[----:B------:R-:W4:Y:S01]  /*83780*/  LDL.64 R20, [R1+0x100] ;  /* 0x0001000001147983 */ /* 0x000f220000100a00 */
        /* <DEDUP_REMOVED lines=10> */
[----:B------:R-:W-:Y:S01]  /*83830*/  @P2 IADD3 R47, PT, PT, R47, -0x7f000001, RZ ;  /* 0x80ffffff2f2f2810 */ /* 0x000fe20007ffe0ff */
[----:B------:R-:W-:Y:S01]  /*83840*/  ISETP.GE.U32.AND P5, PT, R29, 0x7f000001, PT ;  /* 0x7f0000011d00780c */ /* 0x000fe20003fa6070 */
[----:B------:R-:W-:Y:S01]  /*83850*/  ISETP.GE.U32.AND P4, PT, R54, 0x7f000001, PT ;  /* 0x7f0000013600780c */ /* 0x000fe20003f86070 */
[----:B------:R-:W-:Y:S01]  /*83860*/  ISETP.GE.U32.AND P2, PT, R44, 0x7f000001, PT ;  /* 0x7f0000012c00780c */ /* 0x000fe20003f46070 */
[----:B------:R-:W-:Y:S01]  /*83870*/  @P1 IADD3 R31, PT, PT, R31, -0x7f000001, RZ ;  /* 0x80ffffff1f1f1810 */ /* 0x000fe20007ffe0ff */
[----:B------:R-:W-:Y:S01]  /*83880*/  IMAD.HI.U32 R22, R53, 0x7f000001, R22 ;  /* 0x7f00000135167827 */ /* 0x000fe200078e0016 */
[----:B------:R-:W-:Y:S01]  /*83890*/  ISETP.GE.U32.AND P1, PT, R30, 0x7f000001, PT ;  /* 0x7f0000011e00780c */ /* 0x000fe20003f26070 */
[----:B------:R-:W-:-:S02]  /*838a0*/  IADD3 R47, PT, PT, R52, R47, RZ ;  /* 0x0000002f342f7210 */ /* 0x000fc40007ffe0ff */
[----:B------:R-:W-:Y:S02]  /*838b0*/  @P6 IADD3 R49, PT, PT, R49, -0x7f000001, RZ ;  /* 0x80ffffff31316810 */ /* 0x000fe40007ffe0ff */
[----:B------:R-:W-:Y:S01]  /*838c0*/  IADD3 R31, PT, PT, R48, R31, RZ ;  /* 0x0000001f301f7210 */ /* 0x000fe20007ffe0ff */
[----:B------:R-:W-:Y:S02]  /*838d0*/  IMAD.HI.U32 R25, R51, 0x7f000001, R24 ;  /* 0x7f00000133197827 */ /* 0x000fe400078e0018 */
[----:B------:R-:W-:Y:S02]  /*838e0*/  @P5 IADD3 R29, PT, PT, R29, -0x7f000001, RZ ;  /* 0x80ffffff1d1d5810 */ /* 0x000fe40007ffe0ff */
[----:B------:R-:W-:Y:S02]  /*838f0*/  @P4 IADD3 R54, PT, PT, R54, -0x7f000001, RZ ;  /* 0x80ffffff36364810 */ /* 0x000fe40007ffe0ff */
[----:B------:R-:W-:Y:S01]  /*83900*/  @P2 IADD3 R44, PT, PT, R44, -0x7f000001, RZ ;  /* 0x80ffffff2c2c2810 */ /* 0x000fe20007ffe0ff */
        /* <DEDUP_REMOVED lines=16> */
[----:B------:R-:W-:Y:S01]  /*83a10*/  @P2 IADD3 R31, PT, PT, R31, -0x7f000001, RZ ;  /* 0x80ffffff1f1f2810 */ /* 0x000fe20007ffe0ff */
[----:B------:R-:W-:-:S03]  /*83a20*/  ISETP.GE.U32.AND P2, PT, R89, 0x7f000001, PT ;  /* 0x7f0000015900780c */ /* 0x000fc60003f46070 */
[----:B------:R-:W-:Y:S01]  /*83a30*/  @P4 IADD3 R47, PT, PT, R47, -0x7f000001, RZ ;  /* 0x80ffffff2f2f4810 */ /* 0x000fe20007ffe0ff */
[----:B------:R-:W-:Y:S01]  /*83a40*/  ISETP.GE.U32.AND P4, PT, R92, 0x7f000001, PT ;  /* 0x7f0000015c00780c */ /* 0x000fe20003f86070 */
[----:B------:R-:W-:Y:S01]  /*83a50*/  @P0 IADD3 R25, PT, PT, R25, -0x7f000001, RZ ;  /* 0x80ffffff19190810 */ /* 0x000fe20007ffe0ff */
[----:B------:R-:W-:Y:S01]  /*83a60*/  ISETP.GE.U32.AND P0, PT, R41, 0x7f000001, PT ;  /* 0x7f0000012900780c */ /* 0x000fe20003f06070 */
[----:B------:R-:W-:Y:S02]  /*83a70*/  @P1 IADD3 R29, PT, PT, R29, -0x7f000001, RZ ;  /* 0x80ffffff1d1d1810 */ /* 0x000fe40007ffe0ff */
[----:B------:R-:W-:Y:S02]  /*83a80*/  @P6 IADD3 R44, PT, PT, R44, -0x7f000001, RZ ;  /* 0x80ffffff2c2c6810 */ /* 0x000fe40007ffe0ff */
[----:B------:R-:W-:Y:S02]  /*83a90*/  IADD3 R50, PT, PT, R31, R22, RZ ;  /* 0x000000161f327210 */ /* 0x000fe40007ffe0ff */
[----:B------:R-:W-:-:S02]  /*83aa0*/  @P5 IADD3 R14, PT, PT, R14, -0x7f000001, RZ ;  /* 0x80ffffff0e0e5810 */ /* 0x000fc40007ffe0ff */
[----:B------:R-:W-:Y:S02]  /*83ab0*/  IADD3 R30, PT, PT, R29, R30, RZ ;  /* 0x0000001e1d1e7210 */ /* 0x000fe40007ffe0ff */
[----:B------:R-:W-:Y:S01]  /*83ac0*/  IADD3 R52, PT, PT, R44, R25, RZ ;  /* 0x000000192c347210 */ /* 0x000fe20007ffe0ff */
        /* <DEDUP_REMOVED lines=8> */
[----:B------:R-:W-:Y:S01]  /*83b50*/  ISETP.GE.U32.AND P2, PT, R43, 0x7f000001, PT ;  /* 0x7f0000012b00780c */ /* 0x000fe20003f46070 */
[----:B------:R-:W-:Y:S01]  /*83b60*/  ISETP.GE.U32.AND P0, PT, R48, 0x7f000001, PT ;  /* 0x7f0000013000780c */ /* 0x000fe20003f06070 */
[----:B------:R-:W-:Y:S02]  /*83b70*/  IADD3 R75, PT, PT, R26, R75, RZ ;  /* 0x0000004b1a4b7210 */ /* 0x000fe40007ffe0ff */
[----:B------:R-:W-:Y:S01]  /*83b80*/  @P5 IADD3 R50, PT, PT, R50, -0x7f000001, RZ ;  /* 0x80ffffff32325810 */ /* 0x000fe20007ffe0ff */
[----:B------:R-:W-:Y:S02]  /*83b90*/  ISETP.GE.U32.AND P1, PT, R94, 0x7f000001, PT ;  /* 0x7f0000015e00780c */ /* 0x000fe40003f26070 */
[----:B------:R-:W-:Y:S01]  /*83ba0*/  ISETP.GE.U32.AND P6, PT, R75, 0x7f000001, PT ;  /* 0x7f0000014b00780c */ /* 0x000fe20003fc6070 */
[----:B------:R-:W-:Y:S01]  /*83bb0*/  @P3 IADD3 R30, PT, PT, R30, -0x7f000001, RZ ;  /* 0x80ffffff1e1e3810 */ /* 0x000fe20007ffe0ff */
[----:B------:R-:W-:Y:S01]  /*83bc0*/  ISETP.GE.U32.AND P3, PT, R50, R39, PT ;  /* 0x000000273200720c */ /* 0x000fe20003f66070 */
[----:B------:R-:W-:-:S02]  /*83bd0*/  IMAD.WIDE.U32 R24, R14, 0x5fffffa, RZ ;  /* 0x05fffffa0e187825 */ /* 0x000fc400078e00ff */
[----:B------:R-:W-:Y:S02]  /*83be0*/  @P4 IADD3 R52, PT, PT, R52, -0x7f000001, RZ ;  /* 0x80ffffff34344810 */ /* 0x000fe40007ffe0ff */
[----:B------:R-:W-:Y:S02]  /*83bf0*/  @P2 IADD3 R43, PT, PT, R43, -0x7f000001, RZ ;  /* 0x80ffffff2b2b2810 */ /* 0x000fe40007ffe0ff */
[----:B------:R-:W-:Y:S01]  /*83c00*/  @P0 IADD3 R48, PT, PT, R48, -0x7f000001, RZ ;  /* 0x80ffffff30300810 */ /* 0x000fe20007ffe0ff */
[----:B------:R-:W-:Y:S01]  /*83c10*/  IMAD R45, R14, 0x6, RZ ;  /* 0x000000060e2d7824 */ /* 0x000fe200078e02ff */
[----:B------:R-:W-:-:S03]  /*83c20*/  ISETP.GE.U32.AND P4, PT, R52, R41, PT ;  /* 0x000000293400720c */ /* 0x000fc60003f86070 */
[----:B------:R-:W-:Y:S01]  /*83c30*/  ISETP.GE.U32.AND P5, PT, R48, R43, PT ;  /* 0x0000002b3000720c */ /* 0x000fe20003fa6070 */
[----:B------:R-:W-:Y:S01]  /*83c40*/  IMAD.HI.U32 R14, R45, 0x7f000001, R24 ;  /* 0x7f0000012d0e7827 */ /* 0x000fe200078e0018 */
[----:B------:R-:W-:-:S03]  /*83c50*/  IADD3 R45, PT, PT, -R39, R50, RZ ;  /* 0x00000032272d7210 */ /* 0x000fc60007ffe1ff */
[----:B------:R-:W-:Y:S01]  /*83c60*/  IMAD.WIDE.U32 R22, R89, 0x5fffffa, RZ ;  /* 0x05fffffa59167825 */ /* 0x000fe200078e00ff */
[----:B------:R-:W-:-:S03]  /*83c70*/  @P1 IADD3 R94, PT, PT, R94, -0x7f000001, RZ ;  /* 0x80ffffff5e5e1810 */ /* 0x000fc60007ffe0ff */
[----:B------:R-:W-:Y:S01]  /*83c80*/  IMAD R31, R89, 0x6, RZ ;  /* 0x00000006591f7824 */ /* 0x000fe200078e02ff */
[----:B------:R-:W-:Y:S02]  /*83c90*/  @P6 IADD3 R75, PT, PT, R75, -0x7f000001, RZ ;  /* 0x80ffffff4b4b6810 */ /* 0x000fe40007ffe0ff */
[----:B------:R-:W-:Y:S02]  /*83ca0*/  IADD3 R41, PT, PT, -R41, R52, RZ ;  /* 0x0000003429297210 */ /* 0x000fe40007ffe1ff */
[----:B------:R-:W-:Y:S02]  /*83cb0*/  @!P3 IADD3 R45, PT, PT, R45, 0x7f000001, RZ ;  /* 0x7f0000012d2db810 */ /* 0x000fe40007ffe0ff */
[----:B------:R-:W-:Y:S01]  /*83cc0*/  IADD3 R43, PT, PT, -R43, R48, RZ ;  /* 0x000000302b2b7210 */ /* 0x000fe20007ffe1ff */
[----:B------:R-:W-:-:S04]  /*83cd0*/  IMAD.WIDE.U32 R28, R92, 0x5fffffa, RZ ;  /* 0x05fffffa5c1c7825 */ /* 0x000fc800078e00ff */
[----:B------:R-:W-:Y:S01]  /*83ce0*/  IMAD R47, R92, 0x6, RZ ;  /* 0x000000065c2f7824 */ /* 0x000fe200078e02ff */
[----:B------:R-:W-:Y:S01]  /*83cf0*/  ISETP.GE.U32.AND P0, PT, R94, 0x7f000001, PT ;  /* 0x7f0000015e00780c */ /* 0x000fe20003f06070 */
[----:B------:R-:W-:Y:S01]  /*83d00*/  IMAD.HI.U32 R44, R31, 0x7f000001, R22 ;  /* 0x7f0000011f2c7827 */ /* 0x000fe200078e0016 */
[----:B------:R-:W-:Y:S01]  /*83d10*/  ISETP.GE.U32.AND P2, PT, R30, R75, PT ;  /* 0x0000004b1e00720c */ /* 0x000fe20003f46070 */
[----:B------:R-:W-:Y:S02]  /*83d20*/  @!P4 IADD3 R41, PT, PT, R41, 0x7f000001, RZ ;  /* 0x7f0000012929c810 */ /* 0x000fe40007ffe0ff */
[----:B--2---:R-:W-:Y:S01]  /*83d30*/  IMAD.WIDE.U32 R22, R35, R45, RZ ;  /* 0x0000002d23167225 */ /* 0x004fe200078e00ff */
[----:B------:R-:W-:-:S03]  /*83d40*/  @!P5 IADD3 R43, PT, PT, R43, 0x7f000001, RZ ;  /* 0x7f0000012b2bd810 */ /* 0x000fc60007ffe0ff */
[----:B------:R-:W-:-:S04]  /*83d50*/  IMAD.HI.U32 R26, R47, 0x7f000001, R28 ;  /* 0x7f0000012f1a7827 */ /* 0x000fc800078e001c */
[----:B------:R-:W-:Y:S01]  /*83d60*/  IMAD R47, R22, 0x7effffff, RZ ;  /* 0x7effffff162f7824 */ /* 0x000fe200078e02ff */
[----:B------:R-:W-:Y:S01]  /*83d70*/  IADD3 R39, PT, PT, -R75, R30, RZ ;  /* 0x0000001e4b277210 */ /* 0x000fe20007ffe1ff */
[----:B------:R-:W-:-:S04]  /*83d80*/  IMAD.WIDE.U32 R24, R35, R41, RZ ;  /* 0x0000002923187225 */ /* 0x000fc800078e00ff */
[----:B------:R-:W-:-:S04]  /*83d90*/  IMAD.WIDE.U32 R30, R35, R43, RZ ;  /* 0x0000002b231e7225 */ /* 0x000fc800078e00ff */
[----:B------:R-:W-:Y:S01]  /*83da0*/  IMAD.HI.U32 R47, R47, 0x7f000001, R22 ;  /* 0x7f0000012f2f7827 */ /* 0x000fe200078e0016 */
[----:B------:R-:W-:-:S03]  /*83db0*/  ISETP.GE.U32.AND P1, PT, R46, 0x7f000001, PT ;  /* 0x7f0000012e00780c */ /* 0x000fc60003f26070 */
[----:B------:R-:W-:Y:S02]  /*83dc0*/  IMAD R49, R24, 0x7effffff, RZ ;  /* 0x7effffff18317824 */ /* 0x000fe400078e02ff */
[----:B------:R-:W-:Y:S01]  /*83dd0*/  IMAD R51, R30, 0x7effffff, RZ ;  /* 0x7effffff1e337824 */ /* 0x000fe200078e02ff */
[----:B------:R-:W-:Y:S02]  /*83de0*/  @P0 IADD3 R94, PT, PT, R94, -0x7f000001, RZ ;  /* 0x80ffffff5e5e0810 */ /* 0x000fe40007ffe0ff */
[----:B------:R-:W-:Y:S01]  /*83df0*/  @!P2 IADD3 R39, PT, PT, R39, 0x7f000001, RZ ;  /* 0x7f0000012727a810 */ /* 0x000fe20007ffe0ff */
[----:B------:R-:W-:Y:S01]  /*83e00*/  IMAD.HI.U32 R48, R49, 0x7f000001, R24 ;  /* 0x7f00000131307827 */ /* 0x000fe200078e0018 */
[----:B------:R-:W-:-:S03]  /*83e10*/  ISETP.GE.U32.AND P0, PT, R47, 0x7f000001, PT ;  /* 0x7f0000012f00780c */ /* 0x000fc60003f06070 */
[----:B------:R-:W-:-:S04]  /*83e20*/  IMAD.HI.U32 R49, R51, 0x7f000001, R30 ;  /* 0x7f00000133317827 */ /* 0x000fc800078e001e */
[----:B---3--:R-:W-:-:S04]  /*83e30*/  IMAD.WIDE.U32 R30, R34, R43, RZ ;  /* 0x0000002b221e7225 */ /* 0x008fc800078e00ff */
[----:B------:R-:W-:-:S04]  /*83e40*/  IMAD.WIDE.U32 R22, R34, R39, RZ ;  /* 0x0000002722167225 */ /* 0x000fc800078e00ff */
[----:B------:R-:W-:Y:S02]  /*83e50*/  IMAD R57, R30, 0x7effffff, RZ ;  /* 0x7effffff1e397824 */ /* 0x000fe400078e02ff */
[----:B------:R-:W-:-:S04]  /*83e60*/  IMAD.WIDE.U32 R24, R34, R45, RZ ;  /* 0x0000002d22187225 */ /* 0x000fc800078e00ff */
[----:B------:R-:W-:Y:S01]  /*83e70*/  IMAD R51, R22, 0x7effffff, RZ ;  /* 0x7effffff16337824 */ /* 0x000fe200078e02ff */
[----:B------:R-:W-:Y:S01]  /*83e80*/  @P1 IADD3 R46, PT, PT, R46, -0x7f000001, RZ ;  /* 0x80ffffff2e2e1810 */ /* 0x000fe20007ffe0ff */
[----:B------:R-:W-:Y:S01]  /*83e90*/  IMAD.WIDE.U32 R28, R35, R39, RZ ;  /* 0x00000027231c7225 */ /* 0x000fe200078e00ff */
[----:B------:R-:W-:-:S03]  /*83ea0*/  ISETP.GE.U32.AND P1, PT, R48, 0x7f000001, PT ;  /* 0x7f0000013000780c */ /* 0x000fc60003f26070 */
[----:B------:R-:W-:-:S04]  /*83eb0*/  IMAD.HI.U32 R30, R57, 0x7f000001, R30 ;  /* 0x7f000001391e7827 */ /* 0x000fc800078e001e */
[----:B------:R-:W-:Y:S02]  /*83ec0*/  IMAD R53, R24, 0x7effffff, RZ ;  /* 0x7effffff18357824 */ /* 0x000fe400078e02ff */
[----:B------:R-:W-:Y:S01]  /*83ed0*/  IMAD.HI.U32 R50, R51, 0x7f000001, R22 ;  /* 0x7f00000133327827 */ /* 0x000fe200078e0016 */
[----:B------:R-:W-:-:S03]  /*83ee0*/  @P0 IADD3 R47, PT, PT, R47, -0x7f000001, RZ ;  /* 0x80ffffff2f2f0810 */ /* 0x000fc60007ffe0ff */
[----:B------:R-:W-:Y:S01]  /*83ef0*/  IMAD R35, R28, 0x7effffff, RZ ;  /* 0x7effffff1c237824 */ /* 0x000fe200078e02ff */
[----:B------:R-:W-:Y:S01]  /*83f00*/  ISETP.GE.U32.AND P2, PT, R49, 0x7f000001, PT ;  /* 0x7f0000013100780c */ /* 0x000fe20003f46070 */
[----:B------:R-:W-:Y:S01]  /*83f10*/  IMAD.HI.U32 R53, R53, 0x7f000001, R24 ;  /* 0x7f00000135357827 */ /* 0x000fe200078e0018 */
[----:B------:R-:W-:-:S03]  /*83f20*/  ISETP.GE.U32.AND P5, PT, R30, 0x7f000001, PT ;  /* 0x7f0000011e00780c */ /* 0x000fc60003fa6070 */
[----:B------:R-:W-:Y:S01]  /*83f30*/  IMAD.HI.U32 R35, R35, 0x7f000001, R28 ;  /* 0x7f00000123237827 */ /* 0x000fe200078e001c */
[----:B------:R-:W-:Y:S01]  /*83f40*/  ISETP.GE.U32.AND P6, PT, R50, 0x7f000001, PT ;  /* 0x7f0000013200780c */ /* 0x000fe20003fc6070 */
[----:B------:R-:W-:Y:S02]  /*83f50*/  ISETP.GE.U32.AND P0, PT, R47, 0x7f000001, PT ;  /* 0x7f0000012f00780c */ /* 0x000fe40003f06070 */
[----:B------:R-:W-:Y:S01]  /*83f60*/  IMAD.WIDE.U32 R28, R34, R41, RZ ;  /* 0x00000029221c7225 */ /* 0x000fe200078e00ff */
[----:B------:R-:W-:-:S03]  /*83f70*/  ISETP.GE.U32.AND P4, PT, R53, 0x7f000001, PT ;  /* 0x7f0000013500780c */ /* 0x000fc60003f86070 */
[----:B----4-:R-:W-:-:S04]  /*83f80*/  IMAD.WIDE.U32 R24, R33, R43, RZ ;  /* 0x0000002b21187225 */ /* 0x010fc800078e00ff */
[----:B------:R-:W-:Y:S01]  /*83f90*/  IMAD R55, R28, 0x7effffff, RZ ;  /* 0x7effffff1c377824 */ /* 0x000fe200078e02ff */
[----:B------:R-:W-:Y:S01]  /*83fa0*/  @P1 IADD3 R48, PT, PT, R48, -0x7f000001, RZ ;  /* 0x80ffffff30301810 */ /* 0x000fe20007ffe0ff */
[----:B------:R-:W-:Y:S02]  /*83fb0*/  IMAD R51, R24, 0x7effffff, RZ ;  /* 0x7effffff18337824 */ /* 0x000fe400078e02ff */
[----:B------:R-:W-:Y:S01]  /*83fc0*/  IMAD.HI.U32 R28, R55, 0x7f000001, R28 ;  /* 0x7f000001371c7827 */ /* 0x000fe200078e001c */
[----:B------:R-:W-:Y:S01]  /*83fd0*/  @P2 IADD3 R49, PT, PT, R49, -0x7f000001, RZ ;  /* 0x80ffffff31312810 */ /* 0x000fe20007ffe0ff */
[----:B------:R-:W-:Y:S01]  /*83fe0*/  ISETP.GE.U32.AND P2, PT, R48, 0x7f000001, PT ;  /* 0x7f0000013000780c */ /* 0x000fe20003f46070 */
[----:B------:R-:W-:Y:S01]  /*83ff0*/  @P5 IADD3 R30, PT, PT, R30, -0x7f000001, RZ ;  /* 0x80ffffff1e1e5810 */ /* 0x000fe20007ffe0ff */
[----:B------:R-:W-:-:S04]  /*84000*/  IMAD.WIDE.U32 R22, R33, R41, RZ ;  /* 0x0000002921167225 */ /* 0x000fc800078e00ff */
[----:B------:R-:W-:Y:S01]  /*84010*/  IMAD.HI.U32 R51, R51, 0x7f000001, R24 ;  /* 0x7f00000133337827 */ /* 0x000fe200078e0018 */
[----:B------:R-:W-:Y:S01]  /*84020*/  ISETP.GE.U32.AND P5, PT, R35, 0x7f000001, PT ;  /* 0x7f0000012300780c */ /* 0x000fe20003fa6070 */
[----:B------:R-:W-:Y:S02]  /*84030*/  @P6 IADD3 R50, PT, PT, R50, -0x7f000001, RZ ;  /* 0x80ffffff32326810 */ /* 0x000fe40007ffe0ff */
[----:B------:R-:W-:Y:S01]  /*84040*/  @P0 IADD3 R47, PT, PT, R47, -0x7f000001, RZ ;  /* 0x80ffffff2f2f0810 */ /* 0x000fe20007ffe0ff */
[----:B------:R-:W-:Y:S01]  /*84050*/  ISETP.GE.U32.AND P3, PT, R28, 0x7f000001, PT ;  /* 0x7f0000011c00780c */ /* 0x000fe20003f66070 */
[----:B------:R-:W-:Y:S01]  /*84060*/  ISETP.GE.U32.AND P1, PT, R49, 0x7f000001, PT ;  /* 0x7f0000013100780c */ /* 0x000fe20003f26070 */
[----:B------:R-:W-:Y:S01]  /*84070*/  IMAD R31, R22, 0x7effffff, RZ ;  /* 0x7effffff161f7824 */ /* 0x000fe200078e02ff */
[----:B------:R-:W-:Y:S01]  /*84080*/  @P4 IADD3 R53, PT, PT, R53, -0x7f000001, RZ ;  /* 0x80ffffff35354810 */ /* 0x000fe20007ffe0ff */
[----:B------:R-:W-:Y:S01]  /*84090*/  ISETP.GE.U32.AND P4, PT, R51, 0x7f000001, PT ;  /* 0x7f0000013300780c */ /* 0x000fe20003f86070 */
[----:B------:R-:W-:Y:S01]  /*840a0*/  IMAD.WIDE.U32 R24, R30, 0x5fffffa, RZ ;  /* 0x05fffffa1e187825 */ /* 0x000fe200078e00ff */
[----:B------:R-:W-:-:S03]  /*840b0*/  IADD3 R47, PT, PT, R47, R50, RZ ;  /* 0x000000322f2f7210 */ /* 0x000fc60007ffe0ff */
[----:B------:R-:W-:-:S04]  /*840c0*/  IMAD.HI.U32 R50, R31, 0x7f000001, R22 ;  /* 0x7f0000011f327827 */ /* 0x000fc800078e0016 */
[----:B------:R-:W-:Y:S01]  /*840d0*/  IMAD R29, R30, 0x6, RZ ;  /* 0x000000061e1d7824 */ /* 0x000fe200078e02ff */
[----:B------:R-:W-:Y:S02]  /*840e0*/  @P2 IADD3 R48, PT, PT, R48, -0x7f000001, RZ ;  /* 0x80ffffff30302810 */ /* 0x000fe40007ffe0ff */
[----:B------:R-:W-:Y:S01]  /*840f0*/  @P5 IADD3 R35, PT, PT, R35, -0x7f000001, RZ ;  /* 0x80ffffff23235810 */ /* 0x000fe20007ffe0ff */
[----:B------:R-:W-:Y:S01]  /*84100*/  IMAD.HI.U32 R34, R29, 0x7f000001, R24 ;  /* 0x7f0000011d227827 */ /* 0x000fe200078e0018 */
[----:B------:R-:W-:Y:S01]  /*84110*/  ISETP.GE.U32.AND P2, PT, R50, 0x7f000001, PT ;  /* 0x7f0000013200780c */ /* 0x000fe20003f46070 */
[----:B------:R-:W-:Y:S02]  /*84120*/  @P3 IADD3 R28, PT, PT, R28, -0x7f000001, RZ ;  /* 0x80ffffff1c1c3810 */ /* 0x000fe40007ffe0ff */
[----:B------:R-:W-:Y:S01]  /*84130*/  @P1 IADD3 R49, PT, PT, R49, -0x7f000001, RZ ;  /* 0x80ffffff31311810 */ /* 0x000fe20007ffe0ff */
[----:B------:R-:W-:Y:S01]  /*84140*/  IMAD.WIDE.U32 R22, R33, R39, RZ ;  /* 0x0000002721167225 */ /* 0x000fe200078e00ff */
[----:B------:R-:W-:Y:S01]  /*84150*/  @P4 IADD3 R51, PT, PT, R51, -0x7f000001, RZ ;  /* 0x80ffffff33334810 */ /* 0x000fe20007ffe0ff */
[----:B------:R-:W-:Y:S01]  /*84160*/  ISETP.GE.U32.AND P0, PT, R35, 0x7f000001, PT ;  /* 0x7f0000012300780c */ /* 0x000fe20003f06070 */
[----:B------:R-:W-:Y:S01]  /*84170*/  ISETP.GE.U32.AND P1, PT, R34, 0x7f000001, PT ;  /* 0x7f0000012200780c */ /* 0x000fe20003f26070 */
[----:B------:R-:W-:-:S04]  /*84180*/  IMAD.WIDE.U32 R24, R33, R45, RZ ;  /* 0x0000002d21187225 */ /* 0x000fc800078e00ff */
[----:B------:R-:W-:Y:S01]  /*84190*/  IMAD R33, R22, 0x7effffff, RZ ;  /* 0x7effffff16217824 */ /* 0x000fe200078e02ff */
[----:B------:R-:W-:Y:S01]  /*841a0*/  IADD3 R49, PT, PT, R49, R28, RZ ;  /* 0x0000001c31317210 */ /* 0x000fe20007ffe0ff */
[----:B------:R-:W-:-:S04]  /*841b0*/  IMAD.WIDE.U32 R28, R17, R45, RZ ;  /* 0x0000002d111c7225 */ /* 0x000fc800078e00ff */
[----:B------:R-:W-:-:S04]  /*841c0*/  IMAD.WIDE.U32 R30, R51, 0x5fffffa, RZ ;  /* 0x05fffffa331e7825 */ /* 0x000fc800078e00ff */
[----:B------:R-:W-:Y:S01]  /*841d0*/  IMAD.HI.U32 R33, R33, 0x7f000001, R22 ;  /* 0x7f00000121217827 */ /* 0x000fe200078e0016 */
[----:B------:R-:W-:-:S03]  /*841e0*/  IADD3 R48, PT, PT, R48, R53, RZ ;  /* 0x0000003530307210 */ /* 0x000fc60007ffe0ff */
[----:B------:R-:W-:Y:S02]  /*841f0*/  IMAD R51, R51, 0x6, RZ ;  /* 0x0000000633337824 */ /* 0x000fe400078e02ff */
[----:B------:R-:W-:Y:S01]  /*84200*/  IMAD R53, R28, 0x7effffff, RZ ;  /* 0x7effffff1c357824 */ /* 0x000fe200078e02ff */
[----:B------:R-:W-:Y:S01]  /*84210*/  @P2 IADD3 R50, PT, PT, R50, -0x7f000001, RZ ;  /* 0x80ffffff32322810 */ /* 0x000fe20007ffe0ff */
[----:B------:R-:W-:Y:S01]  /*84220*/  ISETP.GE.U32.AND P5, PT, R33, 0x7f000001, PT ;  /* 0x7f0000012100780c */ /* 0x000fe20003fa6070 */
[----:B------:R-:W-:Y:S01]  /*84230*/  IMAD.HI.U32 R54, R51, 0x7f000001, R30 ;  /* 0x7f00000133367827 */ /* 0x000fe200078e001e */
[----:B------:R-:W-:-:S03]  /*84240*/  ISETP.GE.U32.AND P3, PT, R49, 0x7f000001, PT ;  /* 0x7f0000013100780c */ /* 0x000fc60003f66070 */
[----:B------:R-:W-:-:S04]  /*84250*/  IMAD.HI.U32 R30, R53, 0x7f000001, R28 ;  /* 0x7f000001351e7827 */ /* 0x000fc800078e001c */
[----:B------:R-:W-:Y:S01]  /*84260*/  IMAD.WIDE.U32 R28, R50, 0x5fffffa, RZ ;  /* 0x05fffffa321c7825 */ /* 0x000fe200078e00ff */
[----:B------:R-:W-:Y:S02]  /*84270*/  @P0 IADD3 R35, PT, PT, R35, -0x7f000001, RZ ;  /* 0x80ffffff23230810 */ /* 0x000fe40007ffe0ff */
[----:B------:R-:W-:Y:S01]  /*84280*/  @P1 IADD3 R34, PT, PT, R34, -0x7f000001, RZ ;  /* 0x80ffffff22221810 */ /* 0x000fe20007ffe0ff */
[----:B------:R-:W-:Y:S02]  /*84290*/  IMAD R45, R24, 0x7effffff, RZ ;  /* 0x7effffff182d7824 */ /* 0x000fe400078e02ff */
[----:B------:R-:W-:Y:S01]  /*842a0*/  IMAD R31, R50, 0x6, RZ ;  /* 0x00000006321f7824 */ /* 0x000fe200078e02ff */
[----:B------:R-:W-:Y:S01]  /*842b0*/  ISETP.GE.U32.AND P2, PT, R47, 0x7f000001, PT ;  /* 0x7f0000012f00780c */ /* 0x000fe20003f46070 */
[----:B------:R-:W-:Y:S01]  /*842c0*/  IMAD.WIDE.U32 R22, R17, R41, RZ ;  /* 0x0000002911167225 */ /* 0x000fe200078e00ff */
[----:B------:R-:W-:-:S03]  /*842d0*/  IADD3 R34, PT, PT, R35, R34, RZ ;  /* 0x0000002223227210 */ /* 0x000fc60007ffe0ff */
[----:B------:R-:W-:Y:S01]  /*842e0*/  IMAD.HI.U32 R52, R45, 0x7f000001, R24 ;  /* 0x7f0000012d347827 */ /* 0x000fe200078e0018 */
[----:B------:R-:W-:-:S03]  /*842f0*/  ISETP.GE.U32.AND P1, PT, R54, 0x7f000001, PT ;  /* 0x7f0000013600780c */ /* 0x000fc60003f26070 */
[----:B------:R-:W-:Y:S01]  /*84300*/  IMAD.HI.U32 R35, R31, 0x7f000001, R28 ;  /* 0x7f0000011f237827 */ /* 0x000fe200078e001c */
[----:B------:R-:W-:-:S03]  /*84310*/  ISETP.GE.U32.AND P0, PT, R30, 0x7f000001, PT ;  /* 0x7f0000011e00780c */ /* 0x000fc60003f06070 */
[----:B------:R-:W-:-:S04]  /*84320*/  IMAD.WIDE.U32 R24, R17, R43, RZ ;  /* 0x0000002b11187225 */ /* 0x000fc800078e00ff */
[----:B------:R-:W-:Y:S01]  /*84330*/  IMAD R29, R22, 0x7effffff, RZ ;  /* 0x7effffff161d7824 */ /* 0x000fe200078e02ff */
[----:B------:R-:W-:Y:S02]  /*84340*/  @P5 IADD3 R33, PT, PT, R33, -0x7f000001, RZ ;  /* 0x80ffffff21215810 */ /* 0x000fe40007ffe0ff */
[----:B------:R-:W-:Y:S01]  /*84350*/  @P3 IADD3 R49, PT, PT, R49, -0x7f000001, RZ ;  /* 0x80ffffff31313810 */ /* 0x000fe20007ffe0ff */
[----:B------:R-:W-:Y:S02]  /*84360*/  IMAD R31, R24, 0x7effffff, RZ ;  /* 0x7effffff181f7824 */ /* 0x000fe400078e02ff */
[----:B------:R-:W-:Y:S01]  /*84370*/  IMAD.HI.U32 R28, R29, 0x7f000001, R22 ;  /* 0x7f0000011d1c7827 */ /* 0x000fe200078e0016 */
[----:B------:R-:W-:Y:S01]  /*84380*/  ISETP.GE.U32.AND P5, PT, R35, 0x7f000001, PT ;  /* 0x7f0000012300780c */ /* 0x000fe20003fa6070 */
[----:B------:R-:W-:Y:S01]  /*84390*/  ISETP.GE.U32.AND P3, PT, R34, 0x7f000001, PT ;  /* 0x7f0000012200780c */ /* 0x000fe20003f66070 */
[----:B------:R-:W-:Y:S01]  /*843a0*/  ISETP.GE.U32.AND P4, PT, R48, 0x7f000001, PT ;  /* 0x7f0000013000780c */ /* 0x000fe20003f86070 */
[----:B------:R-:W-:Y:S01]  /*843b0*/  @P2 IADD3 R47, PT, PT, R47, -0x7f000001, RZ ;  /* 0x80ffffff2f2f2810 */ /* 0x000fe20007ffe0ff */
[----:B------:R-:W-:Y:S01]  /*843c0*/  IMAD.HI.U32 R41, R31, 0x7f000001, R24 ;  /* 0x7f0000011f297827 */ /* 0x000fe200078e0018 */
[----:B------:R-:W-:Y:S01]  /*843d0*/  ISETP.GE.U32.AND P2, PT, R28, 0x7f000001, PT ;  /* 0x7f0000011c00780c */ /* 0x000fe20003f46070 */
[----:B------:R-:W-:-:S02]  /*843e0*/  @P1 IADD3 R54, PT, PT, R54, -0x7f000001, RZ ;  /* 0x80ffffff36361810 */ /* 0x000fc40007ffe0ff */
[----:B------:R-:W-:Y:S01]  /*843f0*/  @P0 IADD3 R30, PT, PT, R30, -0x7f000001, RZ ;  /* 0x80ffffff1e1e0810 */ /* 0x000fe20007ffe0ff */
[----:B------:R-:W-:-:S04]  /*84400*/  ISETP.GE.U32.AND P1, PT, R41, 0x7f000001, PT ;  /* 0x7f0000012900780c */ /* 0x000fc80003f26070 */
[----:B------:R-:W-:Y:S01]  /*84410*/  IMAD.WIDE.U32 R24, R30, 0x5fffffa, RZ ;  /* 0x05fffffa1e187825 */ /* 0x000fe200078e00ff */
[----:B------:R-:W-:Y:S02]  /*84420*/  @P5 IADD3 R35, PT, PT, R35, -0x7f000001, RZ ;  /* 0x80ffffff23235810 */ /* 0x000fe40007ffe0ff */
[----:B------:R-:W-:Y:S02]  /*84430*/  @P3 IADD3 R34, PT, PT, R34, -0x7f000001, RZ ;  /* 0x80ffffff22223810 */ /* 0x000fe40007ffe0ff */
[----:B------:R-:W-:Y:S01]  /*84440*/  @P4 IADD3 R48, PT, PT, R48, -0x7f000001, RZ ;  /* 0x80ffffff30304810 */ /* 0x000fe20007ffe0ff */
[----:B------:R-:W-:Y:S01]  /*84450*/  IMAD R29, R30, 0x6, RZ ;  /* 0x000000061e1d7824 */ /* 0x000fe200078e02ff */
[----:B------:R-:W-:Y:S01]  /*84460*/  ISETP.GE.U32.AND P4, PT, R27, 0x7f000001, PT ;  /* 0x7f0000011b00780c */ /* 0x000fe20003f86070 */
[----:B------:R-:W-:Y:S01]  /*84470*/  IMAD.WIDE.U32 R22, R17, R39, RZ ;  /* 0x0000002711167225 */ /* 0x000fe200078e00ff */
[----:B------:R-:W-:Y:S02]  /*84480*/  @P2 IADD3 R28, PT, PT, R28, -0x7f000001, RZ ;  /* 0x80ffffff1c1c2810 */ /* 0x000fe40007ffe0ff */
[----:B------:R-:W-:Y:S01]  /*84490*/  IADD3 R34, PT, PT, R34, R35, RZ ;  /* 0x0000002322227210 */ /* 0x000fe20007ffe0ff */
[----:B------:R-:W-:Y:S01]  /*844a0*/  IMAD.HI.U32 R31, R29, 0x7f000001, R24 ;  /* 0x7f0000011d1f7827 */ /* 0x000fe200078e0018 */
[----:B------:R-:W-:Y:S01]  /*844b0*/  ISETP.GE.U32.AND P2, PT, R164, 0x7f000001, PT ;  /* 0x7f000001a400780c */ /* 0x000fe20003f46070 */
[----:B------:R-:W-:Y:S01]  /*844c0*/  ISETP.GE.U32.AND P3, PT, R93, 0x7f000001, PT ;  /* 0x7f0000015d00780c */ /* 0x000fe20003f66070 */
[----:B------:R-:W-:Y:S01]  /*844d0*/  ISETP.GE.U32.AND P0, PT, R161, 0x7f000001, PT ;  /* 0x7f000001a100780c */ /* 0x000fe20003f06070 */
[----:B------:R-:W-:Y:S01]  /*844e0*/  IMAD R17, R22, 0x7effffff, RZ ;  /* 0x7effffff16117824 */ /* 0x000fe200078e02ff */
[----:B------:R-:W-:Y:S01]  /*844f0*/  @P1 IADD3 R41, PT, PT, R41, -0x7f000001, RZ ;  /* 0x80ffffff29291810 */ /* 0x000fe20007ffe0ff */
[----:B------:R-:W-:Y:S01]  /*84500*/  ISETP.GE.U32.AND P5, PT, R34, 0x7f000001, PT ;  /* 0x7f0000012200780c */ /* 0x000fe20003fa6070 */
[----:B------:R-:W-:Y:S01]  /*84510*/  ISETP.GE.U32.AND P1, PT, R31, 0x7f000001, PT ;  /* 0x7f0000011f00780c */ /* 0x000fe20003f26070 */
[----:B------:R-:W-:Y:S01]  /*84520*/  ISETP.GE.U32.AND P6, PT, R52, 0x7f000001, PT ;  /* 0x7f0000013400780c */ /* 0x000fe20003fc6070 */
[----:B------:R-:W-:-:S04]  /*84530*/  IMAD.HI.U32 R30, R17, 0x7f000001, R22 ;  /* 0x7f000001111e7827 */ /* 0x000fc800078e0016 */
[----:B------:R-:W-:-:S04]  /*84540*/  IMAD.WIDE.U32 R22, R28, 0x5fffffa, RZ ;  /* 0x05fffffa1c167825 */ /* 0x000fc800078e00ff */
[----:B------:R-:W-:Y:S01]  /*84550*/  IMAD.WIDE.U32 R24, R41, 0x5fffffa, RZ ;  /* 0x05fffffa29187825 */ /* 0x000fe200078e00ff */
[----:B------:R-:W-:-:S03]  /*84560*/  IADD3 R47, PT, PT, R47, R54, RZ ;  /* 0x000000362f2f7210 */ /* 0x000fc60007ffe0ff */
[----:B------:R-:W-:Y:S01]  /*84570*/  IMAD R17, R28, 0x6, RZ ;  /* 0x000000061c117824 */ /* 0x000fe200078e02ff */
[----:B------:R-:W-:Y:S01]  /*84580*/  @P4 IADD3 R27, PT, PT, R27, -0x7f000001, RZ ;  /* 0x80ffffff1b1b4810 */ /* 0x000fe20007ffe0ff */
[----:B------:R-:W-:Y:S01]  /*84590*/  IMAD R29, R41, 0x6, RZ ;  /* 0x00000006291d7824 */ /* 0x000fe200078e02ff */
[----:B------:R-:W-:Y:S02]  /*845a0*/  IADD3 R33, PT, PT, R48, R33, RZ ;  /* 0x0000002130217210 */ /* 0x000fe40007ffe0ff */
[----:B------:R-:W-:Y:S02]  /*845b0*/  @P2 IADD3 R164, PT, PT, R164, -0x7f000001, RZ ;  /* 0x80ffffffa4a42810 */ /* 0x000fe40007ffe0ff */
[----:B------:R-:W-:Y:S01]  /*845c0*/  @P3 IADD3 R93, PT, PT, R93, -0x7f000001, RZ ;  /* 0x80ffffff5d5d3810 */ /* 0x000fe20007ffe0ff */
[----:B------:R-:W-:-:S04]  /*845d0*/  IMAD.HI.U32 R28, R17, 0x7f000001, R22 ;  /* 0x7f000001111c7827 */ /* 0x000fc800078e0016 */
[----:B------:R-:W-:Y:S01]  /*845e0*/  IMAD.HI.U32 R48, R29, 0x7f000001, R24 ;  /* 0x7f0000011d307827 */ /* 0x000fe200078e0018 */
[----:B------:R-:W-:Y:S01]  /*845f0*/  ISETP.GE.U32.AND P2, PT, R47, 0x7f000001, PT ;  /* 0x7f0000012f00780c */ /* 0x000fe20003f46070 */
[----:B------:R-:W-:Y:S01]  /*84600*/  ISETP.GE.U32.AND P3, PT, R27, 0x7f000001, PT ;  /* 0x7f0000011b00780c */ /* 0x000fe20003f66070 */
[----:B------:R-:W-:Y:S01]  /*84610*/  @P0 IADD3 R161, PT, PT, R161, -0x7f000001, RZ ;  /* 0x80ffffffa1a10810 */ /* 0x000fe20007ffe0ff */
[----:B------:R-:W-:Y:S01]  /*84620*/  ISETP.GE.U32.AND P4, PT, R91, 0x7f000001, PT ;  /* 0x7f0000015b00780c */ /* 0x000fe20003f86070 */
        /* <DEDUP_REMOVED lines=13> */
[----:B------:R-:W-:Y:S01]  /*84700*/  @P4 IADD3 R91, PT, PT, R91, -0x7f000001, RZ ;  /* 0x80ffffff5b5b4810 */ /* 0x000fe20007ffe0ff */
        /* <DEDUP_REMOVED lines=8> */
[----:B------:R-:W-:Y:S01]  /*84790*/  ISETP.GE.U32.AND P4, PT, R157, 0x7f000001, PT ;  /* 0x7f0000019d00780c */ /* 0x000fe20003f86070 */
[----:B------:R-:W-:Y:S01]  /*847a0*/  ISETP.GE.U32.AND P6, PT, R91, 0x7f000001, PT ;  /* 0x7f0000015b00780c */ /* 0x000fe20003fc6070 */
[----:B------:R-:W-:Y:S02]  /*847b0*/  IADD3 R24, PT, PT, R47, R28, RZ ;  /* 0x0000001c2f187210 */ /* 0x000fe40007ffe0ff */
        /* <DEDUP_REMOVED lines=25> */
[----:B------:R-:W-:-:S02]  /*84950*/  @P1 IADD3 R12, PT, PT, R12, -0x7f000001, RZ ;  /* 0x80ffffff0c0c1810 */ /* 0x000fc40007ffe0ff */
[----:B------:R-:W-:Y:S01]  /*84960*/  @P5 IADD3 R19, PT, PT, R19, -0x7f000001, RZ ;  /* 0x80ffffff13135810 */ /* 0x000fe20007ffe0ff */
[----:B------:R-:W-:Y:S01]  /*84970*/  ISETP.GE.U32.AND P1, PT, R15, 0x7f000001, PT ;  /* 0x7f0000010f00780c */ /* 0x000fe20003f26070 */
[----:B------:R-:W-:Y:S01]  /*84980*/  IADD3 R28, PT, PT, R28, R13, RZ ;  /* 0x0000000d1c1c7210 */ /* 0x000fe20007ffe0ff */
[----:B------:R-:W-:Y:S01]  /*84990*/  ISETP.GE.U32.AND P5, PT, R12, 0x7f000001, PT ;  /* 0x7f0000010c00780c */ /* 0x000fe20003fa6070 */
[----:B------:R-:W-:Y:S01]  /*849a0*/  @P6 IADD3 R16, PT, PT, R16, -0x7f000001, RZ ;  /* 0x80ffffff10106810 */ /* 0x000fe20007ffe0ff */
[----:B------:R0:W-:Y:S01]  /*849b0*/  STL [R1+0x110], R36 ;  /* 0x0001102401007387 */ /* 0x0001e20000100800 */
[----:B------:R-:W-:Y:S02]  /*849c0*/  @P2 IADD3 R49, PT, PT, R49, -0x7f000001, RZ ;  /* 0x80ffffff31312810 */ /* 0x000fe40007ffe0ff */
[----:B------:R-:W-:Y:S02]  /*849d0*/  @P4 IADD3 R93, PT, PT, R93, -0x7f000001, RZ ;  /* 0x80ffffff5d5d4810 */ /* 0x000fe40007ffe0ff */
[----:B------:R-:W-:Y:S01]  /*849e0*/  @P3 IADD3 R91, PT, PT, R91, -0x7f000001, RZ ;  /* 0x80ffffff5b5b3810 */ /* 0x000fe20007ffe0ff */
[----:B------:R-:W-:Y:S01]  /*849f0*/  ISETP.GE.U32.AND P4, PT, R32, 0x7f000001, PT ;  /* 0x7f0000012000780c */ /* 0x000fe20003f86070 */
[----:B------:R-:W-:Y:S01]  /*84a00*/  IADD3 R24, PT, PT, R24, R37, RZ ;  /* 0x0000002518187210 */ /* 0x000fe20007ffe0ff */
[----:B------:R-:W-:Y:S01]  /*84a10*/  ISETP.GE.U32.AND P3, PT, R28, 0x7f000001, PT ;  /* 0x7f0000011c00780c */ /* 0x000fe20003f66070 */
[----:B------:R-:W-:-:S02]  /*84a20*/  IADD3 R38, PT, PT, R49, R38, RZ ;  /* 0x0000002631267210 */ /* 0x000fc40007ffe0ff */
[----:B0-----:R-:W-:Y:S01]  /*84a30*/  @P0 IADD3 R36, PT, PT, R36, -0x7f000001, RZ ;  /* 0x80ffffff24240810 */ /* 0x001fe20007ffe0ff */
[----:B------:R-:W-:Y:S01]  /*84a40*/  ISETP.GE.U32.AND P0, PT, R16, 0x7f000001, PT ;  /* 0x7f0000011000780c */ /* 0x000fe20003f06070 */
[----:B------:R-:W-:Y:S01]  /*84a50*/  ISETP.GE.U32.AND P2, PT, R24, 0x7f000001, PT ;  /* 0x7f0000011800780c */ /* 0x000fe20003f46070 */
[----:B------:R-:W-:Y:S01]  /*84a60*/  @P5 IADD3 R12, PT, PT, R12, -0x7f000001, RZ ;  /* 0x80ffffff0c0c5810 */ /* 0x000fe20007ffe0ff */
[----:B------:R-:W-:Y:S01]  /*84a70*/  ISETP.GE.U32.AND P5, PT, R38, 0x7f000001, PT ;  /* 0x7f0000012600780c */ /* 0x000fe20003fa6070 */
[----:B------:R-:W-:Y:S01]  /*84a80*/  @P1 IADD3 R15, PT, PT, R15, -0x7f000001, RZ ;  /* 0x80ffffff0f0f1810 */ /* 0x000fe20007ffe0ff */
[----:B------:R-:W-:Y:S01]  /*84a90*/  ISETP.GE.U32.AND P1, PT, R19, 0x7f000001, PT ;  /* 0x7f0000011300780c */ /* 0x000fe20003f26070 */
[----:B------:R0:W-:Y:S01]  /*84aa0*/  STL [R1+0x118], R28 ;  /* 0x0001181c01007387 */ /* 0x0001e20000100800 */
[----:B------:R-:W-:Y:S02]  /*84ab0*/  @P4 IADD3 R32, PT, PT, R32, -0x7f000001, RZ ;  /* 0x80ffffff20204810 */ /* 0x000fe40007ffe0ff */
[----:B------:R-:W-:Y:S01]  /*84ac0*/  ISETP.GE.U32.AND P4, PT, R15, 0x7f000001, PT ;  /* 0x7f0000010f00780c */ /* 0x000fe20003f86070 */
[----:B------:R1:W-:Y:S03]  /*84ad0*/  STL [R1+0x114], R24 ;  /* 0x0001141801007387 */ /* 0x0003e60000100800 */
[----:B------:R-:W-:-:S02]  /*84ae0*/  @P0 IADD3 R16, PT, PT, R16, -0x7f000001, RZ ;  /* 0x80ffffff10100810 */ /* 0x000fc40007ffe0ff */
[----:B0-----:R-:W-:Y:S01]  /*84af0*/  @P3 IADD3 R28, PT, PT, R28, -0x7f000001, RZ ;  /* 0x80ffffff1c1c3810 */ /* 0x001fe20007ffe0ff */
[----:B------:R-:W-:Y:S01]  /*84b00*/  ISETP.GE.U32.AND P3, PT, R12, 0x7f000001, PT ;  /* 0x7f0000010c00780c */ /* 0x000fe20003f66070 */
[----:B------:R-:W-:Y:S01]  /*84b10*/  IADD3 R22, PT, PT, R27, R161, RZ ;  /* 0x000000a11b167210 */ /* 0x000fe20007ffe0ff */
[----:B------:R-:W-:Y:S01]  /*84b20*/  ISETP.GE.U32.AND P0, PT, R40, 0x7f000001, PT ;  /* 0x7f0000012800780c */ /* 0x000fe20003f06070 */
[----:B-1----:R-:W-:Y:S01]  /*84b30*/  @P2 IADD3 R24, PT, PT, R24, -0x7f000001, RZ ;  /* 0x80ffffff18182810 */ /* 0x002fe20007ffe0ff */
[----:B------:R-:W-:Y:S01]  /*84b40*/  ISETP.GE.U32.AND P2, PT, R16, 0x7f000001, PT ;  /* 0x7f0000011000780c */ /* 0x000fe20003f46070 */
[----:B------:R0:W-:Y:S01]  /*84b50*/  STL [R1+0x11c], R38 ;  /* 0x00011c2601007387 */ /* 0x0001e20000100800 */
[----:B------:R-:W-:-:S03]  /*84b60*/  @P1 IADD3 R19, PT, PT, R19, -0x7f000001, RZ ;  /* 0x80ffffff13131810 */ /* 0x000fc60007ffe0ff */
[----:B------:R-:W-:Y:S04]  /*84b70*/  STL [R1+0x110], R36 ;  /* 0x0001102401007387 */ /* 0x000fe80000100800 */
[----:B------:R-:W-:Y:S04]  /*84b80*/  STL [R1+0x114], R24 ;  /* 0x0001141801007387 */ /* 0x000fe80000100800 */
[----:B------:R1:W-:Y:S01]  /*84b90*/  STL [R1+0x118], R28 ;  /* 0x0001181c01007387 */ /* 0x0003e20000100800 */
[----:B0-----:R-:W-:Y:S01]  /*84ba0*/  @P5 IADD3 R38, PT, PT, R38, -0x7f000001, RZ ;  /* 0x80ffffff26265810 */ /* 0x001fe20007ffe0ff */
[----:B------:R-:W-:Y:S01]  /*84bb0*/  ISETP.GE.U32.AND P5, PT, R22, 0x7f000001, PT ;  /* 0x7f0000011600780c */ /* 0x000fe20003fa6070 */
[----:B------:R-:W-:Y:S01]  /*84bc0*/  @P4 IADD3 R15, PT, PT, R15, -0x7f000001, RZ ;  /* 0x80ffffff0f0f4810 */ /* 0x000fe20007ffe0ff */
[----:B------:R-:W-:Y:S01]  /*84bd0*/  ISETP.GE.U32.AND P1, PT, R44, 0x7f000001, PT ;  /* 0x7f0000012c00780c */ /* 0x000fe20003f26070 */
[----:B------:R-:W-:Y:S01]  /*84be0*/  @P3 IADD3 R12, PT, PT, R12, -0x7f000001, RZ ;  /* 0x80ffffff0c0c3810 */ /* 0x000fe20007ffe0ff */
[----:B------:R0:W-:Y:S04]  /*84bf0*/  STL [R1+0x11c], R38 ;  /* 0x00011c2601007387 */ /* 0x0001e80000100800 */
[----:B------:R-:W2:Y:S01]  /*84c00*/  LD.E R29, desc[UR10][R20.64+0xa10] ;  /* 0x000a100a141d7980 */ /* 0x000ea2000c101900 */
[----:B------:R-:W-:Y:S01]  /*84c10*/  ISETP.GE.U32.AND P4, PT, R19, 0x7f000001, PT ;  /* 0x7f0000011300780c */ /* 0x000fe20003f86070 */
[----:B------:R-:W-:-:S02]  /*84c20*/  @P0 IADD3 R40, PT, PT, R40, -0x7f000001, RZ ;  /* 0x80ffffff28280810 */ /* 0x000fc40007ffe0ff */
[----:B------:R-:W-:Y:S01]  /*84c30*/  @P2 IADD3 R16, PT, PT, R16, -0x7f000001, RZ ;  /* 0x80ffffff10102810 */ /* 0x000fe20007ffe0ff */
[----:B------:R-:W-:Y:S01]  /*84c40*/  ISETP.GE.U32.AND P0, PT, R12, 0x7f000001, PT ;  /* 0x7f0000010c00780c */ /* 0x000fe20003f06070 */
[----:B------:R-:W-:Y:S01]  /*84c50*/  IADD3 R13, PT, PT, R91, R32, RZ ;  /* 0x000000205b0d7210 */ /* 0x000fe20007ffe0ff */
[----:B------:R-:W-:Y:S01]  /*84c60*/  ISETP.GE.U32.AND P3, PT, R15, 0x7f000001, PT ;  /* 0x7f0000010f00780c */ /* 0x000fe20003f66070 */
[----:B------:R-:W3:Y:S01]  /*84c70*/  LD.E R30, desc[UR10][R20.64+0xa14] ;  /* 0x000a140a141e7980 */ /* 0x000ee2000c101900 */
[----:B------:R-:W-:Y:S01]  /*84c80*/  @P5 IADD3 R22, PT, PT, R22, -0x7f000001, RZ ;  /* 0x80ffffff16165810 */ /* 0x000fe20007ffe0ff */
[----:B------:R-:W-:Y:S01]  /*84c90*/  ISETP.GE.U32.AND P5, PT, R16, 0x7f000001, PT ;  /* 0x7f0000011000780c */ /* 0x000fe20003fa6070 */
[----:B------:R-:W-:Y:S01]  /*84ca0*/  @P1 IADD3 R44, PT, PT, R44, -0x7f000001, RZ ;  /* 0x80ffffff2c2c1810 */ /* 0x000fe20007ffe0ff */
[----:B------:R-:W-:Y:S01]  /*84cb0*/  ISETP.GE.U32.AND P6, PT, R155, 0x7f000001, PT ;  /* 0x7f0000019b00780c */ /* 0x000fe20003fc6070 */
[----:B------:R-:W-:Y:S01]  /*84cc0*/  ISETP.GE.U32.AND P1, PT, R13, 0x7f000001, PT ;  /* 0x7f0000010d00780c */ /* 0x000fe20003f26070 */
[----:B------:R-:W-:-:S02]  /*84cd0*/  IADD3 R23, PT, PT, R46, R42, RZ ;  /* 0x0000002a2e177210 */ /* 0x000fc40007ffe0ff */
[----:B------:R-:W-:Y:S01]  /*84ce0*/  @P4 IADD3 R19, PT, PT, R19, -0x7f000001, RZ ;  /* 0x80ffffff13134810 */ /* 0x000fe20007ffe0ff */
[----:B-1----:R-:W4:Y:S01]  /*84cf0*/  LD.E R28, desc[UR10][R20.64+0xa18] ;  /* 0x000a180a141c7980 */ /* 0x002f22000c101900 */
[----:B------:R-:W-:-:S03]  /*84d00*/  @P0 IADD3 R12, PT, PT, R12, -0x7f000001, RZ ;  /* 0x80ffffff0c0c0810 */ /* 0x000fc60007ffe0ff */
[----:B------:R-:W-:Y:S01]  /*84d10*/  ISETP.GE.U32.AND P0, PT, R19, 0x7f000001, PT ;  /* 0x7f0000011300780c */ /* 0x000fe20003f06070 */
[----:B------:R-:W-:Y:S01]  /*84d20*/  @P3 IADD3 R15, PT, PT, R15, -0x7f000001, RZ ;  /* 0x80ffffff0f0f3810 */ /* 0x000fe20007ffe0ff */
[----:B------:R-:W-:Y:S01]  /*84d30*/  ISETP.GE.U32.AND P2, PT, R70, 0x7f000001, PT ;  /* 0x7f0000014600780c */ /* 0x000fe20003f46070 */
[----:B------:R-:W-:Y:S01]  /*84d40*/  ISETP.GE.U32.AND P3, PT, R154, 0x7f000001, PT ;  /* 0x7f0000019a00780c */ /* 0x000fe20003f66070 */
[----:B------:R-:W-:Y:S01]  /*84d50*/  @P5 IADD3 R16, PT, PT, R16, -0x7f000001, RZ ;  /* 0x80ffffff10105810 */ /* 0x000fe20007ffe0ff */
[----:B------:R-:W-:Y:S01]  /*84d60*/  ISETP.GE.U32.AND P4, PT, R90, 0x7f000001, PT ;  /* 0x7f0000015a00780c */ /* 0x000fe20003f86070 */
[----:B------:R-:W-:Y:S02]  /*84d70*/  @P6 IADD3 R155, PT, PT, R155, -0x7f000001, RZ ;  /* 0x80ffffff9b9b6810 */ /* 0x000fe40007ffe0ff */
[----:B------:R-:W-:Y:S02]  /*84d80*/  @P1 IADD3 R13, PT, PT, R13, -0x7f000001, RZ ;  /* 0x80ffffff0d0d1810 */ /* 0x000fe40007ffe0ff */
[----:B------:R-:W-:Y:S01]  /*84d90*/  IADD3 R93, PT, PT, R93, R160, RZ ;  /* 0x000000a05d5d7210 */ /* 0x000fe20007ffe0ff */
[----:B------:R-:W-:Y:S01]  /*84da0*/  ISETP.GE.U32.AND P1, PT, R16, 0x7f000001, PT ;  /* 0x7f0000011000780c */ /* 0x000fe20003f26070 */
        /* <DEDUP_REMOVED lines=14> */
[----:B------:R1:W2:Y:S01]  /*84e90*/  LD.E R20, desc[UR10][R20.64+0xa1c] ;  /* 0x000a1c0a14147980 */ /* 0x0002a2000c101900 */
[----:B------:R-:W-:-:S02]  /*84ea0*/  @P5 IADD3 R15, PT, PT, R15, -0x7f000001, RZ ;  /* 0x80ffffff0f0f5810 */ /* 0x000fc40007ffe0ff */
[----:B------:R-:W-:Y:S02]  /*84eb0*/  IADD3 R16, PT, PT, R68, R16, RZ ;  /* 0x0000001044107210 */ /* 0x000fe40007ffe0ff */
[----:B------:R-:W-:Y:S01]  /*84ec0*/  @P0 IADD3 R14, PT, PT, R14, -0x7f000001, RZ ;  /* 0x80ffffff0e0e0810 */ /* 0x000fe20007ffe0ff */
[----:B------:R-:W-:Y:S01]  /*84ed0*/  ISETP.GE.U32.AND P0, PT, R44, 0x7f000001, PT ;  /* 0x7f0000012c00780c */ /* 0x000fe20003f06070 */
[----:B------:R-:W-:Y:S02]  /*84ee0*/  IADD3 R33, PT, PT, R23, R40, RZ ;  /* 0x0000002817217210 */ /* 0x000fe40007ffe0ff */
[----:B------:R-:W-:Y:S02]  /*84ef0*/  @P2 IADD3 R12, PT, PT, R12, -0x7f000001, RZ ;  /* 0x80ffffff0c0c2810 */ /* 0x000fe40007ffe0ff */
[----:B------:R-:W-:Y:S01]  /*84f00*/  @P3 IADD3 R155, PT, PT, R155, -0x7f000001, RZ ;  /* 0x80ffffff9b9b3810 */ /* 0x000fe20007ffe0ff */
[----:B------:R-:W-:Y:S01]  /*84f10*/  ISETP.GE.U32.AND P2, PT, R15, 0x7f000001, PT ;  /* 0x7f0000010f00780c */ /* 0x000fe20003f46070 */
[----:B------:R-:W-:Y:S01]  /*84f20*/  ISETP.GE.U32.AND P3, PT, R16, 0x7f000001, PT ;  /* 0x7f0000011000780c */ /* 0x000fe20003f66070 */
[----:B------:R-:W-:Y:S01]  /*84f30*/  @P4 IADD3 R93, PT, PT, R93, -0x7f000001, RZ ;  /* 0x80ffffff5d5d4810 */ /* 0x000fe20007ffe0ff */
[----:B------:R-:W-:-:S03]  /*84f40*/  ISETP.GE.U32.AND P1, PT, R33, 0x7f000001, PT ;  /* 0x7f0000012100780c */ /* 0x000fc60003f26070 */
[----:B------:R-:W-:Y:S02]  /*84f50*/  IADD3 R34, PT, PT, R93, R14, RZ ;  /* 0x0000000e5d227210 */ /* 0x000fe40007ffe0ff */
[----:B------:R-:W-:Y:S01]  /*84f60*/  @P0 IADD3 R44, PT, PT, R44, -0x7f000001, RZ ;  /* 0x80ffffff2c2c0810 */ /* 0x000fe20007ffe0ff */
[----:B------:R-:W-:Y:S02]  /*84f70*/  IMAD.WIDE.U32 R24, R90, 0x5fffffa, RZ ;  /* 0x05fffffa5a187825 */ /* 0x000fe400078e00ff */
[----:B------:R-:W-:Y:S01]  /*84f80*/  ISETP.GE.U32.AND P0, PT, R34, 0x7f000001, PT ;  /* 0x7f0000012200780c */ /* 0x000fe20003f06070 */
[----:B------:R-:W-:Y:S01]  /*84f90*/  IADD3 R32, PT, PT, R66, R12, RZ ;  /* 0x0000000c42207210 */ /* 0x000fe20007ffe0ff */
[----:B------:R-:W-:Y:S01]  /*84fa0*/  IMAD R13, R90, 0x6, RZ ;  /* 0x000000065a0d7824 */ /* 0x000fe200078e02ff */
[----:B------:R-:W-:Y:S02]  /*84fb0*/  @P2 IADD3 R15, PT, PT, R15, -0x7f000001, RZ ;  /* 0x80ffffff0f0f2810 */ /* 0x000fe40007ffe0ff */
[----:B------:R-:W-:Y:S01]  /*84fc0*/  @P3 IADD3 R16, PT, PT, R16, -0x7f000001, RZ ;  /* 0x80ffffff10103810 */ /* 0x000fe20007ffe0ff */
[----:B------:R-:W-:Y:S01]  /*84fd0*/  IMAD.WIDE.U32 R22, R70, 0x5fffffa, RZ ;  /* 0x05fffffa46167825 */ /* 0x000fe200078e00ff */
[----:B------:R-:W-:Y:S01]  /*84fe0*/  ISETP.GE.U32.AND P5, PT, R19, 0x7f000001, PT ;  /* 0x7f0000011300780c */ /* 0x000fe20003fa6070 */
[----:B------:R-:W-:-:S02]  /*84ff0*/  ISETP.GE.U32.AND P6, PT, R32, 0x7f000001, PT ;  /* 0x7f0000012000780c */ /* 0x000fc40003fc6070 */
[----:B------:R-:W-:Y:S01]  /*85000*/  IMAD.HI.U32 R24, R13, 0x7f000001, R24 ;  /* 0x7f0000010d187827 */ /* 0x000fe200078e0018 */
[----:B------:R-:W-:Y:S02]  /*85010*/  @P1 IADD3 R33, PT, PT, R33, -0x7f000001, RZ ;  /* 0x80ffffff21211810 */ /* 0x000fe40007ffe0ff */
[----:B------:R-:W-:Y:S01]  /*85020*/  IADD3 R154, PT, PT, R155, R154, RZ ;  /* 0x0000009a9b9a7210 */ /* 0x000fe20007ffe0ff */
[----:B------:R-:W-:Y:S01]  /*85030*/  IMAD R27, R70, 0x6, RZ ;  /* 0x00000006461b7824 */ /* 0x000fe200078e02ff */
[----:B------:R-:W-:Y:S01]  /*85040*/  IADD3 R25, PT, PT, R16, R15, RZ ;  /* 0x0000000f10197210 */ /* 0x000fe20007ffe0ff */
[----:B------:R-:W-:Y:S01]  /*85050*/  ISETP.GE.U32.AND P1, PT, R11, 0x7f000001, PT ;  /* 0x7f0000010b00780c */ /* 0x000fe20003f26070 */
[----:B------:R-:W-:-:S04]  /*85060*/  IMAD.WIDE.U32 R16, R44, R213, RZ ;  /* 0x000000d52c107225 */ /* 0x000fc800078e00ff */
        /* <DEDUP_REMOVED lines=8> */
[----:B------:R-:W-:Y:S02]  /*850f0*/  IMAD R31, R22, 0x7effffff, RZ ;  /* 0x7effffff161f7824 */ /* 0x000fe400078e02ff */
[----:B0-----:R-:W-:-:S04]  /*85100*/  IMAD.HI.U32 R38, R41, 0x7f000001, R16 ;  /* 0x7f00000129267827 */ /* 0x001fc800078e0010 */
[----:B------:R-:W-:Y:S01]  /*85110*/  IMAD.WIDE.U32 R16, R33, R207, RZ ;  /* 0x000000cf21107225 */ /* 0x000fe200078e00ff */
[----:B------:R-:W-:Y:S02]  /*85120*/  @P5 IADD3 R19, PT, PT, R19, -0x7f000001, RZ ;  /* 0x80ffffff13135810 */ /* 0x000fe40007ffe0ff */
[----:B------:R-:W-:Y:S01]  /*85130*/  @P6 IADD3 R32, PT, PT, R32, -0x7f000001, RZ ;  /* 0x80ffffff20206810 */ /* 0x000fe20007ffe0ff */
[----:B------:R-:W-:-:S04]  /*85140*/  IMAD.HI.U32 R37, R37, 0x7f000001, R12 ;  /* 0x7f00000125257827 */ /* 0x000fc800078e000c */
[----:B------:R-:W-:-:S04]  /*85150*/  IMAD.WIDE.U32 R12, R44, R214, RZ ;  /* 0x000000d62c0c7225 */ /* 0x000fc800078e00ff */
[----:B------:R-:W-:Y:S01]  /*85160*/  IMAD.HI.U32 R31, R31, 0x7f000001, R22 ;  /* 0x7f0000011f1f7827 */ /* 0x000fe200078e0016 */
[----:B------:R-:W-:-:S03]  /*85170*/  @P1 IADD3 R11, PT, PT, R11, -0x7f000001, RZ ;  /* 0x80ffffff0b0b1810 */ /* 0x000fc60007ffe0ff */
[----:B------:R-:W-:-:S04]  /*85180*/  IMAD.WIDE.U32 R14, R33, R212, RZ ;  /* 0x000000d4210e7225 */ /* 0x000fc800078e00ff */
[----:B------:R-:W-:Y:S01]  /*85190*/  IMAD R23, R16, 0x7effffff, RZ ;  /* 0x7effffff10177824 */ /* 0x000fe200078e02ff */
[----:B------:R-:W-:Y:S01]  /*851a0*/  IADD3 R19, PT, PT, R32, R19, RZ ;  /* 0x0000001320137210 */ /* 0x000fe20007ffe0ff */
[----:B------:R-:W-:Y:S01]  /*851b0*/  IMAD R39, R12, 0x7effffff, RZ ;  /* 0x7effffff0c277824 */ /* 0x000fe200078e02ff */
[----:B------:R-:W-:Y:S01]  /*851c0*/  @P2 IADD3 R154, PT, PT, R154, -0x7f000001, RZ ;  /* 0x80ffffff9a9a2810 */ /* 0x000fe20007ffe0ff */
[----:B------:R-:W-:Y:S02]  /*851d0*/  IMAD R35, R14, 0x7effffff, RZ ;  /* 0x7effffff0e237824 */ /* 0x000fe400078e02ff */
[----:B------:R-:W-:Y:S01]  /*851e0*/  IMAD.HI.U32 R32, R23, 0x7f000001, R16 ;  /* 0x7f00000117207827 */ /* 0x000fe200078e0010 */
[----:B------:R-:W-:-:S03]  /*851f0*/  ISETP.GE.U32.AND P2, PT, R11, 0x7f000001, PT ;  /* 0x7f0000010b00780c */ /* 0x000fc60003f46070 */
[----:B------:R-:W-:Y:S01]  /*85200*/  IMAD.WIDE.U32 R16, R34, R212, RZ ;  /* 0x000000d422107225 */ /* 0x000fe200078e00ff */
[----:B------:R-:W-:-:S03]  /*85210*/  @P0 IADD3 R10, PT, PT, R10, -0x7f000001, RZ ;  /* 0x80ffffff0a0a0810 */ /* 0x000fc60007ffe0ff */
[----:B------:R-:W-:-:S04]  /*85220*/  IMAD.HI.U32 R40, R39, 0x7f000001, R12 ;  /* 0x7f00000127287827 */ /* 0x000fc800078e000c */
[----:B------:R-:W-:-:S04]  /*85230*/  IMAD.HI.U32 R35, R35, 0x7f000001, R14 ;  /* 0x7f00000123237827 */ /* 0x000fc800078e000e */
[----:B------:R-:W-:-:S04]  /*85240*/  IMAD.WIDE.U32 R12, R44, R212, RZ ;  /* 0x000000d42c0c7225 */ /* 0x000fc800078e00ff */
[----:B------:R-:W-:-:S04]  /*85250*/  IMAD.WIDE.U32 R14, R44, R207, RZ ;  /* 0x000000cf2c0e7225 */ /* 0x000fc800078e00ff */
[----:B------:R-:W-:Y:S01]  /*85260*/  IMAD R23, R16, 0x7effffff, RZ ;  /* 0x7effffff10177824 */ /* 0x000fe200078e02ff */
[----:B------:R-:W-:Y:S01]  /*85270*/  ISETP.GE.U32.AND P1, PT, R10, 0x7f000001, PT ;  /* 0x7f0000010a00780c */ /* 0x000fe20003f26070 */
[----:B------:R-:W-:Y:S02]  /*85280*/  IMAD R33, R12, 0x7effffff, RZ ;  /* 0x7effffff0c217824 */ /* 0x000fe400078e02ff */
[----:B-1----:R-:W-:Y:S02]  /*85290*/  IMAD R21, R14, 0x7effffff, RZ ;  /* 0x7effffff0e157824 */ /* 0x002fe400078e02ff */
[----:B------:R-:W-:Y:S01]  /*852a0*/  IMAD.HI.U32 R39, R23, 0x7f000001, R16 ;  /* 0x7f00000117277827 */ /* 0x000fe200078e0010 */
[----:B------:R-:W-:-:S03]  /*852b0*/  ISETP.GE.U32.AND P5, PT, R18, 0x7f000001, PT ;  /* 0x7f0000011200780c */ /* 0x000fc60003fa6070 */
[----:B------:R-:W-:-:S04]  /*852c0*/  IMAD.HI.U32 R33, R33, 0x7f000001, R12 ;  /* 0x7f00000121217827 */ /* 0x000fc800078e000c */
[----:B------:R-:W-:-:S04]  /*852d0*/  IMAD.WIDE.U32 R12, R34, R214, RZ ;  /* 0x000000d6220c7225 */ /* 0x000fc800078e00ff */
[----:B------:R-:W-:Y:S01]  /*852e0*/  IMAD.HI.U32 R22, R21, 0x7f000001, R14 ;  /* 0x7f00000115167827 */ /* 0x000fe200078e000e */
[----:B------:R-:W-:Y:S01]  /*852f0*/  @P2 IADD3 R11, PT, PT, R11, -0x7f000001, RZ ;  /* 0x80ffffff0b0b2810 */ /* 0x000fe20007ffe0ff */
[----:B------:R-:W-:Y:S01]  /*85300*/  ISETP.GE.U32.AND P6, PT, R2, 0x7f000001, PT ;  /* 0x7f0000010200780c */ /* 0x000fe20003fc6070 */
[----:B------:R-:W-:Y:S01]  /*85310*/  ISETP.GE.U32.AND P2, PT, R37, 0x7f000001, PT ;  /* 0x7f0000012500780c */ /* 0x000fe20003f46070 */
[----:B------:R-:W-:Y:S01]  /*85320*/  ISETP.GE.U32.AND P3, PT, R39, 0x7f000001, PT ;  /* 0x7f0000012700780c */ /* 0x000fe20003f66070 */
[----:B------:R-:W-:-:S04]  /*85330*/  IMAD.WIDE.U32 R14, R34, R207, RZ ;  /* 0x000000cf220e7225 */ /* 0x000fc800078e00ff */
[----:B------:R-:W-:Y:S01]  /*85340*/  IMAD R43, R12, 0x7effffff, RZ ;  /* 0x7effffff0c2b7824 */ /* 0x000fe200078e02ff */
[----:B------:R-:W-:Y:S01]  /*85350*/  ISETP.GE.U32.AND P4, PT, R22, 0x7f000001, PT ;  /* 0x7f0000011600780c */ /* 0x000fe20003f86070 */
[----:B------:R-:W-:Y:S01]  /*85360*/  ISETP.GE.U32.AND P0, PT, R11, 0x7f000001, PT ;  /* 0x7f0000010b00780c */ /* 0x000fe20003f06070 */
[----:B------:R-:W-:Y:S01]  /*85370*/  IMAD R21, R14, 0x7effffff, RZ ;  /* 0x7effffff0e157824 */ /* 0x000fe200078e02ff */
[----:B------:R-:W-:Y:S01]  /*85380*/  @P1 IADD3 R10, PT, PT, R10, -0x7f000001, RZ ;  /* 0x80ffffff0a0a1810 */ /* 0x000fe20007ffe0ff */
[----:B------:R-:W-:-:S04]  /*85390*/  IMAD.HI.U32 R43, R43, 0x7f000001, R12 ;  /* 0x7f0000012b2b7827 */ /* 0x000fc800078e000c */
[----:B------:R-:W-:-:S04]  /*853a0*/  IMAD.WIDE.U32 R12, R34, R213, RZ ;  /* 0x000000d5220c7225 */ /* 0x000fc800078e00ff */
[----:B------:R-:W-:Y:S01]  /*853b0*/  IMAD.HI.U32 R41, R21, 0x7f000001, R14 ;  /* 0x7f00000115297827 */ /* 0x000fe200078e000e */
[----:B------:R-:W-:Y:S01]  /*853c0*/  @P5 IADD3 R18, PT, PT, R18, -0x7f000001, RZ ;  /* 0x80ffffff12125810 */ /* 0x000fe20007ffe0ff */
[----:B------:R-:W-:Y:S02]  /*853d0*/  ISETP.GE.U32.AND P5, PT, R10, 0x7f000001, PT ;  /* 0x7f0000010a00780c */ /* 0x000fe40003fa6070 */
[----:B------:R-:W-:-:S04]  /*853e0*/  IMAD.WIDE.U32 R16, R154, R213, RZ ;  /* 0x000000d59a107225 */ /* 0x000fc800078e00ff */
[----:B------:R-:W-:Y:S01]  /*853f0*/  IMAD R45, R12, 0x7effffff, RZ ;  /* 0x7effffff0c2d7824 */ /* 0x000fe200078e02ff */
[----:B------:R-:W-:Y:S02]  /*85400*/  @P6 IADD3 R2, PT, PT, R2, -0x7f000001, RZ ;  /* 0x80ffffff02026810 */ /* 0x000fe40007ffe0ff */
[----:B------:R-:W-:Y:S02]  /*85410*/  @P2 IADD3 R37, PT, PT, R37, -0x7f000001, RZ ;  /* 0x80ffffff25252810 */ /* 0x000fe40007ffe0ff */
[----:B------:R-:W-:Y:S01]  /*85420*/  @P3 IADD3 R39, PT, PT, R39, -0x7f000001, RZ ;  /* 0x80ffffff27273810 */ /* 0x000fe20007ffe0ff */
[----:B------:R-:W-:Y:S01]  /*85430*/  ISETP.GE.U32.AND P3, PT, R41, 0x7f000001, PT ;  /* 0x7f0000012900780c */ /* 0x000fe20003f66070 */
[----:B------:R-:W-:Y:S02]  /*85440*/  IMAD R23, R16, 0x7effffff, RZ ;  /* 0x7effffff10177824 */ /* 0x000fe400078e02ff */
[----:B------:R-:W-:-:S04]  /*85450*/  IMAD.HI.U32 R45, R45, 0x7f000001, R12 ;  /* 0x7f0000012d2d7827 */ /* 0x000fc800078e000c */
[----:B------:R-:W-:Y:S01]  /*85460*/  IMAD.WIDE.U32 R12, R154, R212, RZ ;  /* 0x000000d49a0c7225 */ /* 0x000fe200078e00ff */
        /* <DEDUP_REMOVED lines=8> */
[----:B------:R-:W-:-:S04]  /*854f0*/  IMAD.WIDE.U32 R14, R154, R214, RZ ;  /* 0x000000d69a0e7225 */ /* 0x000fc800078e00ff */
[----:B------:R-:W-:Y:S01]  /*85500*/  IMAD.HI.U32 R42, R21, 0x7f000001, R12 ;  /* 0x7f000001152a7827 */ /* 0x000fe200078e000c */
[----:B------:R-:W-:Y:S01]  /*85510*/  ISETP.GE.U32.AND P5, PT, R23, 0x7f000001, PT ;  /* 0x7f0000011700780c */ /* 0x000fe20003fa6070 */
[----:B------:R-:W-:Y:S01]  /*85520*/  @P3 IADD3 R41, PT, PT, R41, -0x7f000001, RZ ;  /* 0x80ffffff29293810 */ /* 0x000fe20007ffe0ff */
[----:B------:R-:W-:Y:S01]  /*85530*/  ISETP.GE.U32.AND P1, PT, R18, 0x7f000001, PT ;  /* 0x7f0000011200780c */ /* 0x000fe20003f26070 */
[----:B------:R-:W-:Y:S01]  /*85540*/  ISETP.GE.U32.AND P3, PT, R32, 0x7f000001, PT ;  /* 0x7f0000012000780c */ /* 0x000fe20003f66070 */
[----:B------:R-:W-:Y:S01]  /*85550*/  IMAD R17, R14, 0x7effffff, RZ ;  /* 0x7effffff0e117824 */ /* 0x000fe200078e02ff */
[----:B------:R-:W-:Y:S01]  /*85560*/  ISETP.GE.U32.AND P6, PT, R42, 0x7f000001, PT ;  /* 0x7f0000012a00780c */ /* 0x000fe20003fc6070 */
[----:B------:R-:W-:Y:S01]  /*85570*/  IMAD.WIDE.U32 R12, R154, R207, RZ ;  /* 0x000000cf9a0c7225 */ /* 0x000fe200078e00ff */
[----:B------:R-:W-:Y:S02]  /*85580*/  @P2 IADD3 R2, PT, PT, R2, -0x7f000001, RZ ;  /* 0x80ffffff02022810 */ /* 0x000fe40007ffe0ff */
[----:B------:R-:W-:-:S02]  /*85590*/  @P4 IADD3 R37, PT, PT, R37, -0x7f000001, RZ ;  /* 0x80ffffff25254810 */ /* 0x000fc40007ffe0ff */
        /* <DEDUP_REMOVED lines=8> */
[----:B------:R-:W-:-:S04]  /*85620*/  IMAD.HI.U32 R44, R15, 0x7f000001, R12 ;  /* 0x7f0000010f2c7827 */ /* 0x000fc800078e000c */
[----:B------:R-:W-:Y:S01]  /*85630*/  IMAD.WIDE.U32 R12, R22, 0x5fffffa, RZ ;  /* 0x05fffffa160c7825 */ /* 0x000fe200078e00ff */
[----:B------:R-:W-:Y:S02]  /*85640*/  @P1 IADD3 R18, PT, PT, R18, -0x7f000001, RZ ;  /* 0x80ffffff12121810 */ /* 0x000fe40007ffe0ff */
[----:B------:R-:W-:Y:S01]  /*85650*/  @P3 IADD3 R32, PT, PT, R32, -0x7f000001, RZ ;  /* 0x80ffffff20203810 */ /* 0x000fe20007ffe0ff */
[----:B------:R-:W-:Y:S01]  /*85660*/  ISETP.GE.U32.AND P1, PT, R11, 0x7f000001, PT ;  /* 0x7f0000010b00780c */ /* 0x000fe20003f26070 */
[----:B------:R-:W-:Y:S01]  /*85670*/  IMAD R15, R22, 0x6, RZ ;  /* 0x00000006160f7824 */ /* 0x000fe200078e02ff */
[----:B------:R-:W-:Y:S01]  /*85680*/  @P6 IADD3 R42, PT, PT, R42, -0x7f000001, RZ ;  /* 0x80ffffff2a2a6810 */ /* 0x000fe20007ffe0ff */
[----:B------:R-:W-:Y:S01]  /*85690*/  ISETP.GE.U32.AND P6, PT, R44, 0x7f000001, PT ;  /* 0x7f0000012c00780c */ /* 0x000fe20003fc6070 */
[----:B------:R-:W-:Y:S02]  /*856a0*/  @P4 IADD3 R35, PT, PT, R35, -0x7f000001, RZ ;  /* 0x80ffffff23234810 */ /* 0x000fe40007ffe0ff */
[----:B------:R-:W-:-:S02]  /*856b0*/  @P2 IADD3 R10, PT, PT, R10, -0x7f000001, RZ ;  /* 0x80ffffff0a0a2810 */ /* 0x000fc40007ffe0ff */
[----:B------:R-:W-:Y:S01]  /*856c0*/  @P0 IADD3 R38, PT, PT, R38, -0x7f000001, RZ ;  /* 0x80ffffff26260810 */ /* 0x000fe20007ffe0ff */
[----:B------:R-:W-:Y:S01]  /*856d0*/  ISETP.GE.U32.AND P2, PT, R18, 0x7f000001, PT ;  /* 0x7f0000011200780c */ /* 0x000fe20003f46070 */
[----:B------:R-:W-:Y:S01]  /*856e0*/  ISETP.GE.U32.AND P0, PT, R32, 0x7f000001, PT ;  /* 0x7f0000012000780c */ /* 0x000fe20003f06070 */
[----:B------:R-:W-:-:S04]  /*856f0*/  IMAD.HI.U32 R36, R15, 0x7f000001, R12 ;  /* 0x7f0000010f247827 */ /* 0x000fc800078e000c */
[----:B------:R-:W-:-:S04]  /*85700*/  IMAD.WIDE.U32 R12, R39, 0x5fffffa, RZ ;  /* 0x05fffffa270c7825 */ /* 0x000fc800078e00ff */
[----:B------:R-:W-:Y:S01]  /*85710*/  IMAD R39, R39, 0x6, RZ ;  /* 0x0000000627277824 */ /* 0x000fe200078e02ff */
[----:B------:R-:W-:Y:S01]  /*85720*/  ISETP.GE.U32.AND P4, PT, R35, 0x7f000001, PT ;  /* 0x7f0000012300780c */ /* 0x000fe20003f86070 */
[----:B------:R-:W-:Y:S02]  /*85730*/  @P5 IADD3 R31, PT, PT, R31, -0x7f000001, RZ ;  /* 0x80ffffff1f1f5810 */ /* 0x000fe40007ffe0ff */
[----:B------:R-:W-:Y:S01]  /*85740*/  @P1 IADD3 R11, PT, PT, R11, -0x7f000001, RZ ;  /* 0x80ffffff0b0b1810 */ /* 0x000fe20007ffe0ff */
[----:B------:R-:W-:Y:S02]  /*85750*/  IMAD R21, R41, 0x6, RZ ;  /* 0x0000000629157824 */ /* 0x000fe400078e02ff */
[----:B------:R-:W-:-:S04]  /*85760*/  IMAD.HI.U32 R39, R39, 0x7f000001, R12 ;  /* 0x7f00000127277827 */ /* 0x000fc800078e000c */
[----:B------:R-:W-:Y:S01]  /*85770*/  IMAD.WIDE.U32 R12, R41, 0x5fffffa, RZ ;  /* 0x05fffffa290c7825 */ /* 0x000fe200078e00ff */
[----:B------:R-:W-:-:S03]  /*85780*/  ISETP.GE.U32.AND P3, PT, R31, 0x7f000001, PT ;  /* 0x7f0000011f00780c */ /* 0x000fc60003f66070 */
[----:B------:R-:W-:Y:S01]  /*85790*/  IMAD.WIDE.U32 R16, R42, 0x5fffffa, RZ ;  /* 0x05fffffa2a107825 */ /* 0x000fe200078e00ff */
[----:B------:R-:W-:-:S03]  /*857a0*/  @P6 IADD3 R44, PT, PT, R44, -0x7f000001, RZ ;  /* 0x80ffffff2c2c6810 */ /* 0x000fc60007ffe0ff */
[----:B------:R-:W-:-:S04]  /*857b0*/  IMAD.WIDE.U32 R14, R23, 0x5fffffa, RZ ;  /* 0x05fffffa170e7825 */ /* 0x000fc800078e00ff */
[----:B------:R-:W-:Y:S02]  /*857c0*/  IMAD R41, R23, 0x6, RZ ;  /* 0x0000000617297824 */ /* 0x000fe400078e02ff */
[----:B------:R-:W-:Y:S01]  /*857d0*/  IMAD R23, R42, 0x6, RZ ;  /* 0x000000062a177824 */ /* 0x000fe200078e02ff */
[----:B------:R-:W-:Y:S02]  /*857e0*/  @P2 IADD3 R18, PT, PT, R18, -0x7f000001, RZ ;  /* 0x80ffffff12122810 */ /* 0x000fe40007ffe0ff */
[----:B------:R-:W-:Y:S01]  /*857f0*/  @P0 IADD3 R32, PT, PT, R32, -0x7f000001, RZ ;  /* 0x80ffffff20200810 */ /* 0x000fe20007ffe0ff */
[----:B------:R-:W-:Y:S01]  /*85800*/  ISETP.GE.U32.AND P2, PT, R2, 0x7f000001, PT ;  /* 0x7f0000010200780c */ /* 0x000fe20003f46070 */
[----:B------:R-:W-:Y:S01]  /*85810*/  ISETP.GE.U32.AND P0, PT, R11, 0x7f000001, PT ;  /* 0x7f0000010b00780c */ /* 0x000fe20003f06070 */
[----:B------:R-:W-:-:S04]  /*85820*/  IMAD.HI.U32 R47, R21, 0x7f000001, R12 ;  /* 0x7f000001152f7827 */ /* 0x000fc800078e000c */
[----:B------:R-:W-:-:S04]  /*85830*/  IMAD.WIDE.U32 R12, R44, 0x5fffffa, RZ ;  /* 0x05fffffa2c0c7825 */ /* 0x000fc800078e00ff */
[----:B------:R-:W-:Y:S01]  /*85840*/  IMAD.HI.U32 R49, R23, 0x7f000001, R16 ;  /* 0x7f00000117317827 */ /* 0x000fe200078e0010 */
[----:B------:R-:W-:-:S03]  /*85850*/  @P4 IADD3 R35, PT, PT, R35, -0x7f000001, RZ ;  /* 0x80ffffff23234810 */ /* 0x000fc60007ffe0ff */
[----:B------:R-:W-:Y:S01]  /*85860*/  IMAD R17, R44, 0x6, RZ ;  /* 0x000000062c117824 */ /* 0x000fe200078e02ff */
[----:B------:R-:W-:Y:S01]  /*85870*/  ISETP.GE.U32.AND P4, PT, R36, 0x7f000001, PT ;  /* 0x7f0000012400780c */ /* 0x000fe20003f86070 */
[----:B------:R-:W4:Y:S04]  /*85880*/  LDL R22, [R1+0x110] ;  /* 0x0001100001167983 */ /* 0x000f280000100800 */
[----:B------:R-:W4:Y:S01]  /*85890*/  LDL R21, [R1+0x114] ;  /* 0x0001140001157983 */ /* 0x000f220000100800 */
[----:B------:R-:W-:Y:S01]  /*858a0*/  IMAD.HI.U32 R17, R17, 0x7f000001, R12 ;  /* 0x7f00000111117827 */ /* 0x000fe200078e000c */
[----:B------:R-:W-:Y:S02]  /*858b0*/  IADD3 R12, PT, PT, R35, R38, RZ ;  /* 0x00000026230c7210 */ /* 0x000fe40007ffe0ff */
[----:B------:R-:W-:Y:S01]  /*858c0*/  @P3 IADD3 R31, PT, PT, R31, -0x7f000001, RZ ;  /* 0x80ffffff1f1f3810 */ /* 0x000fe20007ffe0ff */
[----:B------:R-:W-:Y:S01]  /*858d0*/  ISETP.GE.U32.AND P3, PT, R18, 0x7f000001, PT ;  /* 0x7f0000011200780c */ /* 0x000fe20003f66070 */
[----:B------:R-:W-:-:S02]  /*858e0*/  @P2 IADD3 R2, PT, PT, R2, -0x7f000001, RZ ;  /* 0x80ffffff02022810 */ /* 0x000fc40007ffe0ff */
[----:B------:R-:W-:Y:S01]  /*858f0*/  @P0 IADD3 R11, PT, PT, R11, -0x7f000001, RZ ;  /* 0x80ffffff0b0b0810 */ /* 0x000fe20007ffe0ff */
[----:B------:R-:W-:Y:S01]  /*85900*/  ISETP.GE.U32.AND P1, PT, R33, 0x7f000001, PT ;  /* 0x7f0000012100780c */ /* 0x000fe20003f26070 */
[----:B------:R-:W-:Y:S01]  /*85910*/  ISETP.GE.U32.AND P2, PT, R39, 0x7f000001, PT ;  /* 0x7f0000012700780c */ /* 0x000fe20003f46070 */
[----:B------:R-:W-:Y:S01]  /*85920*/  ISETP.GE.U32.AND P0, PT, R12, 0x7f000001, PT ;  /* 0x7f0000010c00780c */ /* 0x000fe20003f06070 */
[----:B------:R-:W-:Y:S01]  /*85930*/  IMAD.HI.U32 R41, R41, 0x7f000001, R14 ;  /* 0x7f00000129297827 */ /* 0x000fe200078e000e */
[----:B------:R-:W-:Y:S01]  /*85940*/  @P4 IADD3 R36, PT, PT, R36, -0x7f000001, RZ ;  /* 0x80ffffff24244810 */ /* 0x000fe20007ffe0ff */
[----:B------:R-:W4:Y:S01]  /*85950*/  LDL R23, [R1+0x118] ;  /* 0x0001180001177983 */ /* 0x000f220000100800 */
[----:B------:R-:W-:Y:S02]  /*85960*/  IADD3 R11, PT, PT, R67, R11, RZ ;  /* 0x0000000b430b7210 */ /* 0x000fe40007ffe0ff */
[----:B------:R-:W-:Y:S02]  /*85970*/  IADD3 R14, PT, PT, R31, R36, RZ ;  /* 0x000000241f0e7210 */ /* 0x000fe40007ffe0ff */
[----:B------:R-:W-:Y:S01]  /*85980*/  @P3 IADD3 R18, PT, PT, R18, -0x7f000001, RZ ;  /* 0x80ffffff12123810 */ /* 0x000fe20007ffe0ff */
[----:B------:R-:W4:Y:S02]  /*85990*/  LDL R31, [R1+0x11c] ;  /* 0x00011c00011f7983 */ /* 0x000f240000100800 */
[----:B------:R-:W-:-:S02]  /*859a0*/  @P1 IADD3 R33, PT, PT, R33, -0x7f000001, RZ ;  /* 0x80ffffff21211810 */ /* 0x000fc40007ffe0ff */
[----:B------:R-:W-:Y:S02]  /*859b0*/  @P2 IADD3 R39, PT, PT, R39, -0x7f000001, RZ ;  /* 0x80ffffff27272810 */ /* 0x000fe40007ffe0ff */
[----:B------:R-:W-:Y:S01]  /*859c0*/  @P0 IADD3 R12, PT, PT, R12, -0x7f000001, RZ ;  /* 0x80ffffff0c0c0810 */ /* 0x000fe20007ffe0ff */
[----:B------:R-:W-:Y:S01]  /*859d0*/  ISETP.GE.U32.AND P1, PT, R10, 0x7f000001, PT ;  /* 0x7f0000010a00780c */ /* 0x000fe20003f26070 */
[----:B------:R-:W-:Y:S01]  /*859e0*/  ISETP.GE.U32.AND P2, PT, R18, 0x7f000001, PT ;  /* 0x7f0000011200780c */ /* 0x000fe20003f46070 */
[----:B------:R-:W-:Y:S01]  /*859f0*/  ISETP.GE.U32.AND P0, PT, R11, 0x7f000001, PT ;  /* 0x7f0000010b00780c */ /* 0x000fe20003f06070 */
[----:B------:R-:W-:Y:S01]  /*85a00*/  IADD3 R16, PT, PT, R37, R40, RZ ;  /* 0x0000002825107210 */ /* 0x000fe20007ffe0ff */
[----:B------:R-:W-:-:S09]  /*85a10*/  ISETP.GE.U32.AND P5, PT, R47, 0x7f000001, PT ;  /* 0x7f0000012f00780c */ /* 0x000fd20003fa6070 */
[----:B------:R-:W-:Y:S02]  /*85a20*/  @P1 IADD3 R10, PT, PT, R10, -0x7f000001, RZ ;  /* 0x80ffffff0a0a1810 */ /* 0x000fe40007ffe0ff */
[----:B------:R-:W-:Y:S02]  /*85a30*/  @P2 IADD3 R18, PT, PT, R18, -0x7f000001, RZ ;  /* 0x80ffffff12122810 */ /* 0x000fe40007ffe0ff */
[----:B------:R-:W-:Y:S01]  /*85a40*/  @P0 IADD3 R11, PT, PT, R11, -0x7f000001, RZ ;  /* 0x80ffffff0b0b0810 */ /* 0x000fe20007ffe0ff */
[----:B------:R-:W-:Y:S01]  /*85a50*/  ISETP.GE.U32.AND P6, PT, R16, 0x7f000001, PT ;  /* 0x7f0000011000780c */ /* 0x000fe20003fc6070 */
[----:B------:R-:W-:Y:S02]  /*85a60*/  IADD3 R13, PT, PT, R65, R10, RZ ;  /* 0x0000000a410d7210 */ /* 0x000fe40007ffe0ff */
[----:B------:R-:W-:Y:S02]  /*85a70*/  IADD3 R18, PT, PT, R11, R18, RZ ;  /* 0x000000120b127210 */ /* 0x000fe40007ffe0ff */
[----:B------:R-:W4:Y:S01]  /*85a80*/  LDL.64 R10, [R1+0x100] ;  /* 0x00010000010a7983 */ /* 0x000f220000100a00 */
[----:B------:R-:W-:Y:S01]  /*85a90*/  IADD3 R32, PT, PT, R32, R33, RZ ;  /* 0x0000002120207210 */ /* 0x000fe20007ffe0ff */
[----:B------:R-:W-:Y:S01]  /*85aa0*/  ISETP.GE.U32.AND P1, PT, R43, 0x7f000001, PT ;  /* 0x7f0000012b00780c */ /* 0x000fe20003f26070 */
[----:B------:R-:W-:Y:S01]  /*85ab0*/  ISETP.GE.U32.AND P4, PT, R45, 0x7f000001, PT ;  /* 0x7f0000012d00780c */ /* 0x000fe20003f86070 */
[----:B------:R-:W-:Y:S01]  /*85ac0*/  @P5 IADD3 R47, PT, PT, R47, -0x7f000001, RZ ;  /* 0x80ffffff2f2f5810 */ /* 0x000fe20007ffe0ff */
[----:B------:R-:W-:Y:S01]  /*85ad0*/  ISETP.GE.U32.AND P3, PT, R14, 0x7f000001, PT ;  /* 0x7f0000010e00780c */ /* 0x000fe20003f66070 */
[----:B------:R-:W-:-:S02]  /*85ae0*/  ISETP.GE.U32.AND P5, PT, R32, 0x7f000001, PT ;  /* 0x7f0000012000780c */ /* 0x000fc40003fa6070 */
[----:B------:R-:W-:Y:S01]  /*85af0*/  @P6 IADD3 R16, PT, PT, R16, -0x7f000001, RZ ;  /* 0x80ffffff10106810 */ /* 0x000fe20007ffe0ff */
[----:B------:R-:W-:-:S03]  /*85b00*/  ISETP.GE.U32.AND P6, PT, R2, 0x7f000001, PT ;  /* 0x7f0000010200780c */ /* 0x000fc60003fc6070 */
[----:B------:R-:W-:-:S03]  /*85b10*/  IADD3 R16, PT, PT, R16, R47, RZ ;  /* 0x0000002f10107210 */ /* 0x000fc60007ffe0ff */
[----:B------:R-:W-:Y:S01]  /*85b20*/  @P1 IADD3 R43, PT, PT, R43, -0x7f000001, RZ ;  /* 0x80ffffff2b2b1810 */ /* 0x000fe20007ffe0ff */
[----:B------:R-:W-:Y:S01]  /*85b30*/  ISETP.GE.U32.AND P1, PT, R13, 0x7f000001, PT ;  /* 0x7f0000010d00780c */ /* 0x000fe20003f26070 */
[----:B------:R-:W-:Y:S01]  /*85b40*/  @P4 IADD3 R45, PT, PT, R45, -0x7f000001, RZ ;  /* 0x80ffffff2d2d4810 */ /* 0x000fe20007ffe0ff */
[----:B------:R-:W-:Y:S01]  /*85b50*/  ISETP.GE.U32.AND P4, PT, R49, 0x7f000001, PT ;  /* 0x7f0000013100780c */ /* 0x000fe20003f86070 */
[----:B------:R-:W-:Y:S02]  /*85b60*/  @P5 IADD3 R32, PT, PT, R32, -0x7f000001, RZ ;  /* 0x80ffffff20205810 */ /* 0x000fe40007ffe0ff */
[----:B------:R-:W-:Y:S02]  /*85b70*/  @P3 IADD3 R14, PT, PT, R14, -0x7f000001, RZ ;  /* 0x80ffffff0e0e3810 */ /* 0x000fe40007ffe0ff */
[----:B------:R-:W-:Y:S01]  /*85b80*/  @P6 IADD3 R2, PT, PT, R2, -0x7f000001, RZ ;  /* 0x80ffffff02026810 */ /* 0x000fe20007ffe0ff */
[----:B------:R-:W-:Y:S01]  /*85b90*/  ISETP.GE.U32.AND P3, PT, R16, 0x7f000001, PT ;  /* 0x7f0000011000780c */ /* 0x000fe20003f66070 */
[----:B------:R-:W-:-:S02]  /*85ba0*/  IADD3 R12, PT, PT, R12, R43, RZ ;  /* 0x0000002b0c0c7210 */ /* 0x000fc40007ffe0ff */
[----:B------:R-:W-:Y:S01]  /*85bb0*/  IADD3 R15, PT, PT, R32, R45, RZ ;  /* 0x0000002d200f7210 */ /* 0x000fe20007ffe0ff */
[----:B------:R-:W-:Y:S01]  /*85bc0*/  ISETP.GE.U32.AND P2, PT, R2, 0x7f000001, PT ;  /* 0x7f0000010200780c */ /* 0x000fe20003f46070 */
        /* <DEDUP_REMOVED lines=8> */
[----:B------:R-:W-:Y:S01]  /*85c50*/  @P3 IADD3 R16, PT, PT, R16, -0x7f000001, RZ ;  /* 0x80ffffff10103810 */ /* 0x000fe20007ffe0ff */
[----:B------:R-:W-:-:S02]  /*85c60*/  ISETP.GE.U32.AND P3, PT, R14, 0x7f000001, PT ;  /* 0x7f0000010e00780c */ /* 0x000fc40003f66070 */
[----:B------:R-:W-:Y:S01]  /*85c70*/  @P2 IADD3 R2, PT, PT, R2, -0x7f000001, RZ ;  /* 0x80ffffff02022810 */ /* 0x000fe20007ffe0ff */
[----:B------:R-:W-:Y:S01]  /*85c80*/  ISETP.GE.U32.AND P2, PT, R79, 0x7f000001, PT ;  /* 0x7f0000014f00780c */ /* 0x000fe20003f46070 */
[----:B------:R-:W-:Y:S02]  /*85c90*/  IADD3 R16, PT, PT, R16, R49, RZ ;  /* 0x0000003110107210 */ /* 0x000fe40007ffe0ff */
[----:B------:R-:W-:Y:S01]  /*85ca0*/  @P1 IADD3 R34, PT, PT, R34, -0x7f000001, RZ ;  /* 0x80ffffff22221810 */ /* 0x000fe20007ffe0ff */
[----:B------:R-:W-:Y:S01]  /*85cb0*/  ISETP.GE.U32.AND P1, PT, R19, 0x7f000001, PT ;  /* 0x7f0000011300780c */ /* 0x000fe20003f26070 */
        /* <DEDUP_REMOVED lines=8> */
[----:B------:R-:W-:Y:S02]  /*85d40*/  IADD3 R34, PT, PT, R12, R17, RZ ;  /* 0x000000110c227210 */ /* 0x000fe40007ffe0ff */
[----:B------:R-:W-:Y:S01]  /*85d50*/  @P2 IADD3 R79, PT, PT, R79, -0x7f000001, RZ ;  /* 0x80ffffff4f4f2810 */ /* 0x000fe20007ffe0ff */
[----:B------:R-:W-:Y:S01]  /*85d60*/  ISETP.GE.U32.AND P2, PT, R18, 0x7f000001, PT ;  /* 0x7f0000011200780c */ /* 0x000fe20003f46070 */
[----:B------:R-:W-:-:S02]  /*85d70*/  IADD3 R2, PT, PT, R13, R2, RZ ;  /* 0x000000020d027210 */ /* 0x000fc40007ffe0ff */
[----:B------:R-:W-:Y:S01]  /*85d80*/  IADD3 R41, PT, PT, R14, R41, RZ ;  /* 0x000000290e297210 */ /* 0x000fe20007ffe0ff */
[----:B------:R-:W-:Y:S01]  /*85d90*/  ISETP.GE.U32.AND P3, PT, R25, 0x7f000001, PT ;  /* 0x7f0000011900780c */ /* 0x000fe20003f66070 */
[----:B------:R-:W-:Y:S01]  /*85da0*/  ISETP.GE.U32.AND P6, PT, R34, 0x7f000001, PT ;  /* 0x7f0000012200780c */ /* 0x000fe20003fc6070 */
        /* <DEDUP_REMOVED lines=8> */
[----:B------:R-:W-:-:S02]  /*85e30*/  ISETP.GE.U32.AND P2, PT, R16, R19, PT ;  /* 0x000000131000720c */ /* 0x000fc40003f46070 */
[----:B------:R-:W-:Y:S02]  /*85e40*/  @P3 IADD3 R25, PT, PT, R25, -0x7f000001, RZ ;  /* 0x80ffffff19193810 */ /* 0x000fe40007ffe0ff */
[----:B------:R-:W-:Y:S02]  /*85e50*/  @P6 IADD3 R34, PT, PT, R34, -0x7f000001, RZ ;  /* 0x80ffffff22226810 */ /* 0x000fe40007ffe0ff */
[----:B------:R-:W-:-:S03]  /*85e60*/  @P1 IADD3 R15, PT, PT, R15, -0x7f000001, RZ ;  /* 0x80ffffff0f0f1810 */ /* 0x000fc60007ffe0ff */
[----:B------:R-:W-:Y:S01]  /*85e70*/  ISETP.GE.U32.AND P1, PT, R34, R25, PT ;  /* 0x000000192200720c */ /* 0x000fe20003f26070 */
[----:B------:R-:W-:Y:S02]  /*85e80*/  @P5 IADD3 R2, PT, PT, R2, -0x7f000001, RZ ;  /* 0x80ffffff02025810 */ /* 0x000fe40007ffe0ff */
[----:B------:R-:W-:Y:S02]  /*85e90*/  @P0 IADD3 R41, PT, PT, R41, -0x7f000001, RZ ;  /* 0x80ffffff29290810 */ /* 0x000fe40007ffe0ff */
[----:B------:R-:W-:Y:S01]  /*85ea0*/  IADD3 R35, PT, PT, -R19, R16, RZ ;  /* 0x0000001013237210 */ /* 0x000fe20007ffe1ff */
[----:B------:R-:W-:-:S04]  /*85eb0*/  IMAD.WIDE.U32 R12, R79, 0x5fffffa, RZ ;  /* 0x05fffffa4f0c7825 */ /* 0x000fc800078e00ff */
[----:B------:R-:W-:Y:S01]  /*85ec0*/  IMAD R17, R79, 0x6, RZ ;  /* 0x000000064f117824 */ /* 0x000fe200078e02ff */
[----:B------:R-:W-:Y:S01]  /*85ed0*/  @P4 IADD3 R83, PT, PT, R83, -0x7f000001, RZ ;  /* 0x80ffffff53534810 */ /* 0x000fe20007ffe0ff */
[----:B------:R-:W-:Y:S01]  /*85ee0*/  ISETP.GE.U32.AND P3, PT, R41, R2, PT ;  /* 0x000000022900720c */ /* 0x000fe20003f66070 */
[----:B------:R-:W-:Y:S02]  /*85ef0*/  IADD3 R37, PT, PT, -R25, R34, RZ ;  /* 0x0000002219257210 */ /* 0x000fe40007ffe1ff */
[----:B------:R-:W-:Y:S01]  /*85f00*/  @!P2 IADD3 R35, PT, PT, R35, 0x7f000001, RZ ;  /* 0x7f0000012323a810 */ /* 0x000fe20007ffe0ff */
[----:B------:R-:W-:Y:S01]  /*85f10*/  IMAD.HI.U32 R32, R17, 0x7f000001, R12 ;  /* 0x7f00000111207827 */ /* 0x000fe200078e000c */
[----:B------:R-:W-:-:S03]  /*85f20*/  ISETP.GE.U32.AND P0, PT, R80, 0x7f000001, PT ;  /* 0x7f0000015000780c */ /* 0x000fc60003f06070 */
[----:B------:R-:W-:-:S04]  /*85f30*/  IMAD.WIDE.U32 R12, R83, 0x5fffffa, RZ ;  /* 0x05fffffa530c7825 */ /* 0x000fc800078e00ff */
[C---:B------:R-:W-:Y:S01]  /*85f40*/  IMAD R33, R88.reuse, 0x6, RZ ;  /* 0x0000000658217824 */ /* 0x040fe200078e02ff */
[----:B------:R-:W-:Y:S01]  /*85f50*/  ISETP.GE.U32.AND P5, PT, R15, R18, PT ;  /* 0x000000120f00720c */ /* 0x000fe20003fa6070 */
[----:B------:R-:W-:-:S04]  /*85f60*/  IMAD.WIDE.U32 R88, R88, 0x5fffffa, RZ ;  /* 0x05fffffa58587825 */ /* 0x000fc800078e00ff */
[----:B------:R-:W-:Y:S01]  /*85f70*/  IMAD R83, R83, 0x6, RZ ;  /* 0x0000000653537824 */ /* 0x000fe200078e02ff */
[----:B------:R-:W-:Y:S01]  /*85f80*/  @!P1 IADD3 R37, PT, PT, R37, 0x7f000001, RZ ;  /* 0x7f00000125259810 */ /* 0x000fe20007ffe0ff */
[----:B--2---:R-:W-:Y:S01]  /*85f90*/  IMAD.WIDE.U32 R16, R29, R35, RZ ;  /* 0x000000231d107225 */ /* 0x004fe200078e00ff */
[----:B------:R-:W-:-:S03]  /*85fa0*/  IADD3 R25, PT, PT, -R2, R41, RZ ;  /* 0x0000002902197210 */ /* 0x000fc60007ffe1ff */
[----:B------:R-:W-:-:S04]  /*85fb0*/  IMAD.HI.U32 R2, R83, 0x7f000001, R12 ;  /* 0x7f00000153027827 */ /* 0x000fc800078e000c */
[----:B------:R-:W-:Y:S02]  /*85fc0*/  IMAD R19, R16, 0x7effffff, RZ ;  /* 0x7effffff10137824 */ /* 0x000fe400078e02ff */
[----:B------:R-:W-:-:S04]  /*85fd0*/  IMAD.WIDE.U32 R12, R29, R37, RZ ;  /* 0x000000251d0c7225 */ /* 0x000fc800078e00ff */
[----:B------:R-:W-:Y:S01]  /*85fe0*/  IMAD.HI.U32 R88, R33, 0x7f000001, R88 ;  /* 0x7f00000121587827 */ /* 0x000fe200078e0058 */
[----:B------:R-:W-:Y:S02]  /*85ff0*/  @!P3 IADD3 R25, PT, PT, R25, 0x7f000001, RZ ;  /* 0x7f0000011919b810 */ /* 0x000fe40007ffe0ff */
[----:B------:R-:W-:Y:S01]  /*86000*/  IADD3 R33, PT, PT, -R18, R15, RZ ;  /* 0x0000000f12217210 */ /* 0x000fe20007ffe1ff */
[----:B------:R-:W-:-:S04]  /*86010*/  IMAD.HI.U32 R18, R19, 0x7f000001, R16 ;  /* 0x7f00000113127827 */ /* 0x000fc800078e0010 */
[----:B------:R-:W-:Y:S01]  /*86020*/  IMAD R19, R12, 0x7effffff, RZ ;  /* 0x7effffff0c137824 */ /* 0x000fe200078e02ff */
[----:B------:R-:W-:Y:S01]  /*86030*/  @P0 IADD3 R80, PT, PT, R80, -0x7f000001, RZ ;  /* 0x80ffffff50500810 */ /* 0x000fe20007ffe0ff */
[----:B---3--:R-:W-:Y:S01]  /*86040*/  IMAD.WIDE.U32 R16, R30, R25, RZ ;  /* 0x000000191e107225 */ /* 0x008fe200078e00ff */
[----:B------:R-:W-:-:S03]  /*86050*/  @!P5 IADD3 R33, PT, PT, R33, 0x7f000001, RZ ;  /* 0x7f0000012121d810 */ /* 0x000fc60007ffe0ff */
[----:B------:R-:W-:-:S04]  /*86060*/  IMAD.HI.U32 R34, R19, 0x7f000001, R12 ;  /* 0x7f00000113227827 */ /* 0x000fc800078e000c */
[----:B------:R-:W-:Y:S01]  /*86070*/  IMAD R19, R16, 0x7effffff, RZ ;  /* 0x7effffff10137824 */ /* 0x000fe200078e02ff */
[----:B------:R-:W-:Y:S01]  /*86080*/  ISETP.GE.U32.AND P0, PT, R80, 0x7f000001, PT ;  /* 0x7f0000015000780c */ /* 0x000fe20003f06070 */
[----:B------:R-:W-:-:S04]  /*86090*/  IMAD.WIDE.U32 R14, R29, R33, RZ ;  /* 0x000000211d0e7225 */ /* 0x000fc800078e00ff */
[----:B------:R-:W-:-:S04]  /*860a0*/  IMAD.HI.U32 R43, R19, 0x7f000001, R16 ;  /* 0x7f000001132b7827 */ /* 0x000fc800078e0010 */
[----:B------:R-:W-:-:S04]  /*860b0*/  IMAD.WIDE.U32 R16, R30, R33, RZ ;  /* 0x000000211e107225 */ /* 0x000fc800078e00ff */
[----:B------:R-:W-:Y:S02]  /*860c0*/  IMAD R39, R14, 0x7effffff, RZ ;  /* 0x7effffff0e277824 */ /* 0x000fe400078e02ff */
[----:B------:R-:W-:-:S04]  /*860d0*/  IMAD.WIDE.U32 R12, R30, R37, RZ ;  /* 0x000000251e0c7225 */ /* 0x000fc800078e00ff */
[----:B------:R-:W-:Y:S01]  /*860e0*/  IMAD R41, R16, 0x7effffff, RZ ;  /* 0x7effffff10297824 */ /* 0x000fe200078e02ff */
[----:B------:R-:W-:Y:S01]  /*860f0*/  ISETP.GE.U32.AND P3, PT, R18, 0x7f000001, PT ;  /* 0x7f0000011200780c */ /* 0x000fe20003f66070 */
[----:B------:R-:W-:-:S04]  /*86100*/  IMAD.HI.U32 R38, R39, 0x7f000001, R14 ;  /* 0x7f00000127267827 */ /* 0x000fc800078e000e */
[----:B------:R-:W-:Y:S02]  /*86110*/  IMAD R39, R12, 0x7effffff, RZ ;  /* 0x7effffff0c277824 */ /* 0x000fe400078e02ff */
[----:B------:R-:W-:-:S04]  /*86120*/  IMAD.HI.U32 R16, R41, 0x7f000001, R16 ;  /* 0x7f00000129107827 */ /* 0x000fc800078e0010 */
[----:B------:R-:W-:Y:S01]  /*86130*/  IMAD.HI.U32 R39, R39, 0x7f000001, R12 ;  /* 0x7f00000127277827 */ /* 0x000fe200078e000c */
[----:B------:R-:W-:Y:S01]  /*86140*/  @P0 IADD3 R80, PT, PT, R80, -0x7f000001, RZ ;  /* 0x80ffffff50500810 */ /* 0x000fe20007ffe0ff */
[----:B------:R-:W-:Y:S02]  /*86150*/  ISETP.GE.U32.AND P0, PT, R43, 0x7f000001, PT ;  /* 0x7f0000012b00780c */ /* 0x000fe40003f06070 */
[----:B----4-:R-:W-:Y:S01]  /*86160*/  IMAD.WIDE.U32 R12, R28, R33, RZ ;  /* 0x000000211c0c7225 */ /* 0x010fe200078e00ff */
[----:B------:R-:W-:Y:S01]  /*86170*/  ISETP.GE.U32.AND P2, PT, R16, 0x7f000001, PT ;  /* 0x7f0000011000780c */ /* 0x000fe20003f46070 */
[----:B------:R-:W-:Y:S02]  /*86180*/  ISETP.GE.U32.AND P4, PT, R34, 0x7f000001, PT ;  /* 0x7f0000012200780c */ /* 0x000fe40003f86070 */
[----:B------:R-:W-:-:S04]  /*86190*/  IMAD.WIDE.U32 R14, R30, R35, RZ ;  /* 0x000000231e0e7225 */ /* 0x000fc800078e00ff */
[----:B------:R-:W-:Y:S01]  /*861a0*/  IMAD R17, R12, 0x7effffff, RZ ;  /* 0x7effffff0c117824 */ /* 0x000fe200078e02ff */
[----:B------:R-:W-:Y:S01]  /*861b0*/  ISETP.GE.U32.AND P1, PT, R26, 0x7f000001, PT ;  /* 0x7f0000011a00780c */ /* 0x000fe20003f26070 */
[----:B------:R-:W-:Y:S01]  /*861c0*/  @P3 IADD3 R18, PT, PT, R18, -0x7f000001, RZ ;  /* 0x80ffffff12123810 */ /* 0x000fe20007ffe0ff */
[----:B------:R-:W-:Y:S01]  /*861d0*/  ISETP.GE.U32.AND P5, PT, R38, 0x7f000001, PT ;  /* 0x7f0000012600780c */ /* 0x000fe20003fa6070 */
[----:B------:R-:W-:-:S04]  /*861e0*/  IMAD.HI.U32 R40, R17, 0x7f000001, R12 ;  /* 0x7f00000111287827 */ /* 0x000fc800078e000c */
[----:B------:R-:W-:Y:S01]  /*861f0*/  IMAD R19, R14, 0x7effffff, RZ ;  /* 0x7effffff0e137824 */ /* 0x000fe200078e02ff */
[----:B------:R-:W-:Y:S01]  /*86200*/  ISETP.GE.U32.AND P6, PT, R18, 0x7f000001, PT ;  /* 0x7f0000011200780c */ /* 0x000fe20003fc6070 */
[----:B------:R-:W-:Y:S02]  /*86210*/  @P0 IADD3 R43, PT, PT, R43, -0x7f000001, RZ ;  /* 0x80ffffff2b2b0810 */ /* 0x000fe40007ffe0ff */
[----:B------:R-:W-:Y:S01]  /*86220*/  IMAD.HI.U32 R45, R19, 0x7f000001, R14 ;  /* 0x7f000001132d7827 */ /* 0x000fe200078e000e */
[----:B------:R-:W-:-:S03]  /*86230*/  ISETP.GE.U32.AND P0, PT, R40, 0x7f000001, PT ;  /* 0x7f0000012800780c */ /* 0x000fc60003f06070 */
[----:B------:R-:W-:Y:S01]  /*86240*/  IMAD.WIDE.U32 R14, R29, R25, RZ ;  /* 0x000000191d0e7225 */ /* 0x000fe200078e00ff */
[----:B------:R-:W-:Y:S02]  /*86250*/  @P2 IADD3 R16, PT, PT, R16, -0x7f000001, RZ ;  /* 0x80ffffff10102810 */ /* 0x000fe40007ffe0ff */
[----:B------:R-:W-:Y:S01]  /*86260*/  @P4 IADD3 R34, PT, PT, R34, -0x7f000001, RZ ;  /* 0x80ffffff22224810 */ /* 0x000fe20007ffe0ff */
[----:B------:R-:W-:Y:S01]  /*86270*/  IMAD R17, R14, 0x7effffff, RZ ;  /* 0x7effffff0e117824 */ /* 0x000fe200078e02ff */
[----:B------:R-:W-:Y:S01]  /*86280*/  @P1 IADD3 R26, PT, PT, R26, -0x7f000001, RZ ;  /* 0x80ffffff1a1a1810 */ /* 0x000fe20007ffe0ff */
[----:B------:R-:W-:Y:S01]  /*86290*/  IMAD.WIDE.U32 R12, R16, 0x5fffffa, RZ ;  /* 0x05fffffa100c7825 */ /* 0x000fe200078e00ff */
[----:B------:R-:W-:Y:S01]  /*862a0*/  @P5 IADD3 R38, PT, PT, R38, -0x7f000001, RZ ;  /* 0x80ffffff26265810 */ /* 0x000fe20007ffe0ff */
[----:B------:R-:W-:Y:S01]  /*862b0*/  ISETP.GE.U32.AND P1, PT, R45, 0x7f000001, PT ;  /* 0x7f0000012d00780c */ /* 0x000fe20003f26070 */
[----:B------:R-:W-:Y:S01]  /*862c0*/  ISETP.GE.U32.AND P5, PT, R34, 0x7f000001, PT ;  /* 0x7f0000012200780c */ /* 0x000fe20003fa6070 */
[----:B------:R-:W-:-:S02]  /*862d0*/  IMAD R19, R16, 0x6, RZ ;  /* 0x0000000610137824 */ /* 0x000fc400078e02ff */
[----:B------:R-:W-:Y:S01]  /*862e0*/  IMAD.HI.U32 R36, R17, 0x7f000001, R14 ;  /* 0x7f00000111247827 */ /* 0x000fe200078e000e */
[----:B------:R-:W-:Y:S01]  /*862f0*/  @P6 IADD3 R18, PT, PT, R18, -0x7f000001, RZ ;  /* 0x80ffffff12126810 */ /* 0x000fe20007ffe0ff */
[----:B------:R-:W-:Y:S01]  /*86300*/  ISETP.GE.U32.AND P3, PT, R39, 0x7f000001, PT ;  /* 0x7f0000012700780c */ /* 0x000fe20003f66070 */
[----:B------:R-:W-:Y:S01]  /*86310*/  ISETP.GE.U32.AND P4, PT, R38, 0x7f000001, PT ;  /* 0x7f0000012600780c */ /* 0x000fe20003f86070 */
[----:B------:R-:W-:-:S04]  /*86320*/  IMAD.HI.U32 R47, R19, 0x7f000001, R12 ;  /* 0x7f000001132f7827 */ /* 0x000fc800078e000c */
[----:B------:R-:W-:Y:S01]  /*86330*/  IMAD.WIDE.U32 R12, R28, R37, RZ ;  /* 0x000000251c0c7225 */ /* 0x000fe200078e00ff */
[----:B------:R-:W-:Y:S01]  /*86340*/  @P0 IADD3 R40, PT, PT, R40, -0x7f000001, RZ ;  /* 0x80ffffff28280810 */ /* 0x000fe20007ffe0ff */
[----:B------:R-:W-:Y:S01]  /*86350*/  ISETP.GE.U32.AND P0, PT, R36, 0x7f000001, PT ;  /* 0x7f0000012400780c */ /* 0x000fe20003f06070 */
[----:B------:R-:W-:Y:S01]  /*86360*/  IADD3 R29, PT, PT, R18, R43, RZ ;  /* 0x0000002b121d7210 */ /* 0x000fe20007ffe0ff */
[----:B------:R-:W-:Y:S01]  /*86370*/  IMAD R43, R12, 0x7effffff, RZ ;  /* 0x7effffff0c2b7824 */ /* 0x000fe200078e02ff */
[----:B------:R-:W-:Y:S02]  /*86380*/  @P1 IADD3 R45, PT, PT, R45, -0x7f000001, RZ ;  /* 0x80ffffff2d2d1810 */ /* 0x000fe40007ffe0ff */
[----:B------:R-:W-:Y:S01]  /*86390*/  @P5 IADD3 R34, PT, PT, R34, -0x7f000001, RZ ;  /* 0x80ffffff22225810 */ /* 0x000fe20007ffe0ff */
[----:B------:R-:W-:-:S04]  /*863a0*/  IMAD.HI.U32 R43, R43, 0x7f000001, R12 ;  /* 0x7f0000012b2b7827 */ /* 0x000fc800078e000c */
[----:B------:R-:W-:Y:S01]  /*863b0*/  IMAD.WIDE.U32 R18, R40, 0x5fffffa, RZ ;  /* 0x05fffffa28127825 */ /* 0x000fe200078e00ff */
[----:B------:R-:W-:Y:S02]  /*863c0*/  @P3 IADD3 R39, PT, PT, R39, -0x7f000001, RZ ;  /* 0x80ffffff27273810 */ /* 0x000fe40007ffe0ff */
[----:B------:R-:W-:Y:S02]  /*863d0*/  @P4 IADD3 R38, PT, PT, R38, -0x7f000001, RZ ;  /* 0x80ffffff26264810 */ /* 0x000fe40007ffe0ff */
[----:B------:R-:W-:Y:S01]  /*863e0*/  IADD3 R30, PT, PT, R34, R45, RZ ;  /* 0x0000002d221e7210 */ /* 0x000fe20007ffe0ff */
[----:B------:R-:W-:Y:S01]  /*863f0*/  ISETP.GE.U32.AND P2, PT, R43, 0x7f000001, PT ;  /* 0x7f0000012b00780c */ /* 0x000fe20003f46070 */
[----:B------:R-:W-:-:S04]  /*86400*/  IMAD.WIDE.U32 R14, R28, R25, RZ ;  /* 0x000000191c0e7225 */ /* 0x000fc800078e00ff */
[----:B------:R-:W-:Y:S01]  /*86410*/  IMAD R45, R40, 0x6, RZ ;  /* 0x00000006282d7824 */ /* 0x000fe200078e02ff */
[----:B------:R-:W-:Y:S01]  /*86420*/  @P0 IADD3 R36, PT, PT, R36, -0x7f000001, RZ ;  /* 0x80ffffff24240810 */ /* 0x000fe20007ffe0ff */
[----:B------:R-:W-:-:S04]  /*86430*/  IMAD.WIDE.U32 R16, R28, R35, RZ ;  /* 0x000000231c107225 */ /* 0x000fc800078e00ff */
[----:B------:R-:W-:Y:S01]  /*86440*/  IMAD.WIDE.U32 R12, R20, R35, RZ ;  /* 0x00000023140c7225 */ /* 0x000fe200078e00ff */
[----:B------:R-:W-:-:S03]  /*86450*/  IADD3 R34, PT, PT, R38, R39, RZ ;  /* 0x0000002726227210 */ /* 0x000fc60007ffe0ff */
[----:B------:R-:W-:Y:S02]  /*86460*/  IMAD R39, R14, 0x7effffff, RZ ;  /* 0x7effffff0e277824 */ /* 0x000fe400078e02ff */
[----:B------:R-:W-:-:S04]  /*86470*/  IMAD.HI.U32 R18, R45, 0x7f000001, R18 ;  /* 0x7f0000012d127827 */ /* 0x000fc800078e0012 */
[----:B------:R-:W-:Y:S02]  /*86480*/  IMAD R41, R16, 0x7effffff, RZ ;  /* 0x7effffff10297824 */ /* 0x000fe400078e02ff */
[----:B------:R-:W-:Y:S01]  /*86490*/  IMAD R19, R12, 0x7effffff, RZ ;  /* 0x7effffff0c137824 */ /* 0x000fe200078e02ff */
[----:B------:R-:W-:Y:S01]  /*864a0*/  ISETP.GE.U32.AND P5, PT, R36, 0x7f000001, PT ;  /* 0x7f0000012400780c */ /* 0x000fe20003fa6070 */
[----:B------:R-:W-:Y:S01]  /*864b0*/  ISETP.GE.U32.AND P6, PT, R47, 0x7f000001, PT ;  /* 0x7f0000012f00780c */ /* 0x000fe20003fc6070 */
[----:B------:R-:W-:-:S04]  /*864c0*/  IMAD.HI.U32 R39, R39, 0x7f000001, R14 ;  /* 0x7f00000127277827 */ /* 0x000fc800078e000e */
[----:B------:R-:W-:-:S04]  /*864d0*/  IMAD.HI.U32 R41, R41, 0x7f000001, R16 ;  /* 0x7f00000129297827 */ /* 0x000fc800078e0010 */
[----:B------:R-:W-:-:S04]  /*864e0*/  IMAD.WIDE.U32 R14, R20, R37, RZ ;  /* 0x00000025140e7225 */ /* 0x000fc800078e00ff */
[----:B------:R-:W-:-:S04]  /*864f0*/  IMAD.HI.U32 R19, R19, 0x7f000001, R12 ;  /* 0x7f00000113137827 */ /* 0x000fc800078e000c */
[----:B------:R-:W-:Y:S01]  /*86500*/  IMAD.WIDE.U32 R16, R20, R33, RZ ;  /* 0x0000002114107225 */ /* 0x000fe200078e00ff */
[----:B------:R-:W-:Y:S01]  /*86510*/  @P2 IADD3 R43, PT, PT, R43, -0x7f000001, RZ ;  /* 0x80ffffff2b2b2810 */ /* 0x000fe20007ffe0ff */
[----:B------:R-:W-:Y:S02]  /*86520*/  ISETP.GE.U32.AND P1, PT, R39, 0x7f000001, PT ;  /* 0x7f0000012700780c */ /* 0x000fe40003f26070 */
[----:B------:R-:W-:Y:S01]  /*86530*/  IMAD R33, R14, 0x7effffff, RZ ;  /* 0x7effffff0e217824 */ /* 0x000fe200078e02ff */
[----:B------:R-:W-:Y:S01]  /*86540*/  ISETP.GE.U32.AND P2, PT, R41, 0x7f000001, PT ;  /* 0x7f0000012900780c */ /* 0x000fe20003f46070 */
[----:B------:R-:W-:Y:S01]  /*86550*/  ISETP.GE.U32.AND P0, PT, R19, 0x7f000001, PT ;  /* 0x7f0000011300780c */ /* 0x000fe20003f06070 */
[----:B------:R-:W-:Y:S01]  /*86560*/  ISETP.GE.U32.AND P4, PT, R30, 0x7f000001, PT ;  /* 0x7f0000011e00780c */ /* 0x000fe20003f86070 */
[----:B------:R-:W-:-:S04]  /*86570*/  IMAD.HI.U32 R28, R33, 0x7f000001, R14 ;  /* 0x7f000001211c7827 */ /* 0x000fc800078e000e */
[----:B------:R-:W-:-:S04]  /*86580*/  IMAD.WIDE.U32 R12, R43, 0x5fffffa, RZ ;  /* 0x05fffffa2b0c7825 */ /* 0x000fc800078e00ff */
[----:B------:R-:W-:Y:S01]  /*86590*/  IMAD R35, R16, 0x7effffff, RZ ;  /* 0x7effffff10237824 */ /* 0x000fe200078e02ff */
[----:B------:R-:W-:Y:S02]  /*865a0*/  @P5 IADD3 R36, PT, PT, R36, -0x7f000001, RZ ;  /* 0x80ffffff24245810 */ /* 0x000fe40007ffe0ff */
[----:B------:R-:W-:Y:S01]  /*865b0*/  @P6 IADD3 R47, PT, PT, R47, -0x7f000001, RZ ;  /* 0x80ffffff2f2f6810 */ /* 0x000fe20007ffe0ff */
[----:B------:R-:W-:Y:S02]  /*865c0*/  IMAD R15, R43, 0x6, RZ ;  /* 0x000000062b0f7824 */ /* 0x000fe400078e02ff */
[----:B------:R-:W-:Y:S01]  /*865d0*/  IMAD.HI.U32 R37, R35, 0x7f000001, R16 ;  /* 0x7f00000123257827 */ /* 0x000fe200078e0010 */
[----:B------:R-:W-:-:S03]  /*865e0*/  ISETP.GE.U32.AND P3, PT, R28, 0x7f000001, PT ;  /* 0x7f0000011c00780c */ /* 0x000fc60003f66070 */
[----:B------:R-:W-:Y:S01]  /*865f0*/  IMAD.HI.U32 R33, R15, 0x7f000001, R12 ;  /* 0x7f0000010f217827 */ /* 0x000fe200078e000c */
[----:B------:R-:W-:Y:S02]  /*86600*/  IADD3 R16, PT, PT, R36, R47, RZ ;  /* 0x0000002f24107210 */ /* 0x000fe40007ffe0ff */
        /* <DEDUP_REMOVED lines=9> */
[----:B------:R-:W-:Y:S01]  /*866a0*/  IMAD.WIDE.U32 R12, R19, 0x5fffffa, RZ ;  /* 0x05fffffa130c7825 */ /* 0x000fe200078e00ff */
[----:B------:R-:W-:-:S03]  /*866b0*/  @P3 IADD3 R28, PT, PT, R28, -0x7f000001, RZ ;  /* 0x80ffffff1c1c3810 */ /* 0x000fc60007ffe0ff */
[----:B------:R-:W-:Y:S01]  /*866c0*/  IMAD R17, R19, 0x6, RZ ;  /* 0x0000000613117824 */ /* 0x000fe200078e02ff */
[----:B------:R-:W-:Y:S01]  /*866d0*/  ISETP.GE.U32.AND P3, PT, R87, 0x7f000001, PT ;  /* 0x7f0000015700780c */ /* 0x000fe20003f66070 */
[----:B------:R-:W-:Y:S02]  /*866e0*/  IADD3 R26, PT, PT, R80, R26, RZ ;  /* 0x0000001a501a7210 */ /* 0x000fe40007ffe0ff */
[----:B------:R-:W-:Y:S01]  /*866f0*/  @P1 IADD3 R18, PT, PT, R18, -0x7f000001, RZ ;  /* 0x80ffffff12121810 */ /* 0x000fe20007ffe0ff */
[----:B------:R-:W-:Y:S01]  /*86700*/  IMAD.HI.U32 R35, R17, 0x7f000001, R12 ;  /* 0x7f00000111237827 */ /* 0x000fe200078e000c */
[----:B------:R-:W-:-:S03]  /*86710*/  @P5 IADD3 R29, PT, PT, R29, -0x7f000001, RZ ;  /* 0x80ffffff1d1d5810 */ /* 0x000fc60007ffe0ff */
[----:B------:R-:W-:-:S04]  /*86720*/  IMAD.WIDE.U32 R14, R28, 0x5fffffa, RZ ;  /* 0x05fffffa1c0e7825 */ /* 0x000fc800078e00ff */
[----:B------:R-:W-:Y:S01]  /*86730*/  IMAD.WIDE.U32 R12, R20, R25, RZ ;  /* 0x00000019140c7225 */ /* 0x000fe200078e00ff */
[----:B------:R-:W-:Y:S02]  /*86740*/  @P2 IADD3 R33, PT, PT, R33, -0x7f000001, RZ ;  /* 0x80ffffff21212810 */ /* 0x000fe40007ffe0ff */
[----:B------:R-:W-:Y:S01]  /*86750*/  @P0 IADD3 R16, PT, PT, R16, -0x7f000001, RZ ;  /* 0x80ffffff10100810 */ /* 0x000fe20007ffe0ff */
[----:B------:R-:W-:Y:S01]  /*86760*/  IMAD R19, R28, 0x6, RZ ;  /* 0x000000061c137824 */ /* 0x000fe200078e02ff */
[----:B------:R-:W-:Y:S01]  /*86770*/  @P4 IADD3 R37, PT, PT, R37, -0x7f000001, RZ ;  /* 0x80ffffff25254810 */ /* 0x000fe20007ffe0ff */
[----:B------:R-:W-:Y:S01]  /*86780*/  IMAD R17, R12, 0x7effffff, RZ ;  /* 0x7effffff0c117824 */ /* 0x000fe200078e02ff */
[----:B------:R-:W-:Y:S01]  /*86790*/  ISETP.GE.U32.AND P5, PT, R35, 0x7f000001, PT ;  /* 0x7f0000012300780c */ /* 0x000fe20003fa6070 */
[----:B------:R-:W-:Y:S01]  /*867a0*/  IADD3 R29, PT, PT, R29, R18, RZ ;  /* 0x000000121d1d7210 */ /* 0x000fe20007ffe0ff */
[----:B------:R-:W-:Y:S01]  /*867b0*/  IMAD.HI.U32 R18, R19, 0x7f000001, R14 ;  /* 0x7f00000113127827 */ /* 0x000fe200078e000e */
[----:B------:R-:W-:-:S03]  /*867c0*/  IADD3 R16, PT, PT, R16, R33, RZ ;  /* 0x0000002110107210 */ /* 0x000fc60007ffe0ff */
[----:B------:R-:W-:-:S04]  /*867d0*/  IMAD.WIDE.U32 R14, R37, 0x5fffffa, RZ ;  /* 0x05fffffa250e7825 */ /* 0x000fc800078e00ff */
[----:B------:R-:W-:Y:S01]  /*867e0*/  IMAD.HI.U32 R17, R17, 0x7f000001, R12 ;  /* 0x7f00000111117827 */ /* 0x000fe200078e000c */
[----:B------:R-:W-:-:S03]  /*867f0*/  ISETP.GE.U32.AND P6, PT, R34, 0x7f000001, PT ;  /* 0x7f0000012200780c */ /* 0x000fc60003fc6070 */
[----:B------:R-:W-:Y:S01]  /*86800*/  IMAD R13, R37, 0x6, RZ ;  /* 0x00000006250d7824 */ /* 0x000fe200078e02ff */
[----:B------:R-:W-:Y:S01]  /*86810*/  ISETP.GE.U32.AND P1, PT, R29, 0x7f000001, PT ;  /* 0x7f0000011d00780c */ /* 0x000fe20003f26070 */
[----:B------:R-:W-:Y:S01]  /*86820*/  ISETP.GE.U32.AND P0, PT, R16, 0x7f000001, PT ;  /* 0x7f0000011000780c */ /* 0x000fe20003f06070 */
[----:B------:R-:W-:Y:S01]  /*86830*/  ISETP.GE.U32.AND P2, PT, R18, 0x7f000001, PT ;  /* 0x7f0000011200780c */ /* 0x000fe20003f46070 */
[----:B------:R-:W-:Y:S01]  /*86840*/  @P3 IADD3 R87, PT, PT, R87, -0x7f000001, RZ ;  /* 0x80ffffff57573810 */ /* 0x000fe20007ffe0ff */
[----:B------:R-:W-:Y:S01]  /*86850*/  IMAD.HI.U32 R15, R13, 0x7f000001, R14 ;  /* 0x7f0000010d0f7827 */ /* 0x000fe200078e000e */
[----:B------:R-:W-:Y:S02]  /*86860*/  @P5 IADD3 R35, PT, PT, R35, -0x7f000001, RZ ;  /* 0x80ffffff23235810 */ /* 0x000fe40007ffe0ff */
[----:B------:R-:W-:Y:S01]  /*86870*/  IADD3 R30, PT, PT, R30, R39, RZ ;  /* 0x000000271e1e7210 */ /* 0x000fe20007ffe0ff */
[----:B------:R-:W2:Y:S01]  /*86880*/  LDL.LU R38, [R1+0x338] ;  /* 0x0003380001267983 */ /* 0x000ea20000300800 */
[----:B------:R-:W-:Y:S01]  /*86890*/  ISETP.GE.U32.AND P3, PT, R87, 0x7f000001, PT ;  /* 0x7f0000015700780c */ /* 0x000fe20003f66070 */
[----:B------:R-:W-:Y:S01]  /*868a0*/  ISETP.GE.U32.AND P5, PT, R15, 0x7f000001, PT ;  /* 0x7f0000010f00780c */ /* 0x000fe20003fa6070 */
[----:B------:R-:W-:Y:S01]  /*868b0*/  ISETP.GE.U32.AND P4, PT, R86, 0x7f000001, PT ;  /* 0x7f0000015600780c */ /* 0x000fe20003f86070 */
[----:B------:R-:W-:-:S02]  /*868c0*/  @P6 IADD3 R34, PT, PT, R34, -0x7f000001, RZ ;  /* 0x80ffffff22226810 */ /* 0x000fc40007ffe0ff */
[----:B------:R-:W-:Y:S02]  /*868d0*/  @P1 IADD3 R29, PT, PT, R29, -0x7f000001, RZ ;  /* 0x80ffffff1d1d1810 */ /* 0x000fe40007ffe0ff */
[----:B------:R-:W-:Y:S01]  /*868e0*/  @P0 IADD3 R16, PT, PT, R16, -0x7f000001, RZ ;  /* 0x80ffffff10100810 */ /* 0x000fe20007ffe0ff */
[----:B------:R-:W-:Y:S01]  /*868f0*/  ISETP.GE.U32.AND P1, PT, R84, 0x7f000001, PT ;  /* 0x7f0000015400780c */ /* 0x000fe20003f26070 */
[----:B------:R-:W-:Y:S01]  /*86900*/  ISETP.GE.U32.AND P0, PT, R30, 0x7f000001, PT ;  /* 0x7f0000011e00780c */ /* 0x000fe20003f06070 */
[----:B------:R-:W-:Y:S02]  /*86910*/  @P2 IADD3 R18, PT, PT, R18, -0x7f000001, RZ ;  /* 0x80ffffff12122810 */ /* 0x000fe40007ffe0ff */
[----:B------:R-:W-:Y:S01]  /*86920*/  IADD3 R34, PT, PT, R34, R41, RZ ;  /* 0x0000002922227210 */ /* 0x000fe20007ffe0ff */
[----:B------:R-:W-:Y:S01]  /*86930*/  ISETP.GE.U32.AND P6, PT, R85, 0x7f000001, PT ;  /* 0x7f0000015500780c */ /* 0x000fe20003fc6070 */
[----:B------:R-:W-:Y:S01]  /*86940*/  ISETP.GE.U32.AND P2, PT, R82, 0x7f000001, PT ;  /* 0x7f0000015200780c */ /* 0x000fe20003f46070 */
[----:B------:R-:W-:-:S02]  /*86950*/  @P3 IADD3 R87, PT, PT, R87, -0x7f000001, RZ ;  /* 0x80ffffff57573810 */ /* 0x000fc40007ffe0ff */
[----:B------:R-:W-:Y:S01]  /*86960*/  @P5 IADD3 R15, PT, PT, R15, -0x7f000001, RZ ;  /* 0x80ffffff0f0f5810 */ /* 0x000fe20007ffe0ff */
[----:B------:R-:W-:Y:S01]  /*86970*/  ISETP.GE.U32.AND P5, PT, R17, 0x7f000001, PT ;  /* 0x7f0000011100780c */ /* 0x000fe20003fa6070 */
[----:B------:R-:W-:Y:S01]  /*86980*/  ISETP.GE.U32.AND P3, PT, R34, 0x7f000001, PT ;  /* 0x7f0000012200780c */ /* 0x000fe20003f66070 */
[----:B------:R-:W-:Y:S02]  /*86990*/  IADD3 R13, PT, PT, R16, R35, RZ ;  /* 0x00000023100d7210 */ /* 0x000fe40007ffe0ff */
[----:B------:R-:W-:Y:S02]  /*869a0*/  @P4 IADD3 R86, PT, PT, R86, -0x7f000001, RZ ;  /* 0x80ffffff56564810 */ /* 0x000fe40007ffe0ff */
[----:B------:R-:W-:Y:S01]  /*869b0*/  IADD3 R12, PT, PT, R29, R18, RZ ;  /* 0x000000121d0c7210 */ /* 0x000fe20007ffe0ff */
[----:B------:R-:W-:Y:S01]  /*869c0*/  ISETP.GE.U32.AND P4, PT, R81, 0x7f000001, PT ;  /* 0x7f0000015100780c */ /* 0x000fe20003f86070 */
        /* <DEDUP_REMOVED lines=9> */
[----:B------:R-:W-:Y:S02]  /*86a60*/  @P3 IADD3 R34, PT, PT, R34, -0x7f000001, RZ ;  /* 0x80ffffff22223810 */ /* 0x000fe40007ffe0ff */
[----:B------:R-:W-:Y:S01]  /*86a70*/  IADD3 R14, PT, PT, R30, R15, RZ ;  /* 0x0000000f1e0e7210 */ /* 0x000fe20007ffe0ff */
[----:B------:R-:W3:Y:S01]  /*86a80*/  LDL.LU R39, [R1+0x38c] ;  /* 0x00038c0001277983 */ /* 0x000ee20000300800 */
[----:B------:R-:W-:Y:S01]  /*86a90*/  ISETP.GE.U32.AND P3, PT, R87, 0x7f000001, PT ;  /* 0x7f0000015700780c */ /* 0x000fe20003f66070 */
[----:B------:R-:W-:Y:S01]  /*86aa0*/  @P4 IADD3 R81, PT, PT, R81, -0x7f000001, RZ ;  /* 0x80ffffff51514810 */ /* 0x000fe20007ffe0ff */
        /* <DEDUP_REMOVED lines=8> */
[----:B------:R-:W-:Y:S01]  /*86b30*/  ISETP.GE.U32.AND P1, PT, R85, 0x7f000001, PT ;  /* 0x7f0000015500780c */ /* 0x000fe20003f26070 */
[----:B------:R-:W-:Y:S01]  /*86b40*/  IADD3 R22, PT, PT, R13, R22, RZ ;  /* 0x000000160d167210 */ /* 0x000fe20007ffe0ff */
[----:B------:R-:W-:Y:S01]  /*86b50*/  ISETP.GE.U32.AND P2, PT, R5, 0x7f000001, PT ;  /* 0x7f0000010500780c */ /* 0x000fe20003f46070 */
[----:B------:R-:W-:-:S02]  /*86b60*/  IADD3 R12, PT, PT, R12, R21, RZ ;  /* 0x000000150c0c7210 */ /* 0x000fc40007ffe0ff */
[----:B------:R-:W-:Y:S02]  /*86b70*/  @P3 IADD3 R87, PT, PT, R87, -0x7f000001, RZ ;  /* 0x80ffffff57573810 */ /* 0x000fe40007ffe0ff */
[----:B------:R-:W-:Y:S01]  /*86b80*/  @P4 IADD3 R27, PT, PT, R27, -0x7f000001, RZ ;  /* 0x80ffffff1b1b4810 */ /* 0x000fe20007ffe0ff */
[----:B------:R-:W-:Y:S01]  /*86b90*/  ISETP.GE.U32.AND P3, PT, R22, 0x7f000001, PT ;  /* 0x7f0000011600780c */ /* 0x000fe20003f66070 */
[----:B------:R-:W-:Y:S01]  /*86ba0*/  ISETP.GE.U32.AND P4, PT, R12, 0x7f000001, PT ;  /* 0x7f0000010c00780c */ /* 0x000fe20003f86070 */
[----:B------:R-:W-:Y:S01]  /*86bb0*/  @P5 IADD3 R26, PT, PT, R26, -0x7f000001, RZ ;  /* 0x80ffffff1a1a5810 */ /* 0x000fe20007ffe0ff */
[----:B------:R-:W-:Y:S01]  /*86bc0*/  ISETP.GE.U32.AND P5, PT, R9, 0x7f000001, PT ;  /* 0x7f0000010900780c */ /* 0x000fe20003fa6070 */
        /* <DEDUP_REMOVED lines=8> */
[----:B------:R0:W-:Y:S04]  /*86c50*/  STL [R1+0x110], R22 ;  /* 0x0001101601007387 */ /* 0x0001e80000100800 */
[----:B------:R1:W-:Y:S01]  /*86c60*/  STL [R1+0x114], R12 ;  /* 0x0001140c01007387 */ /* 0x0003e20000100800 */
[----:B------:R-:W-:Y:S01]  /*86c70*/  ISETP.GE.U32.AND P2, PT, R130, 0x7f000001, PT ;  /* 0x7f0000018200780c */ /* 0x000fe20003f46070 */
[----:B------:R-:W-:Y:S01]  /*86c80*/  ISETP.GE.U32.AND P6, PT, R16, 0x7f000001, PT ;  /* 0x7f0000011000780c */ /* 0x000fe20003fc6070 */
[----:B------:R-:W-:-:S02]  /*86c90*/  @P5 IADD3 R9, PT, PT, R9, -0x7f000001, RZ ;  /* 0x80ffffff09095810 */ /* 0x000fc40007ffe0ff */
[----:B0-----:R-:W-:Y:S01]  /*86ca0*/  @P3 IADD3 R22, PT, PT, R22, -0x7f000001, RZ ;  /* 0x80ffffff16163810 */ /* 0x001fe20007ffe0ff */
[----:B------:R-:W-:Y:S01]  /*86cb0*/  ISETP.GE.U32.AND P3, PT, R5, 0x7f000001, PT ;  /* 0x7f0000010500780c */ /* 0x000fe20003f66070 */
[----:B-1----:R-:W-:Y:S01]  /*86cc0*/  @P4 IADD3 R12, PT, PT, R12, -0x7f000001, RZ ;  /* 0x80ffffff0c0c4810 */ /* 0x002fe20007ffe0ff */
[----:B------:R-:W-:Y:S01]  /*86cd0*/  ISETP.GE.U32.AND P4, PT, R14, 0x7f000001, PT ;  /* 0x7f0000010e00780c */ /* 0x000fe20003f86070 */
[----:B------:R-:W-:Y:S02]  /*86ce0*/  @P0 IADD3 R7, PT, PT, R7, -0x7f000001, RZ ;  /* 0x80ffffff07070810 */ /* 0x000fe40007ffe0ff */
[----:B------:R-:W-:Y:S01]  /*86cf0*/  @P1 IADD3 R32, PT, PT, R32, -0x7f000001, RZ ;  /* 0x80ffffff20201810 */ /* 0x000fe20007ffe0ff */
[----:B------:R-:W-:Y:S01]  /*86d00*/  ISETP.GE.U32.AND P0, PT, R4, 0x7f000001, PT ;  /* 0x7f0000010400780c */ /* 0x000fe20003f06070 */
[----:B------:R-:W-:Y:S01]  /*86d10*/  ISETP.GE.U32.AND P1, PT, R64, 0x7f000001, PT ;  /* 0x7f0000014000780c */ /* 0x000fe20003f26070 */
[----:B------:R-:W-:Y:S01]  /*86d20*/  ISETP.GE.U32.AND P5, PT, R9, 0x7f000001, PT ;  /* 0x7f0000010900780c */ /* 0x000fe20003fa6070 */
[----:B------:R0:W-:Y:S04]  /*86d30*/  STL [R1+0x118], R14 ;  /* 0x0001180e01007387 */ /* 0x0001e80000100800 */
[----:B------:R1:W-:Y:S01]  /*86d40*/  STL [R1+0x11c], R16 ;  /* 0x00011c1001007387 */ /* 0x0003e20000100800 */
[----:B------:R-:W-:-:S02]  /*86d50*/  @P2 IADD3 R130, PT, PT, R130, -0x7f000001, RZ ;  /* 0x80ffffff82822810 */ /* 0x000fc40007ffe0ff */
[----:B------:R-:W-:Y:S02]  /*86d60*/  @P3 IADD3 R5, PT, PT, R5, -0x7f000001, RZ ;  /* 0x80ffffff05053810 */ /* 0x000fe40007ffe0ff */
[----:B------:R-:W-:Y:S01]  /*86d70*/  IADD3 R82, PT, PT, R86, R82, RZ ;  /* 0x0000005256527210 */ /* 0x000fe20007ffe0ff */
[----:B------:R-:W-:Y:S01]  /*86d80*/  ISETP.GE.U32.AND P2, PT, R24, 0x7f000001, PT ;  /* 0x7f0000011800780c */ /* 0x000fe20003f46070 */
[----:B0-----:R-:W-:Y:S02]  /*86d90*/  @P4 IADD3 R14, PT, PT, R14, -0x7f000001, RZ ;  /* 0x80ffffff0e0e4810 */ /* 0x001fe40007ffe0ff */
[----:B-1----:R-:W-:Y:S01]  /*86da0*/  @P6 IADD3 R16, PT, PT, R16, -0x7f000001, RZ ;  /* 0x80ffffff10106810 */ /* 0x002fe20007ffe0ff */
[----:B------:R-:W-:Y:S01]  /*86db0*/  ISETP.GE.U32.AND P6, PT, R5, 0x7f000001, PT ;  /* 0x7f0000010500780c */ /* 0x000fe20003fc6070 */
[----:B------:R-:W-:Y:S04]  /*86dc0*/  STL [R1+0x110], R22 ;  /* 0x0001101601007387 */ /* 0x000fe80000100800 */
[----:B------:R-:W-:Y:S04]  /*86dd0*/  STL [R1+0x114], R12 ;  /* 0x0001140c01007387 */ /* 0x000fe80000100800 */
[----:B------:R-:W-:Y:S04]  /*86de0*/  STL [R1+0x118], R14 ;  /* 0x0001180e01007387 */ /* 0x000fe80000100800 */
[----:B------:R0:W-:Y:S01]  /*86df0*/  STL [R1+0x11c], R16 ;  /* 0x00011c1001007387 */ /* 0x0001e20000100800 */
[----:B------:R-:W-:-:S03]  /*86e00*/  @P0 IADD3 R4, PT, PT, R4, -0x7f000001, RZ ;  /* 0x80ffffff04040810 */ /* 0x000fc60007ffe0ff */
[----:B------:R-:W4:Y:S01]  /*86e10*/  LD.E R20, desc[UR10][R10.64+0xa24] ;  /* 0x000a240a0a147980 */ /* 0x000f22000c101900 */
[----:B------:R-:W-:Y:S02]  /*86e20*/  @P1 IADD3 R64, PT, PT, R64, -0x7f000001, RZ ;  /* 0x80ffffff40401810 */ /* 0x000fe40007ffe0ff */
[----:B------:R-:W-:Y:S01]  /*86e30*/  @P5 IADD3 R9, PT, PT, R9, -0x7f000001, RZ ;  /* 0x80ffffff09095810 */ /* 0x000fe20007ffe0ff */
[----:B------:R-:W-:Y:S01]  /*86e40*/  ISETP.GE.U32.AND P0, PT, R82, 0x7f000001, PT ;  /* 0x7f0000015200780c */ /* 0x000fe20003f06070 */
[----:B------:R-:W-:Y:S02]  /*86e50*/  IADD3 R81, PT, PT, R85, R81, RZ ;  /* 0x0000005155517210 */ /* 0x000fe40007ffe0ff */
[----:B------:R-:W-:Y:S01]  /*86e60*/  @P2 IADD3 R24, PT, PT, R24, -0x7f000001, RZ ;  /* 0x80ffffff18182810 */ /* 0x000fe20007ffe0ff */
[----:B------:R-:W-:Y:S01]  /*86e70*/  ISETP.GE.U32.AND P3, PT, R64, 0x7f000001, PT ;  /* 0x7f0000014000780c */ /* 0x000fe20003f66070 */
[----:B------:R-:W-:Y:S01]  /*86e80*/  ISETP.GE.U32.AND P5, PT, R9, 0x7f000001, PT ;  /* 0x7f0000010900780c */ /* 0x000fe20003fa6070 */
[----:B------:R-:W-:Y:S01]  /*86e90*/  ISETP.GE.U32.AND P1, PT, R88, 0x7f000001, PT ;  /* 0x7f0000015800780c */ /* 0x000fe20003f26070 */
[----:B------:R-:W2:Y:S01]  /*86ea0*/  LD.E R21, desc[UR10][R10.64+0xa20] ;  /* 0x000a200a0a157980 */ /* 0x000ea2000c101900 */
[----:B------:R-:W-:Y:S01]  /*86eb0*/  ISETP.GE.U32.AND P2, PT, R81, 0x7f000001, PT ;  /* 0x7f0000015100780c */ /* 0x000fe20003f46070 */
[----:B------:R-:W-:Y:S01]  /*86ec0*/  @P6 IADD3 R5, PT, PT, R5, -0x7f000001, RZ ;  /* 0x80ffffff05056810 */ /* 0x000fe20007ffe0ff */
[----:B------:R-:W-:Y:S01]  /*86ed0*/  ISETP.GE.U32.AND P4, PT, R130, 0x7f000001, PT ;  /* 0x7f0000018200780c */ /* 0x000fe20003f86070 */
[----:B------:R-:W-:-:S02]  /*86ee0*/  IADD3 R87, PT, PT, R87, R32, RZ ;  /* 0x0000002057577210 */ /* 0x000fc40007ffe0ff */
[----:B------:R-:W-:Y:S01]  /*86ef0*/  IADD3 R27, PT, PT, R26, R27, RZ ;  /* 0x0000001b1a1b7210 */ /* 0x000fe20007ffe0ff */
[----:B------:R-:W2:Y:S01]  /*86f00*/  LD.E R19, desc[UR10][R10.64+0xa28] ;  /* 0x000a280a0a137980 */ /* 0x000ea2000c101900 */
[----:B------:R-:W-:Y:S01]  /*86f10*/  @P0 IADD3 R82, PT, PT, R82, -0x7f000001, RZ ;  /* 0x80ffffff52520810 */ /* 0x000fe20007ffe0ff */
[----:B------:R-:W-:Y:S01]  /*86f20*/  ISETP.GE.U32.AND P0, PT, R5, 0x7f000001, PT ;  /* 0x7f0000010500780c */ /* 0x000fe20003f06070 */
[----:B------:R-:W-:Y:S02]  /*86f30*/  @P3 IADD3 R64, PT, PT, R64, -0x7f000001, RZ ;  /* 0x80ffffff40403810 */ /* 0x000fe40007ffe0ff */
[----:B------:R-:W-:Y:S01]  /*86f40*/  @P5 IADD3 R9, PT, PT, R9, -0x7f000001, RZ ;  /* 0x80ffffff09095810 */ /* 0x000fe20007ffe0ff */
[----:B------:R-:W-:Y:S01]  /*86f50*/  ISETP.GE.U32.AND P3, PT, R87, 0x7f000001, PT ;  /* 0x7f0000015700780c */ /* 0x000fe20003f66070 */
[----:B------:R-:W-:Y:S01]  /*86f60*/  @P1 IADD3 R88, PT, PT, R88, -0x7f000001, RZ ;  /* 0x80ffffff58581810 */ /* 0x000fe20007ffe0ff */
[----:B------:R-:W-:Y:S01]  /*86f70*/  ISETP.GE.U32.AND P1, PT, R27, 0x7f000001, PT ;  /* 0x7f0000011b00780c */ /* 0x000fe20003f26070 */
[----:B------:R-:W-:-:S02]  /*86f80*/  @P2 IADD3 R81, PT, PT, R81, -0x7f000001, RZ ;  /* 0x80ffffff51512810 */ /* 0x000fc40007ffe0ff */
[----:B------:R-:W-:Y:S01]  /*86f90*/  @P4 IADD3 R130, PT, PT, R130, -0x7f000001, RZ ;  /* 0x80ffffff82824810 */ /* 0x000fe20007ffe0ff */
[----:B------:R-:W-:Y:S01]  /*86fa0*/  ISETP.GE.U32.AND P2, PT, R9, 0x7f000001, PT ;  /* 0x7f0000010900780c */ /* 0x000fe20003f46070 */
[----:B------:R-:W-:Y:S02]  /*86fb0*/  ISETP.GE.U32.AND P4, PT, R64, 0x7f000001, PT ;  /* 0x7f0000014000780c */ /* 0x000fe40003f86070 */
[----:B------:R-:W-:Y:S01]  /*86fc0*/  @P0 IADD3 R5, PT, PT, R5, -0x7f000001, RZ ;  /* 0x80ffffff05050810 */ /* 0x000fe20007ffe0ff */
[----:B------:R-:W-:-:S03]  /*86fd0*/  ISETP.GE.U32.AND P5, PT, R130, 0x7f000001, PT ;  /* 0x7f0000018200780c */ /* 0x000fc60003fa6070 */
[----:B------:R-:W-:Y:S01]  /*86fe0*/  @P3 IADD3 R87, PT, PT, R87, -0x7f000001, RZ ;  /* 0x80ffffff57573810 */ /* 0x000fe20007ffe0ff */
[----:B------:R-:W-:Y:S01]  /*86ff0*/  ISETP.GE.U32.AND P0, PT, R5, 0x7f000001, PT ;  /* 0x7f0000010500780c */ /* 0x000fe20003f06070 */
[----:B------:R-:W-:Y:S01]  /*87000*/  ISETP.GE.U32.AND P3, PT, R6, 0x7f000001, PT ;  /* 0x7f0000010600780c */ /* 0x000fe20003f66070 */
[----:B------:R-:W-:Y:S01]  /*87010*/  @P1 IADD3 R27, PT, PT, R27, -0x7f000001, RZ ;  /* 0x80ffffff1b1b1810 */ /* 0x000fe20007ffe0ff */
[----:B------:R-:W-:Y:S02]  /*87020*/  ISETP.GE.U32.AND P1, PT, R76, 0x7f000001, PT ;  /* 0x7f0000014c00780c */ /* 0x000fe40003f26070 */
[----:B------:R-:W-:Y:S02]  /*87030*/  @P2 IADD3 R9, PT, PT, R9, -0x7f000001, RZ ;  /* 0x80ffffff09092810 */ /* 0x000fe40007ffe0ff */
[----:B------:R-:W-:Y:S02]  /*87040*/  @P4 IADD3 R64, PT, PT, R64, -0x7f000001, RZ ;  /* 0x80ffffff40404810 */ /* 0x000fe40007ffe0ff */
[----:B------:R-:W-:-:S02]  /*87050*/  IADD3 R81, PT, PT, R81, R4, RZ ;  /* 0x0000000451517210 */ /* 0x000fc40007ffe0ff */
[----:B------:R-:W-:Y:S01]  /*87060*/  @P5 IADD3 R130, PT, PT, R130, -0x7f000001, RZ ;  /* 0x80ffffff82825810 */ /* 0x000fe20007ffe0ff */
[----:B------:R-:W-:Y:S01]  /*87070*/  ISETP.GE.U32.AND P4, PT, R9, 0x7f000001, PT ;  /* 0x7f0000010900780c */ /* 0x000fe20003f86070 */
[----:B------:R-:W-:Y:S01]  /*87080*/  ISETP.GE.U32.AND P2, PT, R64, 0x7f000001, PT ;  /* 0x7f0000014000780c */ /* 0x000fe20003f46070 */
[----:B------:R-:W-:Y:S02]  /*87090*/  IADD3 R7, PT, PT, R82, R7, RZ ;  /* 0x0000000752077210 */ /* 0x000fe40007ffe0ff */
[----:B------:R-:W-:Y:S01]  /*870a0*/  @P0 IADD3 R5, PT, PT, R5, -0x7f000001, RZ ;  /* 0x80ffffff05050810 */ /* 0x000fe20007ffe0ff */
[----:B------:R-:W-:Y:S01]  /*870b0*/  ISETP.GE.U32.AND P5, PT, R130, 0x7f000001, PT ;  /* 0x7f0000018200780c */ /* 0x000fe20003fa6070 */
[----:B------:R-:W-:Y:S01]  /*870c0*/  @P3 IADD3 R6, PT, PT, R6, -0x7f000001, RZ ;  /* 0x80ffffff06063810 */ /* 0x000fe20007ffe0ff */
[----:B------:R-:W-:Y:S01]  /*870d0*/  ISETP.GE.U32.AND P0, PT, R2, 0x7f000001, PT ;  /* 0x7f0000010200780c */ /* 0x000fe20003f06070 */
[----:B------:R-:W-:Y:S01]  /*870e0*/  ISETP.GE.U32.AND P3, PT, R81, 0x7f000001, PT ;  /* 0x7f0000015100780c */ /* 0x000fe20003f66070 */
[----:B------:R-:W-:Y:S01]  /*870f0*/  @P1 IADD3 R76, PT, PT, R76, -0x7f000001, RZ ;  /* 0x80ffffff4c4c1810 */ /* 0x000fe20007ffe0ff */
[----:B------:R-:W-:Y:S01]  /*87100*/  ISETP.GE.U32.AND P1, PT, R7, 0x7f000001, PT ;  /* 0x7f0000010700780c */ /* 0x000fe20003f26070 */
[----:B------:R-:W-:Y:S01]  /*87110*/  ISETP.GE.U32.AND P6, PT, R0, 0x7f000001, PT ;  /* 0x7f0000010000780c */ /* 0x000fe20003fc6070 */
[----:B0-----:R-:W-:Y:S01]  /*87120*/  IMAD.WIDE.U32 R16, R6, 0x5fffffa, RZ ;  /* 0x05fffffa06107825 */ /* 0x001fe200078e00ff */
[----:B------:R-:W-:-:S02]  /*87130*/  @P4 IADD3 R9, PT, PT, R9, -0x7f000001, RZ ;  /* 0x80ffffff09094810 */ /* 0x000fc40007ffe0ff */
[----:B------:R-:W-:Y:S02]  /*87140*/  @P2 IADD3 R64, PT, PT, R64, -0x7f000001, RZ ;  /* 0x80ffffff40402810 */ /* 0x000fe40007ffe0ff */
[----:B------:R-:W-:Y:S01]  /*87150*/  IADD3 R5, PT, PT, R66, R5, RZ ;  /* 0x0000000542057210 */ /* 0x000fe20007ffe0ff */
[----:B------:R-:W-:Y:S01]  /*87160*/  IMAD R29, R6, 0x6, RZ ;  /* 0x00000006061d7824 */ /* 0x000fe200078e02ff */
[----:B------:R-:W-:Y:S02]  /*87170*/  IADD3 R27, PT, PT, R27, R24, RZ ;  /* 0x000000181b1b7210 */ /* 0x000fe40007ffe0ff */
[----:B------:R-:W-:Y:S02]  /*87180*/  @P5 IADD3 R130, PT, PT, R130, -0x7f000001, RZ ;  /* 0x80ffffff82825810 */ /* 0x000fe40007ffe0ff */
[----:B------:R-:W-:Y:S02]  /*87190*/  IADD3 R9, PT, PT, R68, R9, RZ ;  /* 0x0000000944097210 */ /* 0x000fe40007ffe0ff */
[----:B------:R-:W-:-:S02]  /*871a0*/  @P0 IADD3 R2, PT, PT, R2, -0x7f000001, RZ ;  /* 0x80ffffff02020810 */ /* 0x000fc40007ffe0ff */
[----:B------:R-:W-:Y:S01]  /*871b0*/  @P3 IADD3 R81, PT, PT, R81, -0x7f000001, RZ ;  /* 0x80ffffff51513810 */ /* 0x000fe20007ffe0ff */
[----:B------:R-:W-:Y:S01]  /*871c0*/  IMAD.HI.U32 R16, R29, 0x7f000001, R16 ;  /* 0x7f0000011d107827 */ /* 0x000fe200078e0010 */
[----:B------:R-:W-:Y:S01]  /*871d0*/  ISETP.GE.U32.AND P0, PT, R8, 0x7f000001, PT ;  /* 0x7f0000010800780c */ /* 0x000fe20003f06070 */
[----:B------:R-:W-:Y:S01]  /*871e0*/  ISETP.GE.U32.AND P2, PT, R64, 0x7f000001, PT ;  /* 0x7f0000014000780c */ /* 0x000fe20003f46070 */
[----:B------:R-:W-:Y:S01]  /*871f0*/  ISETP.GE.U32.AND P3, PT, R5, 0x7f000001, PT ;  /* 0x7f0000010500780c */ /* 0x000fe20003f66070 */
[----:B------:R0:W2:Y:S01]  /*87200*/  LD.E R17, desc[UR10][R10.64+0xa2c] ;  /* 0x000a2c0a0a117980 */ /* 0x0000a2000c101900 */
[----:B------:R-:W-:Y:S01]  /*87210*/  IADD3 R87, PT, PT, R87, R88, RZ ;  /* 0x0000005857577210 */ /* 0x000fe20007ffe0ff */
[----:B------:R-:W-:Y:S01]  /*87220*/  ISETP.GE.U32.AND P5, PT, R27, 0x7f000001, PT ;  /* 0x7f0000011b00780c */ /* 0x000fe20003fa6070 */
[----:B------:R-:W-:Y:S01]  /*87230*/  @P1 IADD3 R7, PT, PT, R7, -0x7f000001, RZ ;  /* 0x80ffffff07071810 */ /* 0x000fe20007ffe0ff */
[----:B------:R-:W-:Y:S01]  /*87240*/  ISETP.GE.U32.AND P4, PT, R130, 0x7f000001, PT ;  /* 0x7f0000018200780c */ /* 0x000fe20003f86070 */
[----:B------:R-:W-:Y:S01]  /*87250*/  ISETP.GE.U32.AND P1, PT, R9, 0x7f000001, PT ;  /* 0x7f0000010900780c */ /* 0x000fe20003f26070 */
[----:B------:R-:W-:Y:S01]  /*87260*/  @P6 IADD3 R0, PT, PT, R0, -0x7f000001, RZ ;  /* 0x80ffffff00006810 */ /* 0x000fe20007ffe0ff */
[----:B------:R-:W-:Y:S01]  /*87270*/  ISETP.GE.U32.AND P6, PT, R87, 0x7f000001, PT ;  /* 0x7f0000015700780c */ /* 0x000fe20003fc6070 */
[----:B------:R-:W-:-:S02]  /*87280*/  IMAD.WIDE.U32 R12, R78, R139, RZ ;  /* 0x0000008b4e0c7225 */ /* 0x000fc400078e00ff */
[----:B------:R-:W-:Y:S02]  /*87290*/  @P0 IADD3 R8, PT, PT, R8, -0x7f000001, RZ ;  /* 0x80ffffff08080810 */ /* 0x000fe40007ffe0ff */
[----:B------:R-:W-:Y:S02]  /*872a0*/  @P2 IADD3 R64, PT, PT, R64, -0x7f000001, RZ ;  /* 0x80ffffff40402810 */ /* 0x000fe40007ffe0ff */
[----:B------:R-:W-:Y:S01]  /*872b0*/  @P3 IADD3 R5, PT, PT, R5, -0x7f000001, RZ ;  /* 0x80ffffff05053810 */ /* 0x000fe20007ffe0ff */
[----:B------:R-:W-:Y:S01]  /*872c0*/  ISETP.GE.U32.AND P0, PT, R3, 0x7f000001, PT ;  /* 0x7f0000010300780c */ /* 0x000fe20003f06070 */
[----:B------:R-:W-:Y:S01]  /*872d0*/  @P5 IADD3 R27, PT, PT, R27, -0x7f000001, RZ ;  /* 0x80ffffff1b1b5810 */ /* 0x000fe20007ffe0ff */
[----:B------:R-:W-:Y:S01]  /*872e0*/  IMAD.WIDE.U32 R14, R0, 0x5fffffa, RZ ;  /* 0x05fffffa000e7825 */ /* 0x000fe200078e00ff */
[----:B------:R-:W-:Y:S02]  /*872f0*/  @P4 IADD3 R130, PT, PT, R130, -0x7f000001, RZ ;  /* 0x80ffffff82824810 */ /* 0x000fe40007ffe0ff */
[----:B------:R-:W-:Y:S01]  /*87300*/  @P1 IADD3 R9, PT, PT, R9, -0x7f000001, RZ ;  /* 0x80ffffff09091810 */ /* 0x000fe20007ffe0ff */
[----:B------:R-:W-:Y:S01]  /*87310*/  ISETP.GE.U32.AND P4, PT, R131, 0x7f000001, PT ;  /* 0x7f0000018300780c */ /* 0x000fe20003f86070 */
[----:B------:R-:W-:Y:S01]  /*87320*/  ISETP.GE.U32.AND P1, PT, R8, 0x7f000001, PT ;  /* 0x7f0000010800780c */ /* 0x000fe20003f26070 */
[----:B------:R-:W-:Y:S01]  /*87330*/  IMAD R23, R12, 0x7effffff, RZ ;  /* 0x7effffff0c177824 */ /* 0x000fe200078e02ff */
[----:B------:R-:W-:Y:S01]  /*87340*/  IADD3 R64, PT, PT, R5, R64, RZ ;  /* 0x0000004005407210 */ /* 0x000fe20007ffe0ff */
[----:B------:R-:W-:Y:S01]  /*87350*/  IMAD R25, R0, 0x6, RZ ;  /* 0x0000000600197824 */ /* 0x000fe200078e02ff */
[----:B------:R-:W-:-:S02]  /*87360*/  IADD3 R2, PT, PT, R7, R2, RZ ;  /* 0x0000000207027210 */ /* 0x000fc40007ffe0ff */
[----:B------:R-:W-:Y:S01]  /*87370*/  @P6 IADD3 R87, PT, PT, R87, -0x7f000001, RZ ;  /* 0x80ffffff57576810 */ /* 0x000fe20007ffe0ff */
[----:B------:R-:W-:-:S04]  /*87380*/  IMAD.WIDE.U32 R4, R27, R205, RZ ;  /* 0x000000cd1b047225 */ /* 0x000fc800078e00ff */
[----:B------:R-:W-:-:S04]  /*87390*/  IMAD.HI.U32 R0, R23, 0x7f000001, R12 ;  /* 0x7f00000117007827 */ /* 0x000fc800078e000c */
[----:B------:R-:W-:-:S04]  /*873a0*/  IMAD.HI.U32 R18, R25, 0x7f000001, R14 ;  /* 0x7f00000119127827 */ /* 0x000fc800078e000e */
[----:B------:R-:W-:Y:S02]  /*873b0*/  IMAD R23, R4, 0x7effffff, RZ ;  /* 0x7effffff04177824 */ /* 0x000fe400078e02ff */
[----:B------:R-:W-:Y:S01]  /*873c0*/  IMAD.WIDE.U32 R14, R87, R205, RZ ;  /* 0x000000cd570e7225 */ /* 0x000fe200078e00ff */
[----:B------:R-:W-:Y:S01]  /*873d0*/  ISETP.GE.U32.AND P2, PT, R2, 0x7f000001, PT ;  /* 0x7f0000010200780c */ /* 0x000fe20003f46070 */
[----:B------:R-:W-:Y:S02]  /*873e0*/  @P0 IADD3 R3, PT, PT, R3, -0x7f000001, RZ ;  /* 0x80ffffff03030810 */ /* 0x000fe40007ffe0ff */
[----:B------:R-:W-:-:S04]  /*873f0*/  IMAD.HI.U32 R23, R23, 0x7f000001, R4 ;  /* 0x7f00000117177827 */ /* 0x000fc800078e0004 */
[----:B------:R-:W-:-:S04]  /*87400*/  IMAD.WIDE.U32 R12, R27, R204, RZ ;  /* 0x000000cc1b0c7225 */ /* 0x000fc800078e00ff */
[----:B------:R-:W-:Y:S01]  /*87410*/  IMAD R5, R14, 0x7effffff, RZ ;  /* 0x7effffff0e057824 */ /* 0x000fe200078e02ff */
[----:B------:R-:W-:Y:S02]  /*87420*/  @P4 IADD3 R131, PT, PT, R131, -0x7f000001, RZ ;  /* 0x80ffffff83834810 */ /* 0x000fe40007ffe0ff */
[----:B------:R-:W-:Y:S01]  /*87430*/  @P1 IADD3 R8, PT, PT, R8, -0x7f000001, RZ ;  /* 0x80ffffff08081810 */ /* 0x000fe20007ffe0ff */
[----:B------:R-:W-:Y:S01]  /*87440*/  ISETP.GE.U32.AND P0, PT, R3, 0x7f000001, PT ;  /* 0x7f0000010300780c */ /* 0x000fe20003f06070 */
[----:B------:R-:W-:Y:S02]  /*87450*/  IMAD R25, R12, 0x7effffff, RZ ;  /* 0x7effffff0c197824 */ /* 0x000fe400078e02ff */
[----:B------:R-:W-:-:S04]  /*87460*/  IMAD.HI.U32 R26, R5, 0x7f000001, R14 ;  /* 0x7f000001051a7827 */ /* 0x000fc800078e000e */
[----:B------:R-:W-:-:S04]  /*87470*/  IMAD.WIDE.U32 R4, R27, R206, RZ ;  /* 0x000000ce1b047225 */ /* 0x000fc800078e00ff */
[----:B------:R-:W-:Y:S01]  /*87480*/  IMAD.WIDE.U32 R6, R87, R206, RZ ;  /* 0x000000ce57067225 */ /* 0x000fe200078e00ff */
[----:B------:R-:W-:Y:S01]  /*87490*/  ISETP.GE.U32.AND P4, PT, R131, 0x7f000001, PT ;  /* 0x7f0000018300780c */ /* 0x000fe20003f86070 */
[----:B------:R-:W-:Y:S02]  /*874a0*/  ISETP.GE.U32.AND P1, PT, R8, 0x7f000001, PT ;  /* 0x7f0000010800780c */ /* 0x000fe40003f26070 */
[----:B------:R-:W-:Y:S01]  /*874b0*/  IMAD.HI.U32 R25, R25, 0x7f000001, R12 ;  /* 0x7f00000119197827 */ /* 0x000fe200078e000c */
[----:B------:R-:W-:-:S03]  /*874c0*/  IADD3 R130, PT, PT, R9, R130, RZ ;  /* 0x0000008209827210 */ /* 0x000fc60007ffe0ff */
[----:B------:R-:W-:-:S04]  /*874d0*/  IMAD.WIDE.U32 R12, R87, R201, RZ ;  /* 0x000000c9570c7225 */ /* 0x000fc800078e00ff */
[----:B------:R-:W-:Y:S01]  /*874e0*/  IMAD R15, R4, 0x7effffff, RZ ;  /* 0x7effffff040f7824 */ /* 0x000fe200078e02ff */
[----:B------:R-:W-:Y:S02]  /*874f0*/  @P2 IADD3 R2, PT, PT, R2, -0x7f000001, RZ ;  /* 0x80ffffff02022810 */ /* 0x000fe40007ffe0ff */
[----:B------:R-:W-:Y:S01]  /*87500*/  IADD3 R76, PT, PT, R81, R76, RZ ;  /* 0x0000004c514c7210 */ /* 0x000fe20007ffe0ff */
[----:B------:R-:W-:Y:S01]  /*87510*/  IMAD R9, R6, 0x7effffff, RZ ;  /* 0x7effffff06097824 */ /* 0x000fe200078e02ff */
[----:B------:R-:W-:Y:S01]  /*87520*/  ISETP.GE.U32.AND P3, PT, R63, 0x7f000001, PT ;  /* 0x7f0000013f00780c */ /* 0x000fe20003f66070 */
[----:B------:R-:W-:Y:S02]  /*87530*/  IMAD R29, R12, 0x7effffff, RZ ;  /* 0x7effffff0c1d7824 */ /* 0x000fe400078e02ff */
[----:B------:R-:W-:-:S04]  /*87540*/  IMAD.HI.U32 R15, R15, 0x7f000001, R4 ;  /* 0x7f0000010f0f7827 */ /* 0x000fc800078e0004 */
[----:B------:R-:W-:-:S04]  /*87550*/  IMAD.HI.U32 R24, R9, 0x7f000001, R6 ;  /* 0x7f00000109187827 */ /* 0x000fc800078e0006 */
[----:B------:R-:W-:-:S04]  /*87560*/  IMAD.WIDE.U32 R4, R2, R204, RZ ;  /* 0x000000cc02047225 */ /* 0x000fc800078e00ff */
[----:B------:R-:W-:Y:S01]  /*87570*/  IMAD.WIDE.U32 R6, R27, R201, RZ ;  /* 0x000000c91b067225 */ /* 0x000fe200078e00ff */
[----:B------:R-:W-:Y:S01]  /*87580*/  ISETP.GE.U32.AND P2, PT, R76, 0x7f000001, PT ;  /* 0x7f0000014c00780c */ /* 0x000fe20003f46070 */
[----:B------:R-:W-:Y:S02]  /*87590*/  @P0 IADD3 R3, PT, PT, R3, -0x7f000001, RZ ;  /* 0x80ffffff03030810 */ /* 0x000fe40007ffe0ff */
[----:B------:R-:W-:-:S04]  /*875a0*/  IMAD.HI.U32 R28, R29, 0x7f000001, R12 ;  /* 0x7f0000011d1c7827 */ /* 0x000fc800078e000c */
[----:B------:R-:W-:Y:S02]  /*875b0*/  IMAD R29, R4, 0x7effffff, RZ ;  /* 0x7effffff041d7824 */ /* 0x000fe400078e02ff */
[----:B0-----:R-:W-:-:S04]  /*875c0*/  IMAD.WIDE.U32 R10, R87, R204, RZ ;  /* 0x000000cc570a7225 */ /* 0x001fc800078e00ff */
[----:B------:R-:W-:Y:S02]  /*875d0*/  IMAD R9, R6, 0x7effffff, RZ ;  /* 0x7effffff06097824 */ /* 0x000fe400078e02ff */
[----:B------:R-:W-:Y:S01]  /*875e0*/  IMAD.WIDE.U32 R12, R2, R201, RZ ;  /* 0x000000c9020c7225 */ /* 0x000fe200078e00ff */
[----:B------:R-:W-:Y:S02]  /*875f0*/  @P4 IADD3 R131, PT, PT, R131, -0x7f000001, RZ ;  /* 0x80ffffff83834810 */ /* 0x000fe40007ffe0ff */
[----:B------:R-:W-:Y:S01]  /*87600*/  @P1 IADD3 R8, PT, PT, R8, -0x7f000001, RZ ;  /* 0x80ffffff08081810 */ /* 0x000fe20007ffe0ff */
[----:B------:R-:W-:Y:S01]  /*87610*/  ISETP.GE.U32.AND P1, PT, R3, 0x7f000001, PT ;  /* 0x7f0000010300780c */ /* 0x000fe20003f26070 */
[----:B------:R-:W-:-:S04]  /*87620*/  IMAD.HI.U32 R29, R29, 0x7f000001, R4 ;  /* 0x7f0000011d1d7827 */ /* 0x000fc800078e0004 */
[----:B------:R-:W-:Y:S02]  /*87630*/  IMAD R27, R10, 0x7effffff, RZ ;  /* 0x7effffff0a1b7824 */ /* 0x000fe400078e02ff */
[----:B------:R-:W-:-:S04]  /*87640*/  IMAD.HI.U32 R22, R9, 0x7f000001, R6 ;  /* 0x7f00000109167827 */ /* 0x000fc800078e0006 */
[----:B------:R-:W-:Y:S02]  /*87650*/  IMAD R5, R12, 0x7effffff, RZ ;  /* 0x7effffff0c057824 */ /* 0x000fe400078e02ff */
[----:B------:R-:W-:Y:S01]  /*87660*/  IMAD.WIDE.U32 R6, R2, R206, RZ ;  /* 0x000000ce02067225 */ /* 0x000fe200078e00ff */
[----:B------:R-:W-:Y:S01]  /*87670*/  @P3 IADD3 R63, PT, PT, R63, -0x7f000001, RZ ;  /* 0x80ffffff3f3f3810 */ /* 0x000fe20007ffe0ff */
[----:B------:R-:W-:Y:S02]  /*87680*/  ISETP.GE.U32.AND P0, PT, R131, 0x7f000001, PT ;  /* 0x7f0000018300780c */ /* 0x000fe40003f06070 */
[----:B------:R-:W-:-:S04]  /*87690*/  IMAD.HI.U32 R31, R27, 0x7f000001, R10 ;  /* 0x7f0000011b1f7827 */ /* 0x000fc800078e000a */
[----:B------:R-:W-:-:S04]  /*876a0*/  IMAD.HI.U32 R30, R5, 0x7f000001, R12 ;  /* 0x7f000001051e7827 */ /* 0x000fc800078e000c */
[----:B------:R-:W-:-:S04]  /*876b0*/  IMAD.WIDE.U32 R10, R2, R205, RZ ;  /* 0x000000cd020a7225 */ /* 0x000fc800078e00ff */
[----:B------:R-:W-:Y:S01]  /*876c0*/  IMAD R9, R6, 0x7effffff, RZ ;  /* 0x7effffff06097824 */ /* 0x000fe200078e02ff */
[----:B------:R-:W-:Y:S01]  /*876d0*/  @P2 IADD3 R76, PT, PT, R76, -0x7f000001, RZ ;  /* 0x80ffffff4c4c2810 */ /* 0x000fe20007ffe0ff */
[----:B------:R-:W-:Y:S01]  /*876e0*/  ISETP.GE.U32.AND P3, PT, R63, 0x7f000001, PT ;  /* 0x7f0000013f00780c */ /* 0x000fe20003f66070 */
[----:B------:R-:W-:Y:S02]  /*876f0*/  IMAD R27, R10, 0x7effffff, RZ ;  /* 0x7effffff0a1b7824 */ /* 0x000fe400078e02ff */
[----:B------:R-:W-:Y:S01]  /*87700*/  IMAD.HI.U32 R14, R9, 0x7f000001, R6 ;  /* 0x7f000001090e7827 */ /* 0x000fe200078e0006 */
[----:B------:R-:W-:-:S03]  /*87710*/  ISETP.GE.U32.AND P6, PT, R30, 0x7f000001, PT ;  /* 0x7f0000011e00780c */ /* 0x000fc60003fc6070 */
[----:B------:R-:W-:Y:S01]  /*87720*/  IMAD.WIDE.U32 R6, R76, R204, RZ ;  /* 0x000000cc4c067225 */ /* 0x000fe200078e00ff */
[----:B------:R-:W-:Y:S01]  /*87730*/  @P1 IADD3 R3, PT, PT, R3, -0x7f000001, RZ ;  /* 0x80ffffff03031810 */ /* 0x000fe20007ffe0ff */
[----:B------:R-:W-:Y:S02]  /*87740*/  ISETP.GE.U32.AND P1, PT, R22, 0x7f000001, PT ;  /* 0x7f0000011600780c */ /* 0x000fe40003f26070 */
[----:B------:R-:W-:-:S04]  /*87750*/  IMAD.HI.U32 R2, R27, 0x7f000001, R10 ;  /* 0x7f0000011b027827 */ /* 0x000fc800078e000a */
[----:B------:R-:W-:Y:S01]  /*87760*/  IMAD R27, R6, 0x7effffff, RZ ;  /* 0x7effffff061b7824 */ /* 0x000fe200078e02ff */
[----:B------:R-:W-:Y:S01]  /*87770*/  @P0 IADD3 R131, PT, PT, R131, -0x7f000001, RZ ;  /* 0x80ffffff83830810 */ /* 0x000fe20007ffe0ff */
[----:B------:R-:W-:Y:S01]  /*87780*/  ISETP.GE.U32.AND P2, PT, R8, 0x7f000001, PT ;  /* 0x7f0000010800780c */ /* 0x000fe20003f46070 */
[----:B------:R-:W-:Y:S01]  /*87790*/  ISETP.GE.U32.AND P5, PT, R29, 0x7f000001, PT ;  /* 0x7f0000011d00780c */ /* 0x000fe20003fa6070 */
[----:B------:R-:W-:Y:S01]  /*877a0*/  ISETP.GE.U32.AND P0, PT, R23, 0x7f000001, PT ;  /* 0x7f0000011700780c */ /* 0x000fe20003f06070 */
[----:B------:R-:W-:Y:S01]  /*877b0*/  IMAD.HI.U32 R34, R27, 0x7f000001, R6 ;  /* 0x7f0000011b227827 */ /* 0x000fe200078e0006 */
[----:B------:R-:W-:Y:S01]  /*877c0*/  @P3 IADD3 R63, PT, PT, R63, -0x7f000001, RZ ;  /* 0x80ffffff3f3f3810 */ /* 0x000fe20007ffe0ff */
[----:B------:R-:W-:Y:S02]  /*877d0*/  ISETP.GE.U32.AND P3, PT, R28, 0x7f000001, PT ;  /* 0x7f0000011c00780c */ /* 0x000fe40003f66070 */
[----:B------:R-:W-:Y:S01]  /*877e0*/  IMAD.WIDE.U32 R4, R76, R205, RZ ;  /* 0x000000cd4c047225 */ /* 0x000fe200078e00ff */
[----:B------:R-:W-:Y:S01]  /*877f0*/  @P6 IADD3 R30, PT, PT, R30, -0x7f000001, RZ ;  /* 0x80ffffff1e1e6810 */ /* 0x000fe20007ffe0ff */
[----:B------:R-:W-:-:S02]  /*87800*/  ISETP.GE.U32.AND P6, PT, R34, 0x7f000001, PT ;  /* 0x7f0000012200780c */ /* 0x000fc40003fc6070 */
[----:B------:R-:W-:Y:S01]  /*87810*/  IMAD.WIDE.U32 R12, R76, R201, RZ ;  /* 0x000000c94c0c7225 */ /* 0x000fe200078e00ff */
[----:B------:R-:W-:-:S03]  /*87820*/  @P1 IADD3 R22, PT, PT, R22, -0x7f000001, RZ ;  /* 0x80ffffff16161810 */ /* 0x000fc60007ffe0ff */
[----:B------:R-:W-:Y:S02]  /*87830*/  IMAD R9, R4, 0x7effffff, RZ ;  /* 0x7effffff04097824 */ /* 0x000fe400078e02ff */
[----:B------:R-:W-:-:S04]  /*87840*/  IMAD.WIDE.U32 R10, R76, R206, RZ ;  /* 0x000000ce4c0a7225 */ /* 0x000fc800078e00ff */
[----:B------:R-:W-:Y:S01]  /*87850*/  IMAD R7, R12, 0x7effffff, RZ ;  /* 0x7effffff0c077824 */ /* 0x000fe200078e02ff */
[----:B------:R-:W-:Y:S02]  /*87860*/  @P2 IADD3 R8, PT, PT, R8, -0x7f000001, RZ ;  /* 0x80ffffff08082810 */ /* 0x000fe40007ffe0ff */
[----:B------:R-:W-:Y:S02]  /*87870*/  @P5 IADD3 R29, PT, PT, R29, -0x7f000001, RZ ;  /* 0x80ffffff1d1d5810 */ /* 0x000fe40007ffe0ff */
[----:B------:R-:W-:Y:S01]  /*87880*/  @P0 IADD3 R23, PT, PT, R23, -0x7f000001, RZ ;  /* 0x80ffffff17170810 */ /* 0x000fe20007ffe0ff */
[----:B------:R-:W-:Y:S01]  /*87890*/  IMAD.HI.U32 R33, R9, 0x7f000001, R4 ;  /* 0x7f00000109217827 */ /* 0x000fe200078e0004 */
[----:B------:R-:W-:Y:S01]  /*878a0*/  ISETP.GE.U32.AND P2, PT, R31, 0x7f000001, PT ;  /* 0x7f0000011f00780c */ /* 0x000fe20003f46070 */
[----:B------:R-:W-:Y:S02]  /*878b0*/  ISETP.GE.U32.AND P0, PT, R22, 0x7f000001, PT ;  /* 0x7f0000011600780c */ /* 0x000fe40003f06070 */
[----:B------:R-:W-:-:S02]  /*878c0*/  IMAD R5, R10, 0x7effffff, RZ ;  /* 0x7effffff0a057824 */ /* 0x000fc400078e02ff */
[----:B------:R-:W-:Y:S01]  /*878d0*/  IMAD.HI.U32 R35, R7, 0x7f000001, R12 ;  /* 0x7f00000107237827 */ /* 0x000fe200078e000c */
[----:B------:R-:W-:-:S03]  /*878e0*/  @P3 IADD3 R28, PT, PT, R28, -0x7f000001, RZ ;  /* 0x80ffffff1c1c3810 */ /* 0x000fc60007ffe0ff */
[----:B------:R-:W-:-:S04]  /*878f0*/  IMAD.WIDE.U32 R6, R29, 0x5fffffa, RZ ;  /* 0x05fffffa1d067825 */ /* 0x000fc800078e00ff */
[----:B------:R-:W-:Y:S01]  /*87900*/  IMAD.HI.U32 R32, R5, 0x7f000001, R10 ;  /* 0x7f00000105207827 */ /* 0x000fe200078e000a */
[----:B------:R-:W-:-:S03]  /*87910*/  ISETP.GE.U32.AND P3, PT, R15, 0x7f000001, PT ;  /* 0x7f0000010f00780c */ /* 0x000fc60003f66070 */
[----:B------:R-:W-:-:S04]  /*87920*/  IMAD.WIDE.U32 R10, R30, 0x5fffffa, RZ ;  /* 0x05fffffa1e0a7825 */ /* 0x000fc800078e00ff */
[----:B------:R-:W-:Y:S01]  /*87930*/  IMAD R13, R29, 0x6, RZ ;  /* 0x000000061d0d7824 */ /* 0x000fe200078e02ff */
[----:B------:R-:W-:Y:S01]  /*87940*/  @P6 IADD3 R34, PT, PT, R34, -0x7f000001, RZ ;  /* 0x80ffffff22226810 */ /* 0x000fe20007ffe0ff */
[----:B------:R-:W-:Y:S01]  /*87950*/  IMAD R27, R30, 0x6, RZ ;  /* 0x000000061e1b7824 */ /* 0x000fe200078e02ff */
[----:B------:R-:W-:Y:S01]  /*87960*/  ISETP.GE.U32.AND P5, PT, R33, 0x7f000001, PT ;  /* 0x7f0000012100780c */ /* 0x000fe20003fa6070 */
[----:B------:R-:W-:-:S04]  /*87970*/  IMAD.HI.U32 R29, R13, 0x7f000001, R6 ;  /* 0x7f0000010d1d7827 */ /* 0x000fc800078e0006 */
[----:B------:R-:W-:-:S04]  /*87980*/  IMAD.WIDE.U32 R6, R34, 0x5fffffa, RZ ;  /* 0x05fffffa22067825 */ /* 0x000fc800078e00ff */
[----:B------:R-:W-:-:S04]  /*87990*/  IMAD.WIDE.U32 R4, R28, 0x5fffffa, RZ ;  /* 0x05fffffa1c047825 */ /* 0x000fc800078e00ff */
[----:B------:R-:W-:Y:S01]  /*879a0*/  IMAD.HI.U32 R27, R27, 0x7f000001, R10 ;  /* 0x7f0000011b1b7827 */ /* 0x000fe200078e000a */
[----:B------:R-:W-:-:S03]  /*879b0*/  @P2 IADD3 R31, PT, PT, R31, -0x7f000001, RZ ;  /* 0x80ffffff1f1f2810 */ /* 0x000fc60007ffe0ff */
[----:B------:R-:W-:Y:S01]  /*879c0*/  IMAD R11, R34, 0x6, RZ ;  /* 0x00000006220b7824 */ /* 0x000fe200078e02ff */
[----:B------:R-:W-:Y:S01]  /*879d0*/  @P0 IADD3 R22, PT, PT, R22, -0x7f000001, RZ ;  /* 0x80ffffff16160810 */ /* 0x000fe20007ffe0ff */
[----:B------:R-:W-:Y:S01]  /*879e0*/  IMAD R9, R28, 0x6, RZ ;  /* 0x000000061c097824 */ /* 0x000fe200078e02ff */
[----:B------:R-:W-:Y:S01]  /*879f0*/  @P3 IADD3 R15, PT, PT, R15, -0x7f000001, RZ ;  /* 0x80ffffff0f0f3810 */ /* 0x000fe20007ffe0ff */
[----:B------:R-:W-:-:S04]  /*87a00*/  IMAD.HI.U32 R11, R11, 0x7f000001, R6 ;  /* 0x7f0000010b0b7827 */ /* 0x000fc800078e0006 */
[----:B------:R-:W-:Y:S01]  /*87a10*/  IMAD.HI.U32 R12, R9, 0x7f000001, R4 ;  /* 0x7f000001090c7827 */ /* 0x000fe200078e0004 */
[----:B------:R-:W-:Y:S01]  /*87a20*/  IADD3 R7, PT, PT, R22, R31, RZ ;  /* 0x0000001f16077210 */ /* 0x000fe20007ffe0ff */
[----:B------:R-:W-:Y:S01]  /*87a30*/  ISETP.GE.U32.AND P4, PT, R63, 0x7f000001, PT ;  /* 0x7f0000013f00780c */ /* 0x000fe20003f86070 */
[----:B------:R-:W3:Y:S01]  /*87a40*/  LDL R22, [R1+0x110] ;  /* 0x0001100001167983 */ /* 0x000ee20000100800 */
[----:B------:R-:W-:Y:S01]  /*87a50*/  @P5 IADD3 R33, PT, PT, R33, -0x7f000001, RZ ;  /* 0x80ffffff21215810 */ /* 0x000fe20007ffe0ff */
[----:B------:R-:W-:Y:S01]  /*87a60*/  ISETP.GE.U32.AND P5, PT, R15, 0x7f000001, PT ;  /* 0x7f0000010f00780c */ /* 0x000fe20003fa6070 */
[----:B------:R-:W-:Y:S01]  /*87a70*/  ISETP.GE.U32.AND P6, PT, R12, 0x7f000001, PT ;  /* 0x7f0000010c00780c */ /* 0x000fe20003fc6070 */
[----:B------:R-:W-:Y:S01]  /*87a80*/  ISETP.GE.U32.AND P2, PT, R23, 0x7f000001, PT ;  /* 0x7f0000011700780c */ /* 0x000fe20003f46070 */
[----:B------:R-:W-:Y:S01]  /*87a90*/  ISETP.GE.U32.AND P1, PT, R24, 0x7f000001, PT ;  /* 0x7f0000011800780c */ /* 0x000fe20003f26070 */
[----:B------:R-:W3:Y:S06]  /*87aa0*/  LDL R13, [R1+0x114] ;  /* 0x00011400010d7983 */ /* 0x000eec0000100800 */
[----:B------:R-:W-:Y:S01]  /*87ab0*/  @P4 IADD3 R63, PT, PT, R63, -0x7f000001, RZ ;  /* 0x80ffffff3f3f4810 */ /* 0x000fe20007ffe0ff */
[----:B------:R-:W-:-:S02]  /*87ac0*/  ISETP.GE.U32.AND P4, PT, R25, 0x7f000001, PT ;  /* 0x7f0000011900780c */ /* 0x000fc40003f86070 */
[----:B------:R-:W-:Y:S02]  /*87ad0*/  @P5 IADD3 R15, PT, PT, R15, -0x7f000001, RZ ;  /* 0x80ffffff0f0f5810 */ /* 0x000fe40007ffe0ff */
[----:B------:R-:W-:-:S04]  /*87ae0*/  @P6 IADD3 R12, PT, PT, R12, -0x7f000001, RZ ;  /* 0x80ffffff0c0c6810 */ /* 0x000fc80007ffe0ff */
[----:B------:R-:W-:Y:S02]  /*87af0*/  IADD3 R6, PT, PT, R15, R12, RZ ;  /* 0x0000000c0f067210 */ /* 0x000fe40007ffe0ff */
[----:B------:R-:W3:Y:S01]  /*87b00*/  LDL R12, [R1+0x11c] ;  /* 0x00011c00010c7983 */ /* 0x000ee20000100800 */
[----:B------:R-:W-:Y:S01]  /*87b10*/  @P2 IADD3 R23, PT, PT, R23, -0x7f000001, RZ ;  /* 0x80ffffff17172810 */ /* 0x000fe20007ffe0ff */
[----:B------:R-:W-:Y:S01]  /*87b20*/  ISETP.GE.U32.AND P2, PT, R3, 0x7f000001, PT ;  /* 0x7f0000010300780c */ /* 0x000fe20003f46070 */
[----:B------:R-:W-:Y:S01]  /*87b30*/  @P4 IADD3 R25, PT, PT, R25, -0x7f000001, RZ ;  /* 0x80ffffff19194810 */ /* 0x000fe20007ffe0ff */
[----:B------:R-:W-:Y:S01]  /*87b40*/  ISETP.GE.U32.AND P0, PT, R131, 0x7f000001, PT ;  /* 0x7f0000018300780c */ /* 0x000fe20003f06070 */
[----:B------:R-:W-:Y:S01]  /*87b50*/  ISETP.GE.U32.AND P4, PT, R26, 0x7f000001, PT ;  /* 0x7f0000011a00780c */ /* 0x000fe20003f86070 */
[----:B------:R-:W-:Y:S01]  /*87b60*/  @P1 IADD3 R24, PT, PT, R24, -0x7f000001, RZ ;  /* 0x80ffffff18181810 */ /* 0x000fe20007ffe0ff */
[----:B------:R-:W-:Y:S01]  /*87b70*/  IMAD.WIDE.U32 R4, R33, 0x5fffffa, RZ ;  /* 0x05fffffa21047825 */ /* 0x000fe200078e00ff */
[----:B------:R-:W-:Y:S01]  /*87b80*/  ISETP.GE.U32.AND P3, PT, R25, 0x7f000001, PT ;  /* 0x7f0000011900780c */ /* 0x000fe20003f66070 */
[----:B------:R-:W-:-:S02]  /*87b90*/  ISETP.GE.U32.AND P1, PT, R8, 0x7f000001, PT ;  /* 0x7f0000010800780c */ /* 0x000fc40003f26070 */
[----:B------:R-:W-:Y:S01]  /*87ba0*/  IMAD R9, R33, 0x6, RZ ;  /* 0x0000000621097824 */ /* 0x000fe200078e02ff */
[----:B------:R-:W3:Y:S03]  /*87bb0*/  LDL R15, [R1+0x118] ;  /* 0x00011800010f7983 */ /* 0x000ee60000100800 */
        /* <DEDUP_REMOVED lines=9> */
[----:B------:R-:W-:Y:S01]  /*87c50*/  IMAD.HI.U32 R9, R9, 0x7f000001, R4 ;  /* 0x7f00000109097827 */ /* 0x000fe200078e0004 */
[----:B------:R-:W-:-:S02]  /*87c60*/  IADD3 R4, PT, PT, R23, R24, RZ ;  /* 0x0000001817047210 */ /* 0x000fc40007ffe0ff */
[----:B------:R-:W-:Y:S01]  /*87c70*/  IADD3 R5, PT, PT, R25, R26, RZ ;  /* 0x0000001a19057210 */ /* 0x000fe20007ffe0ff */
[----:B------:R-:W-:-:S03]  /*87c80*/  ISETP.GE.U32.AND P2, PT, R63, 0x7f000001, PT ;  /* 0x7f0000013f00780c */ /* 0x000fc60003f46070 */
        /* <DEDUP_REMOVED lines=8> */
[----:B------:R-:W-:Y:S02]  /*87d10*/  ISETP.GE.U32.AND P1, PT, R27, 0x7f000001, PT ;  /* 0x7f0000011b00780c */ /* 0x000fe40003f26070 */
[----:B------:R-:W-:Y:S01]  /*87d20*/  @P2 IADD3 R63, PT, PT, R63, -0x7f000001, RZ ;  /* 0x80ffffff3f3f2810 */ /* 0x000fe20007ffe0ff */
[----:B------:R-:W-:Y:S01]  /*87d30*/  ISETP.GE.U32.AND P2, PT, R131, 0x7f000001, PT ;  /* 0x7f0000018300780c */ /* 0x000fe20003f46070 */
[----:B------:R-:W-:Y:S01]  /*87d40*/  IADD3 R8, PT, PT, R67, R8, RZ ;  /* 0x0000000843087210 */ /* 0x000fe20007ffe0ff */
[----:B------:R-:W-:Y:S01]  /*87d50*/  ISETP.GE.U32.AND P6, PT, R6, 0x7f000001, PT ;  /* 0x7f0000010600780c */ /* 0x000fe20003fc6070 */
[----:B------:R-:W-:-:S02]  /*87d60*/  IADD3 R7, PT, PT, R7, R2, RZ ;  /* 0x0000000207077210 */ /* 0x000fc40007ffe0ff */
[----:B------:R-:W-:Y:S02]  /*87d70*/  IADD3 R24, PT, PT, R65, R3, RZ ;  /* 0x0000000341187210 */ /* 0x000fe40007ffe0ff */
[----:B------:R-:W-:Y:S02]  /*87d80*/  @P5 IADD3 R5, PT, PT, R5, -0x7f000001, RZ ;  /* 0x80ffffff05055810 */ /* 0x000fe40007ffe0ff */
        /* <DEDUP_REMOVED lines=9> */
[----:B------:R-:W-:Y:S01]  /*87e20*/  @P2 IADD3 R131, PT, PT, R131, -0x7f000001, RZ ;  /* 0x80ffffff83832810 */ /* 0x000fe20007ffe0ff */
[----:B------:R-:W-:-:S04]  /*87e30*/  IMAD.WIDE.U32 R2, R35, 0x5fffffa, RZ ;  /* 0x05fffffa23027825 */ /* 0x000fc800078e00ff */
[----:B------:R-:W-:Y:S01]  /*87e40*/  IMAD R23, R35, 0x6, RZ ;  /* 0x0000000623177824 */ /* 0x000fe200078e02ff */
[----:B------:R-:W-:Y:S02]  /*87e50*/  @P6 IADD3 R6, PT, PT, R6, -0x7f000001, RZ ;  /* 0x80ffffff06066810 */ /* 0x000fe40007ffe0ff */
[----:B------:R-:W-:Y:S01]  /*87e60*/  IADD3 R4, PT, PT, R4, R27, RZ ;  /* 0x0000001b04047210 */ /* 0x000fe20007ffe0ff */
[----:B------:R-:W-:Y:S01]  /*87e70*/  ISETP.GE.U32.AND P2, PT, R9, 0x7f000001, PT ;  /* 0x7f0000010900780c */ /* 0x000fe20003f46070 */
[----:B------:R-:W-:Y:S01]  /*87e80*/  IADD3 R5, PT, PT, R5, R14, RZ ;  /* 0x0000000e05057210 */ /* 0x000fe20007ffe0ff */
[----:B------:R-:W-:Y:S01]  /*87e90*/  IMAD.HI.U32 R10, R23, 0x7f000001, R2 ;  /* 0x7f000001170a7827 */ /* 0x000fe200078e0002 */
[----:B------:R-:W-:Y:S02]  /*87ea0*/  @P3 IADD3 R63, PT, PT, R63, -0x7f000001, RZ ;  /* 0x80ffffff3f3f3810 */ /* 0x000fe40007ffe0ff */
[----:B------:R-:W-:Y:S02]  /*87eb0*/  @P5 IADD3 R8, PT, PT, R8, -0x7f000001, RZ ;  /* 0x80ffffff08085810 */ /* 0x000fe40007ffe0ff */
[----:B------:R-:W-:-:S02]  /*87ec0*/  @P0 IADD3 R32, PT, PT, R32, -0x7f000001, RZ ;  /* 0x80ffffff20200810 */ /* 0x000fc40007ffe0ff */
[----:B------:R-:W-:Y:S01]  /*87ed0*/  IADD3 R6, PT, PT, R6, R29, RZ ;  /* 0x0000001d06067210 */ /* 0x000fe20007ffe0ff */
[----:B------:R-:W-:Y:S01]  /*87ee0*/  ISETP.GE.U32.AND P0, PT, R11, 0x7f000001, PT ;  /* 0x7f0000010b00780c */ /* 0x000fe20003f06070 */
[----:B------:R-:W-:Y:S01]  /*87ef0*/  ISETP.GE.U32.AND P3, PT, R4, 0x7f000001, PT ;  /* 0x7f0000010400780c */ /* 0x000fe20003f66070 */
[----:B------:R-:W-:Y:S02]  /*87f00*/  @P4 IADD3 R24, PT, PT, R24, -0x7f000001, RZ ;  /* 0x80ffffff18184810 */ /* 0x000fe40007ffe0ff */
[----:B------:R-:W-:Y:S01]  /*87f10*/  @P1 IADD3 R7, PT, PT, R7, -0x7f000001, RZ ;  /* 0x80ffffff07071810 */ /* 0x000fe20007ffe0ff */
[----:B------:R-:W-:Y:S01]  /*87f20*/  ISETP.GE.U32.AND P4, PT, R10, 0x7f000001, PT ;  /* 0x7f0000010a00780c */ /* 0x000fe20003f86070 */
[----:B------:R-:W-:Y:S01]  /*87f30*/  ISETP.GE.U32.AND P1, PT, R5, 0x7f000001, PT ;  /* 0x7f0000010500780c */ /* 0x000fe20003f26070 */
[----:B------:R-:W-:Y:S01]  /*87f40*/  IADD3 R8, PT, PT, R8, R131, RZ ;  /* 0x0000008308087210 */ /* 0x000fe20007ffe0ff */
[----:B------:R-:W-:Y:S01]  /*87f50*/  ISETP.GE.U32.AND P6, PT, R6, 0x7f000001, PT ;  /* 0x7f0000010600780c */ /* 0x000fe20003fc6070 */
[----:B------:R-:W-:-:S02]  /*87f60*/  @P2 IADD3 R9, PT, PT, R9, -0x7f000001, RZ ;  /* 0x80ffffff09092810 */ /* 0x000fc40007ffe0ff */
[----:B------:R-:W-:Y:S01]  /*87f70*/  IADD3 R7, PT, PT, R7, R32, RZ ;  /* 0x0000002007077210 */ /* 0x000fe20007ffe0ff */
[----:B------:R-:W-:Y:S01]  /*87f80*/  IMAD.WIDE.U32 R78, R137, R78, RZ ;  /* 0x0000004e894e7225 */ /* 0x000fe200078e00ff */
[----:B------:R-:W-:Y:S01]  /*87f90*/  ISETP.GE.U32.AND P2, PT, R8, 0x7f000001, PT ;  /* 0x7f0000010800780c */ /* 0x000fe20003f46070 */
[----:B------:R-:W-:Y:S01]  /*87fa0*/  ISETP.GE.U32.AND P5, PT, R148, 0x7f000001, PT ;  /* 0x7f0000019400780c */ /* 0x000fe20003fa6070 */
[----:B------:R-:W-:Y:S02]  /*87fb0*/  @P0 IADD3 R11, PT, PT, R11, -0x7f000001, RZ ;  /* 0x80ffffff0b0b0810 */ /* 0x000fe40007ffe0ff */
[----:B------:R-:W-:Y:S01]  /*87fc0*/  @P3 IADD3 R4, PT, PT, R4, -0x7f000001, RZ ;  /* 0x80ffffff04043810 */ /* 0x000fe20007ffe0ff */
[----:B------:R-:W-:Y:S01]  /*87fd0*/  ISETP.GE.U32.AND P0, PT, R7, 0x7f000001, PT ;  /* 0x7f0000010700780c */ /* 0x000fe20003f06070 */
[----:B------:R-:W-:Y:S01]  /*87fe0*/  ISETP.GE.U32.AND P3, PT, R64, 0x7f000001, PT ;  /* 0x7f0000014000780c */ /* 0x000fe20003f66070 */
[----:B------:R-:W-:Y:S02]  /*87ff0*/  @P4 IADD3 R10, PT, PT, R10, -0x7f000001, RZ ;  /* 0x80ffffff0a0a4810 */ /* 0x000fe40007ffe0ff */
[----:B------:R-:W-:-:S02]  /*88000*/  @P1 IADD3 R5, PT, PT, R5, -0x7f000001, RZ ;  /* 0x80ffffff05051810 */ /* 0x000fc40007ffe0ff */
[----:B------:R-:W-:Y:S02]  /*88010*/  IADD3 R11, PT, PT, R4, R11, RZ ;  /* 0x0000000b040b7210 */ /* 0x000fe40007ffe0ff */
[----:B------:R-:W-:Y:S02]  /*88020*/  @P6 IADD3 R6, PT, PT, R6, -0x7f000001, RZ ;  /* 0x80ffffff06066810 */ /* 0x000fe40007ffe0ff */
[----:B------:R-:W-:Y:S01]  /*88030*/  IADD3 R26, PT, PT, R24, R63, RZ ;  /* 0x0000003f181a7210 */ /* 0x000fe20007ffe0ff */
[----:B------:R-:W3:Y:S01]  /*88040*/  LDL.64 R2, [R1+0x100] ;  /* 0x0001000001027983 */ /* 0x000ee20000100a00 */
[----:B------:R-:W-:Y:S02]  /*88050*/  IADD3 R25, PT, PT, R5, R10, RZ ;  /* 0x0000000a05197210 */ /* 0x000fe40007ffe0ff */
        /* <DEDUP_REMOVED lines=10> */
[----:B------:R-:W-:Y:S01]  /*88100*/  @P3 IADD3 R64, PT, PT, R64, -0x7f000001, RZ ;  /* 0x80ffffff40403810 */ /* 0x000fe20007ffe0ff */
[----:B------:R-:W-:-:S04]  /*88110*/  ISETP.GE.U32.AND P3, PT, R7, R8, PT ;  /* 0x000000080700720c */ /* 0x000fc80003f66070 */
[----:B------:R-:W-:Y:S02]  /*88120*/  @P2 IADD3 R11, PT, PT, R11, -0x7f000001, RZ ;  /* 0x80ffffff0b0b2810 */ /* 0x000fe40007ffe0ff */
[----:B------:R-:W-:Y:S01]  /*88130*/  @P1 IADD3 R77, PT, PT, R77, -0x7f000001, RZ ;  /* 0x80ffffff4d4d1810 */ /* 0x000fe20007ffe0ff */
[----:B------:R-:W-:Y:S01]  /*88140*/  ISETP.GE.U32.AND P1, PT, R149, 0x7f000001, PT ;  /* 0x7f0000019500780c */ /* 0x000fe20003f26070 */
[----:B------:R-:W-:Y:S02]  /*88150*/  IADD3 R24, PT, PT, -R8, R7, RZ ;  /* 0x0000000708187210 */ /* 0x000fe40007ffe1ff */
[----:B------:R-:W-:Y:S02]  /*88160*/  @P4 IADD3 R130, PT, PT, R130, -0x7f000001, RZ ;  /* 0x80ffffff82824810 */ /* 0x000fe40007ffe0ff */
[----:B------:R-:W-:Y:S02]  /*88170*/  @P6 IADD3 R25, PT, PT, R25, -0x7f000001, RZ ;  /* 0x80ffffff19196810 */ /* 0x000fe40007ffe0ff */
[----:B------:R-:W-:-:S02]  /*88180*/  @P5 IADD3 R26, PT, PT, R26, -0x7f000001, RZ ;  /* 0x80ffffff1a1a5810 */ /* 0x000fc40007ffe0ff */
[----:B------:R-:W-:Y:S01]  /*88190*/  @P0 IADD3 R9, PT, PT, R9, -0x7f000001, RZ ;  /* 0x80ffffff09090810 */ /* 0x000fe20007ffe0ff */
[----:B------:R-:W-:Y:S01]  /*881a0*/  ISETP.GE.U32.AND P2, PT, R11, R64, PT ;  /* 0x000000400b00720c */ /* 0x000fe20003f46070 */
[----:B------:R-:W-:-:S04]  /*881b0*/  IMAD.WIDE.U32 R4, R148, 0x5fffffa, RZ ;  /* 0x05fffffa94047825 */ /* 0x000fc800078e00ff */
[----:B------:R-:W-:Y:S01]  /*881c0*/  IMAD R27, R148, 0x6, RZ ;  /* 0x00000006941b7824 */ /* 0x000fe200078e02ff */
[----:B------:R-:W-:Y:S01]  /*881d0*/  ISETP.GE.U32.AND P4, PT, R25, R130, PT ;  /* 0x000000821900720c */ /* 0x000fe20003f86070 */
[----:B------:R-:W-:Y:S01]  /*881e0*/  @!P3 IADD3 R24, PT, PT, R24, 0x7f000001, RZ ;  /* 0x7f0000011818b810 */ /* 0x000fe20007ffe0ff */
[----:B------:R-:W-:Y:S01]  /*881f0*/  ISETP.GE.U32.AND P0, PT, R9, R26, PT ;  /* 0x0000001a0900720c */ /* 0x000fe20003f06070 */
[----:B------:R-:W-:-:S04]  /*88200*/  IMAD.WIDE.U32 R6, R77, 0x5fffffa, RZ ;  /* 0x05fffffa4d067825 */ /* 0x000fc800078e00ff */
[----:B------:R-:W-:Y:S01]  /*88210*/  IMAD.HI.U32 R14, R27, 0x7f000001, R4 ;  /* 0x7f0000011b0e7827 */ /* 0x000fe200078e0004 */
[----:B------:R-:W-:-:S03]  /*88220*/  IADD3 R64, PT, PT, -R64, R11, RZ ;  /* 0x0000000b40407210 */ /* 0x000fc60007ffe1ff */
[----:B----4-:R-:W-:-:S04]  /*88230*/  IMAD.WIDE.U32 R4, R20, R24, RZ ;  /* 0x0000001814047225 */ /* 0x010fc800078e00ff */
[----:B------:R-:W-:Y:S01]  /*88240*/  IMAD R23, R77, 0x6, RZ ;  /* 0x000000064d177824 */ /* 0x000fe200078e02ff */
[----:B------:R-:W-:Y:S02]  /*88250*/  @P1 IADD3 R149, PT, PT, R149, -0x7f000001, RZ ;  /* 0x80ffffff95951810 */ /* 0x000fe40007ffe0ff */
[----:B------:R-:W-:Y:S02]  /*88260*/  IADD3 R130, PT, PT, -R130, R25, RZ ;  /* 0x0000001982827210 */ /* 0x000fe40007ffe1ff */
[----:B------:R-:W-:Y:S02]  /*88270*/  IADD3 R26, PT, PT, -R26, R9, RZ ;  /* 0x000000091a1a7210 */ /* 0x000fe40007ffe1ff */
[----:B------:R-:W-:Y:S01]  /*88280*/  @!P2 IADD3 R64, PT, PT, R64, 0x7f000001, RZ ;  /* 0x7f0000014040a810 */ /* 0x000fe20007ffe0ff */
[----:B------:R-:W-:Y:S02]  /*88290*/  IMAD R9, R4, 0x7effffff, RZ ;  /* 0x7effffff04097824 */ /* 0x000fe400078e02ff */
[----:B------:R-:W-:-:S04]  /*882a0*/  IMAD.HI.U32 R23, R23, 0x7f000001, R6 ;  /* 0x7f00000117177827 */ /* 0x000fc800078e0006 */
[----:B------:R-:W-:-:S04]  /*882b0*/  IMAD.WIDE.U32 R6, R149, 0x5fffffa, RZ ;  /* 0x05fffffa95067825 */ /* 0x000fc800078e00ff */
[----:B------:R-:W-:Y:S01]  /*882c0*/  IMAD R25, R149, 0x6, RZ ;  /* 0x0000000695197824 */ /* 0x000fe200078e02ff */
[----:B------:R-:W-:Y:S01]  /*882d0*/  @!P4 IADD3 R130, PT, PT, R130, 0x7f000001, RZ ;  /* 0x7f0000018282c810 */ /* 0x000fe20007ffe0ff */
[----:B------:R-:W-:Y:S01]  /*882e0*/  IMAD.HI.U32 R33, R9, 0x7f000001, R4 ;  /* 0x7f00000109217827 */ /* 0x000fe200078e0004 */
[----:B------:R-:W-:-:S03]  /*882f0*/  @!P0 IADD3 R26, PT, PT, R26, 0x7f000001, RZ ;  /* 0x7f0000011a1a8810 */ /* 0x000fc60007ffe0ff */
[----:B--2---:R-:W-:-:S04]  /*88300*/  IMAD.WIDE.U32 R4, R21, R64, RZ ;  /* 0x0000004015047225 */ /* 0x004fc800078e00ff */
[----:B------:R-:W-:-:S04]  /*88310*/  IMAD.HI.U32 R25, R25, 0x7f000001, R6 ;  /* 0x7f00000119197827 */ /* 0x000fc800078e0006 */
[----:B------:R-:W-:Y:S01]  /*88320*/  IMAD.WIDE.U32 R6, R21, R130, RZ ;  /* 0x0000008215067225 */ /* 0x000fe200078e00ff */
[----:B------:R-:W-:-:S03]  /*88330*/  ISETP.GE.U32.AND P0, PT, R33, 0x7f000001, PT ;  /* 0x7f0000012100780c */ /* 0x000fc60003f06070 */
[----:B------:R-:W-:Y:S02]  /*88340*/  IMAD R27, R4, 0x7effffff, RZ ;  /* 0x7effffff041b7824 */ /* 0x000fe400078e02ff */
[----:B------:R-:W-:-:S04]  /*88350*/  IMAD.WIDE.U32 R8, R21, R26, RZ ;  /* 0x0000001a15087225 */ /* 0x000fc800078e00ff */
[----:B------:R-:W-:-:S04]  /*88360*/  IMAD.WIDE.U32 R10, R21, R24, RZ ;  /* 0x00000018150a7225 */ /* 0x000fc800078e00ff */
[----:B------:R-:W-:Y:S02]  /*88370*/  IMAD R29, R6, 0x7effffff, RZ ;  /* 0x7effffff061d7824 */ /* 0x000fe400078e02ff */
[----:B------:R-:W-:-:S04]  /*88380*/  IMAD.HI.U32 R30, R27, 0x7f000001, R4 ;  /* 0x7f0000011b1e7827 */ /* 0x000fc800078e0004 */
[----:B------:R-:W-:Y:S02]  /*88390*/  IMAD R21, R8, 0x7effffff, RZ ;  /* 0x7effffff08157824 */ /* 0x000fe400078e02ff */
[----:B------:R-:W-:-:S04]  /*883a0*/  IMAD.WIDE.U32 R4, R20, R26, RZ ;  /* 0x0000001a14047225 */ /* 0x000fc800078e00ff */
[----:B------:R-:W-:-:S04]  /*883b0*/  IMAD.HI.U32 R32, R29, 0x7f000001, R6 ;  /* 0x7f0000011d207827 */ /* 0x000fc800078e0006 */
[----:B------:R-:W-:Y:S01]  /*883c0*/  IMAD.HI.U32 R28, R21, 0x7f000001, R8 ;  /* 0x7f000001151c7827 */ /* 0x000fe200078e0008 */
[----:B------:R-:W-:-:S03]  /*883d0*/  ISETP.GE.U32.AND P1, PT, R30, 0x7f000001, PT ;  /* 0x7f0000011e00780c */ /* 0x000fc60003f26070 */
[----:B------:R-:W-:Y:S02]  /*883e0*/  IMAD R21, R4, 0x7effffff, RZ ;  /* 0x7effffff04157824 */ /* 0x000fe400078e02ff */
[----:B------:R-:W-:Y:S01]  /*883f0*/  IMAD.WIDE.U32 R6, R20, R64, RZ ;  /* 0x0000004014067225 */ /* 0x000fe200078e00ff */
[----:B------:R-:W-:Y:S01]  /*88400*/  @P0 IADD3 R33, PT, PT, R33, -0x7f000001, RZ ;  /* 0x80ffffff21210810 */ /* 0x000fe20007ffe0ff */
[----:B------:R-:W-:Y:S01]  /*88410*/  ISETP.GE.U32.AND P2, PT, R32, 0x7f000001, PT ;  /* 0x7f0000012000780c */ /* 0x000fe20003f46070 */
[----:B------:R-:W-:Y:S01]  /*88420*/  ISETP.GE.U32.AND P0, PT, R28, 0x7f000001, PT ;  /* 0x7f0000011c00780c */ /* 0x000fe20003f06070 */
[----:B------:R-:W-:Y:S02]  /*88430*/  IMAD R31, R10, 0x7effffff, RZ ;  /* 0x7effffff0a1f7824 */ /* 0x000fe400078e02ff */
[----:B------:R-:W-:-:S04]  /*88440*/  IMAD.HI.U32 R21, R21, 0x7f000001, R4 ;  /* 0x7f00000115157827 */ /* 0x000fc800078e0004 */
[----:B------:R-:W-:-:S04]  /*88450*/  IMAD.WIDE.U32 R8, R19, R130, RZ ;  /* 0x0000008213087225 */ /* 0x000fc800078e00ff */
[----:B------:R-:W-:Y:S01]  /*88460*/  IMAD R27, R6, 0x7effffff, RZ ;  /* 0x7effffff061b7824 */ /* 0x000fe200078e02ff */
[----:B------:R-:W-:Y:S01]  /*88470*/  ISETP.GE.U32.AND P3, PT, R156, 0x7f000001, PT ;  /* 0x7f0000019c00780c */ /* 0x000fe20003f66070 */
[----:B------:R-:W-:-:S04]  /*88480*/  IMAD.HI.U32 R34, R31, 0x7f000001, R10 ;  /* 0x7f0000011f227827 */ /* 0x000fc800078e000a */
[----:B------:R-:W-:Y:S02]  /*88490*/  IMAD R31, R8, 0x7effffff, RZ ;  /* 0x7effffff081f7824 */ /* 0x000fe400078e02ff */
[----:B------:R-:W-:Y:S01]  /*884a0*/  IMAD.HI.U32 R27, R27, 0x7f000001, R6 ;  /* 0x7f0000011b1b7827 */ /* 0x000fe200078e0006 */
[----:B------:R-:W-:-:S03]  /*884b0*/  ISETP.GE.U32.AND P5, PT, R21, 0x7f000001, PT ;  /* 0x7f0000011500780c */ /* 0x000fc60003fa6070 */
[----:B------:R-:W-:-:S04]  /*884c0*/  IMAD.WIDE.U32 R10, R33, 0x5fffffa, RZ ;  /* 0x05fffffa210a7825 */ /* 0x000fc800078e00ff */
[----:B------:R-:W-:Y:S01]  /*884d0*/  IMAD.WIDE.U32 R6, R19, R24, RZ ;  /* 0x0000001813067225 */ /* 0x000fe200078e00ff */
[----:B------:R-:W-:-:S03]  /*884e0*/  @P1 IADD3 R30, PT, PT, R30, -0x7f000001, RZ ;  /* 0x80ffffff1e1e1810 */ /* 0x000fc60007ffe0ff */
[----:B------:R-:W-:Y:S02]  /*884f0*/  IMAD R29, R33, 0x6, RZ ;  /* 0x00000006211d7824 */ /* 0x000fe400078e02ff */
[----:B------:R-:W-:-:S04]  /*88500*/  IMAD.HI.U32 R31, R31, 0x7f000001, R8 ;  /* 0x7f0000011f1f7827 */ /* 0x000fc800078e0008 */
[----:B------:R-:W-:Y:S01]  /*88510*/  IMAD R9, R6, 0x7effffff, RZ ;  /* 0x7effffff06097824 */ /* 0x000fe200078e02ff */
[----:B------:R-:W-:Y:S01]  /*88520*/  @P2 IADD3 R32, PT, PT, R32, -0x7f000001, RZ ;  /* 0x80ffffff20202810 */ /* 0x000fe20007ffe0ff */
[----:B------:R-:W-:Y:S01]  /*88530*/  IMAD.HI.U32 R11, R29, 0x7f000001, R10 ;  /* 0x7f0000011d0b7827 */ /* 0x000fe200078e000a */
[----:B------:R-:W-:Y:S01]  /*88540*/  ISETP.GE.U32.AND P6, PT, R30, 0x7f000001, PT ;  /* 0x7f0000011e00780c */ /* 0x000fe20003fc6070 */
[----:B------:R-:W-:Y:S02]  /*88550*/  @P0 IADD3 R28, PT, PT, R28, -0x7f000001, RZ ;  /* 0x80ffffff1c1c0810 */ /* 0x000fe40007ffe0ff */
[----:B------:R-:W-:Y:S01]  /*88560*/  IMAD.HI.U32 R33, R9, 0x7f000001, R6 ;  /* 0x7f00000109217827 */ /* 0x000fe200078e0006 */
[----:B------:R-:W-:Y:S01]  /*88570*/  ISETP.GE.U32.AND P1, PT, R34, 0x7f000001, PT ;  /* 0x7f0000012200780c */ /* 0x000fe20003f26070 */
        /* <DEDUP_REMOVED lines=14> */
[----:B------:R-:W-:Y:S02]  /*88660*/  @P0 IADD3 R27, PT, PT, R27, -0x7f000001, RZ ;  /* 0x80ffffff1b1b0810 */ /* 0x000fe40007ffe0ff */
[----:B------:R-:W-:Y:S02]  /*88670*/  @P4 IADD3 R32, PT, PT, R32, -0x7f000001, RZ ;  /* 0x80ffffff20204810 */ /* 0x000fe40007ffe0ff */
[----:B------:R-:W-:Y:S02]  /*88680*/  @P3 IADD3 R28, PT, PT, R28, -0x7f000001, RZ ;  /* 0x80ffffff1c1c3810 */ /* 0x000fe40007ffe0ff */
[----:B------:R-:W-:Y:S01]  /*88690*/  @P2 IADD3 R11, PT, PT, R11, -0x7f000001, RZ ;  /* 0x80ffffff0b0b2810 */ /* 0x000fe20007ffe0ff */
[----:B------:R-:W-:Y:S01]  /*886a0*/  IMAD R29, R4, 0x7effffff, RZ ;  /* 0x7effffff041d7824 */ /* 0x000fe200078e02ff */
[----:B------:R-:W-:Y:S02]  /*886b0*/  @P5 IADD3 R33, PT, PT, R33, -0x7f000001, RZ ;  /* 0x80ffffff21215810 */ /* 0x000fe40007ffe0ff */
[----:B------:R-:W-:Y:S01]  /*886c0*/  IADD3 R20, PT, PT, R30, R21, RZ ;  /* 0x000000151e147210 */ /* 0x000fe20007ffe0ff */
[----:B------:R-:W-:Y:S01]  /*886d0*/  ISETP.GE.U32.AND P0, PT, R34, 0x7f000001, PT ;  /* 0x7f0000012200780c */ /* 0x000fe20003f06070 */
[----:B------:R-:W-:Y:S01]  /*886e0*/  IADD3 R21, PT, PT, R32, R27, RZ ;  /* 0x0000001b20157210 */ /* 0x000fe20007ffe0ff */
[----:B------:R-:W-:Y:S01]  /*886f0*/  IMAD.WIDE.U32 R6, R17, R130, RZ ;  /* 0x0000008211067225 */ /* 0x000fe200078e00ff */
[----:B------:R-:W-:-:S03]  /*88700*/  IADD3 R27, PT, PT, R28, R11, RZ ;  /* 0x0000000b1c1b7210 */ /* 0x000fc60007ffe0ff */
[----:B------:R-:W-:-:S04]  /*88710*/  IMAD.HI.U32 R28, R29, 0x7f000001, R4 ;  /* 0x7f0000011d1c7827 */ /* 0x000fc800078e0004 */
[----:B------:R-:W-:-:S04]  /*88720*/  IMAD.WIDE.U32 R10, R33, 0x5fffffa, RZ ;  /* 0x05fffffa210a7825 */ /* 0x000fc800078e00ff */
[----:B------:R-:W-:Y:S02]  /*88730*/  IMAD R29, R33, 0x6, RZ ;  /* 0x00000006211d7824 */ /* 0x000fe400078e02ff */
[----:B------:R-:W-:Y:S01]  /*88740*/  IMAD R33, R6, 0x7effffff, RZ ;  /* 0x7effffff06217824 */ /* 0x000fe200078e02ff */
[----:B------:R-:W-:Y:S01]  /*88750*/  @P6 IADD3 R31, PT, PT, R31, -0x7f000001, RZ ;  /* 0x80ffffff1f1f6810 */ /* 0x000fe20007ffe0ff */
[C---:B------:R-:W-:Y:S01]  /*88760*/  IMAD R9, R156.reuse, 0x6, RZ ;  /* 0x000000069c097824 */ /* 0x040fe200078e02ff */
[----:B------:R-:W-:Y:S01]  /*88770*/  ISETP.GE.U32.AND P6, PT, R21, 0x7f000001, PT ;  /* 0x7f0000011500780c */ /* 0x000fe20003fc6070 */
[----:B------:R-:W-:Y:S01]  /*88780*/  IMAD.WIDE.U32 R156, R156, 0x5fffffa, RZ ;  /* 0x05fffffa9c9c7825 */ /* 0x000fe200078e00ff */
[----:B------:R-:W-:-:S03]  /*88790*/  ISETP.GE.U32.AND P1, PT, R35, 0x7f000001, PT ;  /* 0x7f0000012300780c */ /* 0x000fc60003f26070 */
[----:B------:R-:W-:-:S04]  /*887a0*/  IMAD.WIDE.U32 R4, R17, R64, RZ ;  /* 0x0000004011047225 */ /* 0x000fc800078e00ff */
[----:B------:R-:W-:-:S04]  /*887b0*/  IMAD.HI.U32 R33, R33, 0x7f000001, R6 ;  /* 0x7f00000121217827 */ /* 0x000fc800078e0006 */
[----:B------:R-:W-:-:S04]  /*887c0*/  IMAD.HI.U32 R29, R29, 0x7f000001, R10 ;  /* 0x7f0000011d1d7827 */ /* 0x000fc800078e000a */
[----:B------:R-:W-:Y:S01]  /*887d0*/  IMAD R11, R4, 0x7effffff, RZ ;  /* 0x7effffff040b7824 */ /* 0x000fe200078e02ff */
[----:B------:R-:W-:Y:S01]  /*887e0*/  @P0 IADD3 R34, PT, PT, R34, -0x7f000001, RZ ;  /* 0x80ffffff22220810 */ /* 0x000fe20007ffe0ff */
[----:B------:R-:W-:Y:S01]  /*887f0*/  IMAD.HI.U32 R156, R9, 0x7f000001, R156 ;  /* 0x7f000001099c7827 */ /* 0x000fe200078e009c */
[----:B------:R-:W-:-:S03]  /*88800*/  ISETP.GE.U32.AND P0, PT, R33, 0x7f000001, PT ;  /* 0x7f0000012100780c */ /* 0x000fc60003f06070 */
[----:B------:R-:W-:-:S04]  /*88810*/  IMAD.WIDE.U32 R8, R31, 0x5fffffa, RZ ;  /* 0x05fffffa1f087825 */ /* 0x000fc800078e00ff */
[----:B------:R-:W-:-:S04]  /*88820*/  IMAD.HI.U32 R11, R11, 0x7f000001, R4 ;  /* 0x7f0000010b0b7827 */ /* 0x000fc800078e0004 */
[----:B------:R-:W-:Y:S02]  /*88830*/  IMAD R31, R31, 0x6, RZ ;  /* 0x000000061f1f7824 */ /* 0x000fe400078e02ff */
[----:B------:R-:W-:Y:S01]  /*88840*/  IMAD.WIDE.U32 R6, R19, R64, RZ ;  /* 0x0000004013067225 */ /* 0x000fe200078e00ff */
[----:B------:R-:W-:Y:S01]  /*88850*/  ISETP.GE.U32.AND P3, PT, R29, 0x7f000001, PT ;  /* 0x7f0000011d00780c */ /* 0x000fe20003f66070 */
[----:B------:R-:W-:Y:S01]  /*88860*/  ISETP.GE.U32.AND P2, PT, R20, 0x7f000001, PT ;  /* 0x7f0000011400780c */ /* 0x000fe20003f46070 */
[----:B------:R-:W-:Y:S01]  /*88870*/  @P6 IADD3 R21, PT, PT, R21, -0x7f000001, RZ ;  /* 0x80ffffff15156810 */ /* 0x000fe20007ffe0ff */
[----:B------:R-:W-:Y:S01]  /*88880*/  IMAD.HI.U32 R30, R31, 0x7f000001, R8 ;  /* 0x7f0000011f1e7827 */ /* 0x000fe200078e0008 */
[----:B------:R-:W-:Y:S01]  /*88890*/  @P1 IADD3 R35, PT, PT, R35, -0x7f000001, RZ ;  /* 0x80ffffff23231810 */ /* 0x000fe20007ffe0ff */
[----:B------:R-:W-:Y:S01]  /*888a0*/  ISETP.GE.U32.AND P6, PT, R11, 0x7f000001, PT ;  /* 0x7f0000010b00780c */ /* 0x000fe20003fc6070 */
[----:B------:R-:W-:Y:S01]  /*888b0*/  ISETP.GE.U32.AND P1, PT, R27, 0x7f000001, PT ;  /* 0x7f0000011b00780c */ /* 0x000fe20003f26070 */
[----:B------:R-:W-:-:S02]  /*888c0*/  IMAD R9, R6, 0x7effffff, RZ ;  /* 0x7effffff06097824 */ /* 0x000fc400078e02ff */
[----:B------:R-:W-:Y:S01]  /*888d0*/  IMAD.WIDE.U32 R4, R17, R24, RZ ;  /* 0x0000001811047225 */ /* 0x000fe200078e00ff */
[----:B------:R-:W-:Y:S01]  /*888e0*/  ISETP.GE.U32.AND P5, PT, R28, 0x7f000001, PT ;  /* 0x7f0000011c00780c */ /* 0x000fe20003fa6070 */
[----:B------:R-:W-:Y:S02]  /*888f0*/  ISETP.GE.U32.AND P4, PT, R30, 0x7f000001, PT ;  /* 0x7f0000011e00780c */ /* 0x000fe40003f86070 */
[----:B------:R-:W-:-:S04]  /*88900*/  IMAD.HI.U32 R19, R9, 0x7f000001, R6 ;  /* 0x7f00000109137827 */ /* 0x000fc800078e0006 */
[----:B------:R-:W-:Y:S01]  /*88910*/  IMAD R7, R4, 0x7effffff, RZ ;  /* 0x7effffff04077824 */ /* 0x000fe200078e02ff */
[----:B------:R-:W-:Y:S02]  /*88920*/  @P0 IADD3 R33, PT, PT, R33, -0x7f000001, RZ ;  /* 0x80ffffff21210810 */ /* 0x000fe40007ffe0ff */
[----:B------:R-:W-:Y:S02]  /*88930*/  @P3 IADD3 R29, PT, PT, R29, -0x7f000001, RZ ;  /* 0x80ffffff1d1d3810 */ /* 0x000fe40007ffe0ff */
[----:B------:R-:W-:Y:S01]  /*88940*/  @P2 IADD3 R20, PT, PT, R20, -0x7f000001, RZ ;  /* 0x80ffffff14142810 */ /* 0x000fe20007ffe0ff */
[----:B------:R-:W-:-:S04]  /*88950*/  IMAD.HI.U32 R24, R7, 0x7f000001, R4 ;  /* 0x7f00000107187827 */ /* 0x000fc800078e0004 */
[----:B------:R-:W-:-:S04]  /*88960*/  IMAD.WIDE.U32 R6, R33, 0x5fffffa, RZ ;  /* 0x05fffffa21067825 */ /* 0x000fc800078e00ff */
[----:B------:R-:W-:Y:S01]  /*88970*/  IMAD R9, R33, 0x6, RZ ;  /* 0x0000000621097824 */ /* 0x000fe200078e02ff */
[----:B------:R-:W-:Y:S02]  /*88980*/  @P6 IADD3 R11, PT, PT, R11, -0x7f000001, RZ ;  /* 0x80ffffff0b0b6810 */ /* 0x000fe40007ffe0ff */
[----:B------:R-:W-:Y:S02]  /*88990*/  IADD3 R8, PT, PT, R34, R35, RZ ;  /* 0x0000002322087210 */ /* 0x000fe40007ffe0ff */
[----:B------:R-:W-:Y:S02]  /*889a0*/  @P1 IADD3 R27, PT, PT, R27, -0x7f000001, RZ ;  /* 0x80ffffff1b1b1810 */ /* 0x000fe40007ffe0ff */
[----:B------:R-:W-:Y:S01]  /*889b0*/  IADD3 R20, PT, PT, R20, R29, RZ ;  /* 0x0000001d14147210 */ /* 0x000fe20007ffe0ff */
[----:B------:R-:W-:Y:S01]  /*889c0*/  ISETP.GE.U32.AND P1, PT, R19, 0x7f000001, PT ;  /* 0x7f0000011300780c */ /* 0x000fe20003f26070 */
[----:B------:R-:W-:Y:S01]  /*889d0*/  ISETP.GE.U32.AND P2, PT, R138, 0x7f000001, PT ;  /* 0x7f0000018a00780c */ /* 0x000fe20003f46070 */
[----:B------:R-:W-:Y:S01]  /*889e0*/  IMAD.HI.U32 R29, R9, 0x7f000001, R6 ;  /* 0x7f000001091d7827 */ /* 0x000fe200078e0006 */
[----:B------:R-:W-:-:S02]  /*889f0*/  @P5 IADD3 R28, PT, PT, R28, -0x7f000001, RZ ;  /* 0x80ffffff1c1c5810 */ /* 0x000fc40007ffe0ff */
[----:B------:R-:W-:Y:S01]  /*88a00*/  @P4 IADD3 R30, PT, PT, R30, -0x7f000001, RZ ;  /* 0x80ffffff1e1e4810 */ /* 0x000fe20007ffe0ff */
[C---:B------:R-:W-:Y:S01]  /*88a10*/  IMAD.WIDE.U32 R6, R11.reuse, 0x5fffffa, RZ ;  /* 0x05fffffa0b067825 */ /* 0x040fe200078e00ff */
[----:B------:R-:W-:Y:S01]  /*88a20*/  ISETP.GE.U32.AND P5, PT, R24, 0x7f000001, PT ;  /* 0x7f0000011800780c */ /* 0x000fe20003fa6070 */
[----:B------:R-:W-:Y:S02]  /*88a30*/  ISETP.GE.U32.AND P4, PT, R8, 0x7f000001, PT ;  /* 0x7f0000010800780c */ /* 0x000fe40003f86070 */
[----:B------:R-:W-:Y:S01]  /*88a40*/  IMAD R11, R11, 0x6, RZ ;  /* 0x000000060b0b7824 */ /* 0x000fe200078e02ff */
[----:B------:R-:W-:Y:S01]  /*88a50*/  ISETP.GE.U32.AND P3, PT, R20, 0x7f000001, PT ;  /* 0x7f0000011400780c */ /* 0x000fe20003f66070 */
[----:B------:R-:W-:Y:S01]  /*88a60*/  ISETP.GE.U32.AND P0, PT, R29, 0x7f000001, PT ;  /* 0x7f0000011d00780c */ /* 0x000fe20003f06070 */
[----:B------:R-:W-:-:S04]  /*88a70*/  IMAD.WIDE.U32 R4, R17, R26, RZ ;  /* 0x0000001a11047225 */ /* 0x000fc800078e00ff */
[----:B------:R-:W-:Y:S01]  /*88a80*/  IMAD.HI.U32 R10, R11, 0x7f000001, R6 ;  /* 0x7f0000010b0a7827 */ /* 0x000fe200078e0006 */
[----:B------:R-:W-:Y:S02]  /*88a90*/  IADD3 R27, PT, PT, R27, R30, RZ ;  /* 0x0000001e1b1b7210 */ /* 0x000fe40007ffe0ff */
[----:B------:R-:W-:Y:S02]  /*88aa0*/  @P1 IADD3 R19, PT, PT, R19, -0x7f000001, RZ ;  /* 0x80ffffff13131810 */ /* 0x000fe40007ffe0ff */
[----:B------:R-:W-:Y:S01]  /*88ab0*/  @P2 IADD3 R138, PT, PT, R138, -0x7f000001, RZ ;  /* 0x80ffffff8a8a2810 */ /* 0x000fe20007ffe0ff */
[----:B------:R-:W-:Y:S01]  /*88ac0*/  IMAD R9, R4, 0x7effffff, RZ ;  /* 0x7effffff04097824 */ /* 0x000fe200078e02ff */
[----:B------:R-:W-:Y:S01]  /*88ad0*/  ISETP.GE.U32.AND P1, PT, R10, 0x7f000001, PT ;  /* 0x7f0000010a00780c */ /* 0x000fe20003f26070 */
[----:B------:R-:W-:Y:S01]  /*88ae0*/  ISETP.GE.U32.AND P6, PT, R144, 0x7f000001, PT ;  /* 0x7f0000019000780c */ /* 0x000fe20003fc6070 */
[----:B------:R-:W-:Y:S02]  /*88af0*/  @P5 IADD3 R24, PT, PT, R24, -0x7f000001, RZ ;  /* 0x80ffffff18185810 */ /* 0x000fe40007ffe0ff */
[----:B------:R-:W-:Y:S01]  /*88b00*/  @P4 IADD3 R8, PT, PT, R8, -0x7f000001, RZ ;  /* 0x80ffffff08084810 */ /* 0x000fe20007ffe0ff */
[----:B------:R-:W-:Y:S01]  /*88b10*/  ISETP.GE.U32.AND P4, PT, R27, 0x7f000001, PT ;  /* 0x7f0000011b00780c */ /* 0x000fe20003f86070 */
[----:B------:R-:W-:Y:S01]  /*88b20*/  @P3 IADD3 R20, PT, PT, R20, -0x7f000001, RZ ;  /* 0x80ffffff14143810 */ /* 0x000fe20007ffe0ff */
[----:B------:R-:W-:Y:S01]  /*88b30*/  ISETP.GE.U32.AND P2, PT, R18, 0x7f000001, PT ;  /* 0x7f0000011200780c */ /* 0x000fe20003f46070 */
[----:B------:R-:W-:Y:S01]  /*88b40*/  ISETP.GE.U32.AND P3, PT, R138, 0x7f000001, PT ;  /* 0x7f0000018a00780c */ /* 0x000fe20003f66070 */
[----:B------:R-:W-:-:S04]  /*88b50*/  IMAD.HI.U32 R17, R9, 0x7f000001, R4 ;  /* 0x7f00000109117827 */ /* 0x000fc800078e0004 */
[----:B------:R-:W-:Y:S01]  /*88b60*/  IMAD.WIDE.U32 R4, R24, 0x5fffffa, RZ ;  /* 0x05fffffa18047825 */ /* 0x000fe200078e00ff */
[----:B------:R-:W-:-:S03]  /*88b70*/  @P0 IADD3 R29, PT, PT, R29, -0x7f000001, RZ ;  /* 0x80ffffff1d1d0810 */ /* 0x000fc60007ffe0ff */
[----:B------:R-:W-:Y:S01]  /*88b80*/  IMAD R7, R24, 0x6, RZ ;  /* 0x0000000618077824 */ /* 0x000fe200078e02ff */
[----:B------:R-:W-:Y:S01]  /*88b90*/  ISETP.GE.U32.AND P0, PT, R143, 0x7f000001, PT ;  /* 0x7f0000018f00780c */ /* 0x000fe20003f06070 */
[----:B------:R-:W-:Y:S02]  /*88ba0*/  IADD3 R8, PT, PT, R8, R19, RZ ;  /* 0x0000001308087210 */ /* 0x000fe40007ffe0ff */
[----:B------:R-:W-:Y:S02]  /*88bb0*/  @P1 IADD3 R10, PT, PT, R10, -0x7f000001, RZ ;  /* 0x80ffffff0a0a1810 */ /* 0x000fe40007ffe0ff */
[----:B------:R-:W-:Y:S01]  /*88bc0*/  IADD3 R21, PT, PT, R21, R28, RZ ;  /* 0x0000001c15157210 */ /* 0x000fe20007ffe0ff */
        /* <DEDUP_REMOVED lines=11> */
[----:B------:R-:W2:Y:S04]  /*88c80*/  LDL.LU R35, [R1+0x330] ;  /* 0x0003300001237983 */ /* 0x000ea80000300800 */
[----:B------:R-:W4:Y:S01]  /*88c90*/  LDL.LU R30, [R1+0x3e0] ;  /* 0x0003e000011e7983 */ /* 0x000f220000300800 */
[----:B------:R-:W-:Y:S01]  /*88ca0*/  @P1 IADD3 R0, PT, PT, R0, -0x7f000001, RZ ;  /* 0x80ffffff00001810 */ /* 0x000fe20007ffe0ff */
[----:B------:R-:W-:Y:S01]  /*88cb0*/  ISETP.GE.U32.AND P1, PT, R143, 0x7f000001, PT ;  /* 0x7f0000018f00780c */ /* 0x000fe20003f26070 */
[----:B------:R-:W-:-:S02]  /*88cc0*/  @P5 IADD3 R17, PT, PT, R17, -0x7f000001, RZ ;  /* 0x80ffffff11115810 */ /* 0x000fc40007ffe0ff */
[----:B------:R-:W-:Y:S02]  /*88cd0*/  @P4 IADD3 R8, PT, PT, R8, -0x7f000001, RZ ;  /* 0x80ffffff08084810 */ /* 0x000fe40007ffe0ff */
[----:B------:R-:W-:Y:S02]  /*88ce0*/  @P2 IADD3 R21, PT, PT, R21, -0x7f000001, RZ ;  /* 0x80ffffff15152810 */ /* 0x000fe40007ffe0ff */
[----:B------:R-:W-:Y:S01]  /*88cf0*/  @P3 IADD3 R4, PT, PT, R4, -0x7f000001, RZ ;  /* 0x80ffffff04043810 */ /* 0x000fe20007ffe0ff */
[----:B------:R-:W-:Y:S01]  /*88d00*/  ISETP.GE.U32.AND P3, PT, R27, 0x7f000001, PT ;  /* 0x7f0000011b00780c */ /* 0x000fe20003f66070 */
[----:B------:R-:W-:Y:S02]  /*88d10*/  IADD3 R5, PT, PT, R8, R17, RZ ;  /* 0x0000001108057210 */ /* 0x000fe40007ffe0ff */
[----:B------:R-:W-:Y:S02]  /*88d20*/  @P6 IADD3 R144, PT, PT, R144, -0x7f000001, RZ ;  /* 0x80ffffff90906810 */ /* 0x000fe40007ffe0ff */
[----:B------:R-:W-:-:S02]  /*88d30*/  IADD3 R8, PT, PT, R21, R4, RZ ;  /* 0x0000000415087210 */ /* 0x000fc40007ffe0ff */
[----:B------:R-:W-:Y:S01]  /*88d40*/  @P1 IADD3 R143, PT, PT, R143, -0x7f000001, RZ ;  /* 0x80ffffff8f8f1810 */ /* 0x000fe20007ffe0ff */
[----:B------:R-:W-:Y:S02]  /*88d50*/  ISETP.GE.U32.AND P2, PT, R144, 0x7f000001, PT ;  /* 0x7f0000019000780c */ /* 0x000fe40003f46070 */
[----:B------:R-:W-:-:S03]  /*88d60*/  ISETP.GE.U32.AND P1, PT, R8, 0x7f000001, PT ;  /* 0x7f0000010800780c */ /* 0x000fc60003f26070 */
[----:B------:R-:W-:-:S04]  /*88d70*/  @P3 IADD3 R27, PT, PT, R27, -0x7f000001, RZ ;  /* 0x80ffffff1b1b3810 */ /* 0x000fc80007ffe0ff */
[----:B---3--:R-:W-:-:S04]  /*88d80*/  IADD3 R4, PT, PT, R27, R22, RZ ;  /* 0x000000161b047210 */ /* 0x008fc80007ffe0ff */
[----:B------:R-:W-:Y:S01]  /*88d90*/  @P2 IADD3 R144, PT, PT, R144, -0x7f000001, RZ ;  /* 0x80ffffff90902810 */ /* 0x000fe20007ffe0ff */
[C---:B------:R-:W-:Y:S01]  /*88da0*/  ISETP.GE.U32.AND P2, PT, R5.reuse, 0x7f000001, PT ;  /* 0x7f0000010500780c */ /* 0x040fe20003f46070 */
[----:B------:R-:W-:Y:S01]  /*88db0*/  @P1 IADD3 R8, PT, PT, R8, -0x7f000001, RZ ;  /* 0x80ffffff08081810 */ /* 0x000fe20007ffe0ff */
[----:B------:R-:W-:Y:S01]  /*88dc0*/  ISETP.GE.U32.AND P1, PT, R4, 0x7f000001, PT ;  /* 0x7f0000010400780c */ /* 0x000fe20003f26070 */
[----:B------:R0:W-:Y:S10]  /*88dd0*/  STL [R1+0x110], R4 ;  /* 0x0001100401007387 */ /* 0x0001f40000100800 */
[----:B------:R-:W-:-:S02]  /*88de0*/  @P2 IADD3 R5, PT, PT, R5, -0x7f000001, RZ ;  /* 0x80ffffff05052810 */ /* 0x000fc40007ffe0ff */
[----:B0-----:R-:W-:Y:S02]  /*88df0*/  @P1 IADD3 R4, PT, PT, R4, -0x7f000001, RZ ;  /* 0x80ffffff04041810 */ /* 0x001fe40007ffe0ff */
[----:B------:R-:W-:-:S03]  /*88e00*/  IADD3 R12, PT, PT, R5, R12, RZ ;  /* 0x0000000c050c7210 */ /* 0x000fc60007ffe0ff */
[----:B------:R0:W-:Y:S02]  /*88e10*/  STL [R1+0x110], R4 ;  /* 0x0001100401007387 */ /* 0x0001e40000100800 */
[----:B0-----:R-:W-:Y:S02]  /*88e20*/  IMAD.WIDE.U32 R4, R137, R145, RZ ;  /* 0x0000009189047225 */ /* 0x001fe400078e00ff */
[----:B------:R-:W3:Y:S01]  /*88e30*/  LDL.LU R137, [R1+0x568] ;  /* 0x0005680001897983 */ /* 0x000ee20000300800 */
[----:B------:R-:W-:Y:S01]  /*88e40*/  ISETP.GE.U32.AND P0, PT, R136, 0x7f000001, PT ;  /* 0x7f0000018800780c */ /* 0x000fe20003f06070 */
[----:B------:R-:W-:Y:S01]  /*88e50*/  ISETP.GE.U32.AND P6, PT, R146, 0x7f000001, PT ;  /* 0x7f0000019200780c */ /* 0x000fe20003fc6070 */
[----:B------:R-:W-:-:S11]  /*88e60*/  ISETP.GE.U32.AND P4, PT, R0, 0x7f000001, PT ;  /* 0x7f0000010000780c */ /* 0x000fd60003f86070 */
[----:B------:R-:W-:Y:S01]  /*88e70*/  @P0 IADD3 R136, PT, PT, R136, -0x7f000001, RZ ;  /* 0x80ffffff88880810 */ /* 0x000fe20007ffe0ff */
[----:B------:R-:W-:Y:S01]  /*88e80*/  ISETP.GE.U32.AND P0, PT, R16, 0x7f000001, PT ;  /* 0x7f0000011000780c */ /* 0x000fe20003f06070 */
[----:B------:R-:W-:Y:S02]  /*88e90*/  @P6 IADD3 R146, PT, PT, R146, -0x7f000001, RZ ;  /* 0x80ffffff92926810 */ /* 0x000fe40007ffe0ff */
[----:B------:R-:W-:-:S04]  /*88ea0*/  @P4 IADD3 R0, PT, PT, R0, -0x7f000001, RZ ;  /* 0x80ffffff00004810 */ /* 0x000fc80007ffe0ff */
[----:B------:R-:W-:-:S06]  /*88eb0*/  IADD3 R0, PT, PT, R0, R146, RZ ;  /* 0x0000009200007210 */ /* 0x000fcc0007ffe0ff */
[----:B------:R-:W-:Y:S01]  /*88ec0*/  @P0 IADD3 R16, PT, PT, R16, -0x7f000001, RZ ;  /* 0x80ffffff10100810 */ /* 0x000fe20007ffe0ff */
[----:B------:R-:W-:Y:S01]  /*88ed0*/  ISETP.GE.U32.AND P0, PT, R0, 0x7f000001, PT ;  /* 0x7f0000010000780c */ /* 0x000fe20003f06070 */
[----:B------:R-:W-:-:S12]  /*88ee0*/  IADD3 R8, PT, PT, R8, R15, RZ ;  /* 0x0000000f08087210 */ /* 0x000fd80007ffe0ff */
[----:B------:R-:W-:Y:S01]  /*88ef0*/  @P0 IADD3 R0, PT, PT, R0, -0x7f000001, RZ ;  /* 0x80ffffff00000810 */ /* 0x000fe20007ffe0ff */
[----:B------:R-:W-:Y:S01]  /*88f00*/  ISETP.GE.U32.AND P0, PT, R8, 0x7f000001, PT ;  /* 0x7f0000010800780c */ /* 0x000fe20003f06070 */
[----:B------:R0:W-:Y:S01]  /*88f10*/  STL [R1+0x118], R8 ;  /* 0x0001180801007387 */ /* 0x0001e20000100800 */
[----:B------:R-:W-:-:S11]  /*88f20*/  ISETP.GE.U32.AND P5, PT, R134, 0x7f000001, PT ;  /* 0x7f0000018600780c */ /* 0x000fd60003fa6070 */
[----:B0-----:R-:W-:Y:S01]  /*88f30*/  @P0 IADD3 R8, PT, PT, R8, -0x7f000001, RZ ;  /* 0x80ffffff08080810 */ /* 0x001fe20007ffe0ff */
[----:B------:R-:W-:Y:S01]  /*88f40*/  ISETP.GE.U32.AND P0, PT, R14, 0x7f000001, PT ;  /* 0x7f0000010e00780c */ /* 0x000fe20003f06070 */
[----:B------:R-:W-:Y:S02]  /*88f50*/  IADD3 R6, PT, PT, R20, R29, RZ ;  /* 0x0000001d14067210 */ /* 0x000fe40007ffe0ff */
[----:B------:R-:W-:-:S03]  /*88f60*/  @P5 IADD3 R134, PT, PT, R134, -0x7f000001, RZ ;  /* 0x80ffffff86865810 */ /* 0x000fc60007ffe0ff */
[----:B------:R-:W-:-:S07]  /*88f70*/  ISETP.GE.U32.AND P5, PT, R6, 0x7f000001, PT ;  /* 0x7f0000010600780c */ /* 0x000fce0003fa6070 */
[----:B------:R-:W-:Y:S01]  /*88f80*/  @P0 IADD3 R14, PT, PT, R14, -0x7f000001, RZ ;  /* 0x80ffffff0e0e0810 */ /* 0x000fe20007ffe0ff */
[----:B------:R-:W-:Y:S01]  /*88f90*/  ISETP.GE.U32.AND P0, PT, R142, 0x7f000001, PT ;  /* 0x7f0000018e00780c */ /* 0x000fe20003f06070 */
[----:B------:R-:W-:Y:S01]  /*88fa0*/  IADD3 R9, PT, PT, R138, R18, RZ ;  /* 0x000000128a097210 */ /* 0x000fe20007ffe0ff */
[----:B------:R-:W-:-:S03]  /*88fb0*/  ISETP.GE.U32.AND P3, PT, R132, 0x7f000001, PT ;  /* 0x7f0000018400780c */ /* 0x000fc60003f66070 */
[----:B------:R-:W-:Y:S02]  /*88fc0*/  @P5 IADD3 R6, PT, PT, R6, -0x7f000001, RZ ;  /* 0x80ffffff06065810 */ /* 0x000fe40007ffe0ff */
[----:B------:R-:W-:-:S06]  /*88fd0*/  IADD3 R134, PT, PT, R143, R134, RZ ;  /* 0x000000868f867210 */ /* 0x000fcc0007ffe0ff */
[----:B------:R-:W-:Y:S02]  /*88fe0*/  @P0 IADD3 R142, PT, PT, R142, -0x7f000001, RZ ;  /* 0x80ffffff8e8e0810 */ /* 0x000fe40007ffe0ff */
[----:B------:R-:W-:Y:S01]  /*88ff0*/  IADD3 R6, PT, PT, R6, R13, RZ ;  /* 0x0000000d06067210 */ /* 0x000fe20007ffe0ff */
[----:B------:R-:W-:Y:S01]  /*89000*/  ISETP.GE.U32.AND P4, PT, R9, 0x7f000001, PT ;  /* 0x7f0000010900780c */ /* 0x000fe20003f86070 */
[----:B------:R-:W-:Y:S01]  /*89010*/  ISETP.GE.U32.AND P5, PT, R135, 0x7f000001, PT ;  /* 0x7f0000018700780c */ /* 0x000fe20003fa6070 */
[----:B------:R-:W-:Y:S02]  /*89020*/  IMAD.WIDE.U32 R142, R235, R142, RZ ;  /* 0x0000008eeb8e7225 */ /* 0x000fe400078e00ff */
[----:B------:R-:W3:Y:S01]  /*89030*/  LDL.LU R235, [R1+0x41c] ;  /* 0x00041c0001eb7983 */ /* 0x000ee20000300800 */
[----:B------:R-:W-:Y:S01]  /*89040*/  ISETP.GE.U32.AND P2, PT, R6, 0x7f000001, PT ;  /* 0x7f0000010600780c */ /* 0x000fe20003f46070 */
[----:B------:R-:W-:Y:S01]  /*89050*/  @P3 IADD3 R132, PT, PT, R132, -0x7f000001, RZ ;  /* 0x80ffffff84843810 */ /* 0x000fe20007ffe0ff */
[----:B------:R-:W-:Y:S01]  /*89060*/  ISETP.GE.U32.AND P3, PT, R71, 0x7f000001, PT ;  /* 0x7f0000014700780c */ /* 0x000fe20003f66070 */
[----:B------:R0:W-:Y:S05]  /*89070*/  STL [R1+0x114], R6 ;  /* 0x0001140601007387 */ /* 0x0001ea0000100800 */
[----:B------:R-:W-:-:S02]  /*89080*/  @P4 IADD3 R9, PT, PT, R9, -0x7f000001, RZ ;  /* 0x80ffffff09094810 */ /* 0x000fc40007ffe0ff */
[----:B------:R-:W-:Y:S01]  /*89090*/  @P5 IADD3 R135, PT, PT, R135, -0x7f000001, RZ ;  /* 0x80ffffff87875810 */ /* 0x000fe20007ffe0ff */
[----:B------:R-:W-:Y:S01]  /*890a0*/  ISETP.GE.U32.AND P4, PT, R126, 0x7f000001, PT ;  /* 0x7f0000017e00780c */ /* 0x000fe20003f86070 */
[----:B------:R-:W-:Y:S01]  /*890b0*/  ISETP.GE.U32.AND P5, PT, R132, 0x7f000001, PT ;  /* 0x7f0000018400780c */ /* 0x000fe20003fa6070 */
[----:B------:R-:W-:Y:S01]  /*890c0*/  ISETP.GE.U32.AND P6, PT, R23, 0x7f000001, PT ;  /* 0x7f0000011700780c */ /* 0x000fe20003fc6070 */
[----:B0-----:R-:W-:Y:S01]  /*890d0*/  @P2 IADD3 R6, PT, PT, R6, -0x7f000001, RZ ;  /* 0x80ffffff06062810 */ /* 0x001fe20007ffe0ff */
[----:B------:R-:W-:Y:S01]  /*890e0*/  ISETP.GE.U32.AND P2, PT, R135, 0x7f000001, PT ;  /* 0x7f0000018700780c */ /* 0x000fe20003f46070 */
[----:B------:R-:W-:Y:S01]  /*890f0*/  ISETP.GE.U32.AND P1, PT, R12, 0x7f000001, PT ;  /* 0x7f0000010c00780c */ /* 0x000fe20003f26070 */
[----:B------:R-:W-:-:S07]  /*89100*/  @P3 IADD3 R71, PT, PT, R71, -0x7f000001, RZ ;  /* 0x80ffffff47473810 */ /* 0x000fce0007ffe0ff */
        /* <DEDUP_REMOVED lines=8> */
[----:B------:R0:W-:Y:S01]  /*89190*/  STL [R1+0x11c], R12 ;  /* 0x00011c0c01007387 */ /* 0x0001e20000100800 */
[----:B------:R-:W-:Y:S01]  /*891a0*/  ISETP.GE.U32.AND P3, PT, R74, 0x7f000001, PT ;  /* 0x7f0000014a00780c */ /* 0x000fe20003f66070 */
[----:B0-----:R-:W-:Y:S01]  /*891b0*/  @P1 IADD3 R12, PT, PT, R12, -0x7f000001, RZ ;  /* 0x80ffffff0c0c1810 */ /* 0x001fe20007ffe0ff */
[----:B------:R-:W-:-:S03]  /*891c0*/  ISETP.GE.U32.AND P1, PT, R135, 0x7f000001, PT ;  /* 0x7f0000018700780c */ /* 0x000fc60003f26070 */
[----:B------:R-:W-:-:S04]  /*891d0*/  @P5 IADD3 R71, PT, PT, R71, -0x7f000001, RZ ;  /* 0x80ffffff47475810 */ /* 0x000fc80007ffe0ff */
[----:B------:R-:W-:Y:S02]  /*891e0*/  @P6 IADD3 R126, PT, PT, R126, -0x7f000001, RZ ;  /* 0x80ffffff7e7e6810 */ /* 0x000fe40007ffe0ff */
[----:B------:R-:W-:Y:S02]  /*891f0*/  @P2 IADD3 R132, PT, PT, R132, -0x7f000001, RZ ;  /* 0x80ffffff84842810 */ /* 0x000fe40007ffe0ff */
[----:B------:R-:W-:Y:S02]  /*89200*/  IADD3 R9, PT, PT, R9, R16, RZ ;  /* 0x0000001009097210 */ /* 0x000fe40007ffe0ff */
[----:B------:R-:W-:Y:S01]  /*89210*/  @P4 IADD3 R69, PT, PT, R69, -0x7f000001, RZ ;  /* 0x80ffffff45454810 */ /* 0x000fe20007ffe0ff */
[----:B------:R-:W-:Y:S01]  /*89220*/  ISETP.GE.U32.AND P2, PT, R71, 0x7f000001, PT ;  /* 0x7f0000014700780c */ /* 0x000fe20003f46070 */
[----:B------:R-:W-:Y:S01]  /*89230*/  IADD3 R7, PT, PT, R144, R136, RZ ;  /* 0x0000008890077210 */ /* 0x000fe20007ffe0ff */
[----:B------:R-:W-:Y:S01]  /*89240*/  ISETP.GE.U32.AND P4, PT, R134, 0x7f000001, PT ;  /* 0x7f0000018600780c */ /* 0x000fe20003f86070 */
[----:B------:R-:W-:Y:S01]  /*89250*/  @P3 IADD3 R74, PT, PT, R74, -0x7f000001, RZ ;  /* 0x80ffffff4a4a3810 */ /* 0x000fe20007ffe0ff */
[----:B------:R-:W-:Y:S01]  /*89260*/  ISETP.GE.U32.AND P5, PT, R9, 0x7f000001, PT ;  /* 0x7f0000010900780c */ /* 0x000fe20003fa6070 */
[----:B------:R-:W-:Y:S01]  /*89270*/  @P1 IADD3 R135, PT, PT, R135, -0x7f000001, RZ ;  /* 0x80ffffff87871810 */ /* 0x000fe20007ffe0ff */
[----:B------:R-:W-:Y:S01]  /*89280*/  ISETP.GE.U32.AND P1, PT, R126, 0x7f000001, PT ;  /* 0x7f0000017e00780c */ /* 0x000fe20003f26070 */
[----:B------:R-:W-:Y:S01]  /*89290*/  ISETP.GE.U32.AND P3, PT, R7, 0x7f000001, PT ;  /* 0x7f0000010700780c */ /* 0x000fe20003f66070 */
[----:B------:R-:W-:-:S05]  /*892a0*/  IADD3 R0, PT, PT, R0, R23, RZ ;  /* 0x0000001700007210 */ /* 0x000fca0007ffe0ff */
        /* <DEDUP_REMOVED lines=22> */
[----:B------:R-:W-:-:S02]  /*89410*/  @P6 IADD3 R25, PT, PT, R25, -0x7f000001, RZ ;  /* 0x80ffffff19196810 */ /* 0x000fc40007ffe0ff */
[----:B------:R-:W-:Y:S02]  /*89420*/  IADD3 R14, PT, PT, R9, R14, RZ ;  /* 0x0000000e090e7210 */ /* 0x000fe40007ffe0ff */
[----:B------:R-:W-:-:S03]  /*89430*/  IADD3 R25, PT, PT, R0, R25, RZ ;  /* 0x0000001900197210 */ /* 0x000fc60007ffe0ff */
[----:B------:R-:W-:Y:S02]  /*89440*/  @P0 IADD3 R156, PT, PT, R156, -0x7f000001, RZ ;  /* 0x80ffffff9c9c0810 */ /* 0x000fe40007ffe0ff */
[----:B------:R-:W-:Y:S02]  /*89450*/  @P1 IADD3 R69, PT, PT, R69, -0x7f000001, RZ ;  /* 0x80ffffff45451810 */ /* 0x000fe40007ffe0ff */
[----:B------:R-:W-:Y:S02]  /*89460*/  @P5 IADD3 R132, PT, PT, R132, -0x7f000001, RZ ;  /* 0x80ffffff84845810 */ /* 0x000fe40007ffe0ff */
[----:B------:R-:W-:Y:S01]  /*89470*/  @P3 IADD3 R74, PT, PT, R74, -0x7f000001, RZ ;  /* 0x80ffffff4a4a3810 */ /* 0x000fe20007ffe0ff */
[----:B------:R-:W-:Y:S01]  /*89480*/  ISETP.GE.U32.AND P5, PT, R14, 0x7f000001, PT ;  /* 0x7f0000010e00780c */ /* 0x000fe20003fa6070 */
[----:B------:R-:W-:Y:S01]  /*89490*/  ISETP.GE.U32.AND P3, PT, R25, 0x7f000001, PT ;  /* 0x7f0000011900780c */ /* 0x000fe20003f66070 */
[----:B------:R-:W-:Y:S01]  /*894a0*/  IADD3 R69, PT, PT, R69, R156, RZ ;  /* 0x0000009c45457210 */ /* 0x000fe20007ffe0ff */
[----:B------:R-:W-:Y:S01]  /*894b0*/  ISETP.GE.U32.AND P2, PT, R126, 0x7f000001, PT ;  /* 0x7f0000017e00780c */ /* 0x000fe20003f46070 */
[----:B------:R-:W-:-:S03]  /*894c0*/  IADD3 R132, PT, PT, R66, R132, RZ ;  /* 0x0000008442847210 */ /* 0x000fc60007ffe0ff */
[----:B------:R-:W-:Y:S01]  /*894d0*/  ISETP.GE.U32.AND P0, PT, R69, 0x7f000001, PT ;  /* 0x7f0000014500780c */ /* 0x000fe20003f06070 */
[----:B------:R-:W-:Y:S02]  /*894e0*/  IMAD R11, R4, 0x7effffff, RZ ;  /* 0x7effffff040b7824 */ /* 0x000fe400078e02ff */
[----:B------:R-:W-:Y:S01]  /*894f0*/  IMAD R7, R142, 0x7effffff, RZ ;  /* 0x7effffff8e077824 */ /* 0x000fe200078e02ff */
[----:B------:R-:W-:Y:S02]  /*89500*/  ISETP.GE.U32.AND P1, PT, R132, 0x7f000001, PT ;  /* 0x7f0000018400780c */ /* 0x000fe40003f26070 */
[----:B------:R-:W-:Y:S02]  /*89510*/  @P5 IADD3 R14, PT, PT, R14, -0x7f000001, RZ ;  /* 0x80ffffff0e0e5810 */ /* 0x000fe40007ffe0ff */
[----:B------:R-:W-:Y:S01]  /*89520*/  @P3 IADD3 R25, PT, PT, R25, -0x7f000001, RZ ;  /* 0x80ffffff19193810 */ /* 0x000fe20007ffe0ff */
[----:B------:R-:W-:Y:S01]  /*89530*/  IMAD.HI.U32 R0, R11, 0x7f000001, R4 ;  /* 0x7f0000010b007827 */ /* 0x000fe200078e0004 */
[----:B------:R0:W-:Y:S03]  /*89540*/  STL [R1+0x114], R6 ;  /* 0x0001140601007387 */ /* 0x0001e60000100800 */
[----:B------:R-:W-:-:S02]  /*89550*/  IMAD R9, R78, 0x7effffff, RZ ;  /* 0x7effffff4e097824 */ /* 0x000fc400078e02ff */
[----:B------:R-:W-:-:S04]  /*89560*/  IMAD.HI.U32 R142, R7, 0x7f000001, R142 ;  /* 0x7f000001078e7827 */ /* 0x000fc800078e008e */
[----:B------:R-:W-:Y:S01]  /*89570*/  IMAD.WIDE.U32 R4, R14, R38, RZ ;  /* 0x000000260e047225 */ /* 0x000fe200078e00ff */
[----:B------:R-:W-:Y:S02]  /*89580*/  @P2 IADD3 R126, PT, PT, R126, -0x7f000001, RZ ;  /* 0x80ffffff7e7e2810 */ /* 0x000fe40007ffe0ff */
[----:B------:R-:W-:Y:S01]  /*89590*/  @P0 IADD3 R69, PT, PT, R69, -0x7f000001, RZ ;  /* 0x80ffffff45450810 */ /* 0x000fe20007ffe0ff */
[----:B------:R2:W-:Y:S01]  /*895a0*/  STL [R1+0x118], R8 ;  /* 0x0001180801007387 */ /* 0x0005e20000100800 */
[----:B------:R-:W-:-:S04]  /*895b0*/  IMAD.HI.U32 R78, R9, 0x7f000001, R78 ;  /* 0x7f000001094e7827 */ /* 0x000fc800078e004e */
[----:B0-----:R-:W-:-:S04]  /*895c0*/  IMAD.WIDE.U32 R6, R25, R39, RZ ;  /* 0x0000002719067225 */ /* 0x001fc800078e00ff */
[----:B------:R-:W-:Y:S01]  /*895d0*/  IMAD R11, R4, 0x7effffff, RZ ;  /* 0x7effffff040b7824 */ /* 0x000fe200078e02ff */
[----:B------:R-:W-:Y:S01]  /*895e0*/  ISETP.GE.U32.AND P4, PT, R135, 0x7f000001, PT ;  /* 0x7f0000018700780c */ /* 0x000fe20003f86070 */
[----:B------:R-:W-:Y:S01]  /*895f0*/  IMAD R15, R6, 0x7effffff, RZ ;  /* 0x7effffff060f7824 */ /* 0x000fe200078e02ff */
[----:B------:R-:W-:Y:S01]  /*89600*/  IADD3 R74, PT, PT, R74, R147, RZ ;  /* 0x000000934a4a7210 */ /* 0x000fe20007ffe0ff */
[----:B------:R-:W-:Y:S01]  /*89610*/  ISETP.GE.U32.AND P2, PT, R126, 0x7f000001, PT ;  /* 0x7f0000017e00780c */ /* 0x000fe20003f46070 */
[----:B------:R-:W-:-:S04]  /*89620*/  IMAD.HI.U32 R24, R11, 0x7f000001, R4 ;  /* 0x7f0000010b187827 */ /* 0x000fc800078e0004 */
[----:B------:R-:W-:-:S04]  /*89630*/  IMAD.HI.U32 R27, R15, 0x7f000001, R6 ;  /* 0x7f0000010f1b7827 */ /* 0x000fc800078e0006 */
[----:B------:R-:W-:-:S04]  /*89640*/  IMAD.WIDE.U32 R4, R25, R38, RZ ;  /* 0x0000002619047225 */ /* 0x000fc800078e00ff */
[----:B------:R-:W-:Y:S01]  /*89650*/  IMAD.WIDE.U32 R6, R14, R39, RZ ;  /* 0x000000270e067225 */ /* 0x000fe200078e00ff */
[----:B------:R-:W-:Y:S01]  /*89660*/  @P1 IADD3 R132, PT, PT, R132, -0x7f000001, RZ ;  /* 0x80ffffff84841810 */ /* 0x000fe20007ffe0ff */
[----:B------:R-:W-:Y:S02]  /*89670*/  ISETP.GE.U32.AND P1, PT, R74, 0x7f000001, PT ;  /* 0x7f0000014a00780c */ /* 0x000fe40003f26070 */
[----:B--2---:R-:W-:-:S04]  /*89680*/  IMAD.WIDE.U32 R8, R14, R35, RZ ;  /* 0x000000230e087225 */ /* 0x004fc800078e00ff */
[----:B------:R-:W-:-:S04]  /*89690*/  IMAD.WIDE.U32 R10, R25, R35, RZ ;  /* 0x00000023190a7225 */ /* 0x000fc800078e00ff */
[----:B------:R-:W-:Y:S02]  /*896a0*/  IMAD R13, R8, 0x7effffff, RZ ;  /* 0x7effffff080d7824 */ /* 0x000fe400078e02ff */
[----:B------:R-:W-:Y:S02]  /*896b0*/  IMAD R17, R4, 0x7effffff, RZ ;  /* 0x7effffff04117824 */ /* 0x000fe400078e02ff */
[----:B------:R-:W-:Y:S02]  /*896c0*/  IMAD R15, R6, 0x7effffff, RZ ;  /* 0x7effffff060f7824 */ /* 0x000fe400078e02ff */
[----:B------:R-:W-:Y:S02]  /*896d0*/  IMAD R21, R10, 0x7effffff, RZ ;  /* 0x7effffff0a157824 */ /* 0x000fe400078e02ff */
[----:B------:R-:W-:-:S04]  /*896e0*/  IMAD.HI.U32 R16, R13, 0x7f000001, R8 ;  /* 0x7f0000010d107827 */ /* 0x000fc800078e0008 */
[----:B----4-:R-:W-:-:S04]  /*896f0*/  IMAD.WIDE.U32 R8, R14, R30, RZ ;  /* 0x0000001e0e087225 */ /* 0x010fc800078e00ff */
[----:B------:R-:W-:-:S04]  /*89700*/  IMAD.HI.U32 R17, R17, 0x7f000001, R4 ;  /* 0x7f00000111117827 */ /* 0x000fc800078e0004 */
[----:B------:R-:W-:Y:S02]  /*89710*/  IMAD R13, R8, 0x7effffff, RZ ;  /* 0x7effffff080d7824 */ /* 0x000fe400078e02ff */
[----:B------:R-:W-:-:S04]  /*89720*/  IMAD.HI.U32 R15, R15, 0x7f000001, R6 ;  /* 0x7f0000010f0f7827 */ /* 0x000fc800078e0006 */
[----:B------:R-:W-:Y:S01]  /*89730*/  IMAD.WIDE.U32 R4, R69, R35, RZ ;  /* 0x0000002345047225 */ /* 0x000fe200078e00ff */
[----:B------:R0:W-:Y:S03]  /*89740*/  STL [R1+0x11c], R12 ;  /* 0x00011c0c01007387 */ /* 0x0001e60000100800 */
[----:B------:R-:W-:-:S04]  /*89750*/  IMAD.HI.U32 R29, R21, 0x7f000001, R10 ;  /* 0x7f000001151d7827 */ /* 0x000fc800078e000a */
[----:B------:R-:W-:Y:S01]  /*89760*/  IMAD.WIDE.U32 R6, R69, R39, RZ ;  /* 0x0000002745067225 */ /* 0x000fe200078e00ff */
[----:B------:R-:W2:Y:S04]  /*89770*/  LD.E R18, desc[UR10][R2.64+0xa34] ;  /* 0x000a340a02127980 */ /* 0x000ea8000c101900 */
[----:B------:R-:W4:Y:S01]  /*89780*/  LD.E R20, desc[UR10][R2.64+0xa30] ;  /* 0x000a300a02147980 */ /* 0x000f22000c101900 */
[----:B------:R-:W-:-:S03]  /*89790*/  @P4 IADD3 R135, PT, PT, R135, -0x7f000001, RZ ;  /* 0x80ffffff87874810 */ /* 0x000fc60007ffe0ff */
[----:B------:R-:W2:Y:S04]  /*897a0*/  LD.E R19, desc[UR10][R2.64+0xa38] ;  /* 0x000a380a02137980 */ /* 0x000ea8000c101900 */
[----:B------:R1:W2:Y:S01]  /*897b0*/  LD.E R21, desc[UR10][R2.64+0xa3c] ;  /* 0x000a3c0a02157980 */ /* 0x0002a2000c101900 */
[----:B------:R-:W-:Y:S01]  /*897c0*/  ISETP.GE.U32.AND P4, PT, R71, 0x7f000001, PT ;  /* 0x7f0000014700780c */ /* 0x000fe20003f86070 */
[----:B------:R-:W-:Y:S01]  /*897d0*/  @P2 IADD3 R126, PT, PT, R126, -0x7f000001, RZ ;  /* 0x80ffffff7e7e2810 */ /* 0x000fe20007ffe0ff */
[----:B------:R-:W-:-:S04]  /*897e0*/  IMAD.HI.U32 R26, R13, 0x7f000001, R8 ;  /* 0x7f0000010d1a7827 */ /* 0x000fc800078e0008 */
[----:B------:R-:W-:-:S04]  /*897f0*/  IMAD.WIDE.U32 R8, R69, R38, RZ ;  /* 0x0000002645087225 */ /* 0x000fc800078e00ff */
[----:B------:R-:W-:Y:S01]  /*89800*/  IMAD R13, R6, 0x7effffff, RZ ;  /* 0x7effffff060d7824 */ /* 0x000fe200078e02ff */
[----:B------:R-:W-:Y:S01]  /*89810*/  @P1 IADD3 R74, PT, PT, R74, -0x7f000001, RZ ;  /* 0x80ffffff4a4a1810 */ /* 0x000fe20007ffe0ff */
[----:B-1----:R-:W-:-:S04]  /*89820*/  IMAD.WIDE.U32 R2, R25, R30, RZ ;  /* 0x0000001e19027225 */ /* 0x002fc800078e00ff */
[----:B------:R-:W-:Y:S01]  /*89830*/  IMAD R25, R4, 0x7effffff, RZ ;  /* 0x7effffff04197824 */ /* 0x000fe200078e02ff */
[----:B------:R-:W-:Y:S01]  /*89840*/  ISETP.GE.U32.AND P1, PT, R142, 0x7f000001, PT ;  /* 0x7f0000018e00780c */ /* 0x000fe20003f26070 */
[----:B------:R-:W-:Y:S02]  /*89850*/  IMAD R23, R8, 0x7effffff, RZ ;  /* 0x7effffff08177824 */ /* 0x000fe400078e02ff */
[----:B------:R-:W-:Y:S02]  /*89860*/  IMAD R11, R2, 0x7effffff, RZ ;  /* 0x7effffff020b7824 */ /* 0x000fe400078e02ff */
[----:B0-----:R-:W-:-:S04]  /*89870*/  IMAD.HI.U32 R12, R25, 0x7f000001, R4 ;  /* 0x7f000001190c7827 */ /* 0x001fc800078e0004 */
[----:B------:R-:W-:-:S04]  /*89880*/  IMAD.HI.U32 R25, R13, 0x7f000001, R6 ;  /* 0x7f0000010d197827 */ /* 0x000fc800078e0006 */
[----:B------:R-:W-:-:S04]  /*89890*/  IMAD.WIDE.U32 R6, R69, R30, RZ ;  /* 0x0000001e45067225 */ /* 0x000fc800078e00ff */
[----:B------:R-:W-:Y:S01]  /*898a0*/  IMAD.HI.U32 R10, R11, 0x7f000001, R2 ;  /* 0x7f0000010b0a7827 */ /* 0x000fe200078e0002 */
[----:B---3--:R-:W-:-:S13]  /*898b0*/  ISETP.GE.U32.AND P0, PT, R137, 0x7f000001, PT ;  /* 0x7f0000018900780c */ /* 0x008fda0003f06070 */
[----:B------:R-:W-:-:S05]  /*898c0*/  @P0 IADD3 R137, PT, PT, R137, -0x7f000001, RZ ;  /* 0x80ffffff89890810 */ /* 0x000fca0007ffe0ff */
[----:B------:R-:W-:Y:S01]  /*898d0*/  ISETP.GE.U32.AND P2, PT, R137, 0x7f000001, PT ;  /* 0x7f0000018900780c */ /* 0x000fe20003f46070 */
[----:B------:R-:W-:Y:S01]  /*898e0*/  IMAD.HI.U32 R8, R23, 0x7f000001, R8 ;  /* 0x7f00000117087827 */ /* 0x000fe200078e0008 */
[----:B------:R-:W-:-:S03]  /*898f0*/  ISETP.GE.U32.AND P3, PT, R12, 0x7f000001, PT ;  /* 0x7f0000010c00780c */ /* 0x000fc60003f66070 */
[----:B------:R-:W-:-:S04]  /*89900*/  IMAD.WIDE.U32 R2, R74, R38, RZ ;  /* 0x000000264a027225 */ /* 0x000fc800078e00ff */
[----:B------:R-:W-:Y:S01]  /*89910*/  IMAD R9, R6, 0x7effffff, RZ ;  /* 0x7effffff06097824 */ /* 0x000fe200078e02ff */
[----:B------:R-:W-:Y:S01]  /*89920*/  @P4 IADD3 R71, PT, PT, R71, -0x7f000001, RZ ;  /* 0x80ffffff47474810 */ /* 0x000fe20007ffe0ff */
[----:B------:R-:W-:Y:S01]  /*89930*/  ISETP.GE.U32.AND P4, PT, R0, 0x7f000001, PT ;  /* 0x7f0000010000780c */ /* 0x000fe20003f86070 */
[----:B------:R-:W-:Y:S02]  /*89940*/  IMAD R11, R2, 0x7effffff, RZ ;  /* 0x7effffff020b7824 */ /* 0x000fe400078e02ff */
[----:B------:R-:W-:-:S04]  /*89950*/  IMAD.HI.U32 R13, R9, 0x7f000001, R6 ;  /* 0x7f000001090d7827 */ /* 0x000fc800078e0006 */
[----:B------:R-:W-:Y:S01]  /*89960*/  IMAD.WIDE.U32 R6, R74, R39, RZ ;  /* 0x000000274a067225 */ /* 0x000fe200078e00ff */
[----:B------:R-:W-:Y:S01]  /*89970*/  @P2 IADD3 R137, PT, PT, R137, -0x7f000001, RZ ;  /* 0x80ffffff89892810 */ /* 0x000fe20007ffe0ff */
[----:B------:R-:W-:Y:S01]  /*89980*/  ISETP.GE.U32.AND P0, PT, R10, 0x7f000001, PT ;  /* 0x7f0000010a00780c */ /* 0x000fe20003f06070 */
[----:B------:R-:W-:Y:S02]  /*89990*/  @P1 IADD3 R142, PT, PT, R142, -0x7f000001, RZ ;  /* 0x80ffffff8e8e1810 */ /* 0x000fe40007ffe0ff */
[----:B------:R-:W-:Y:S01]  /*899a0*/  IADD3 R135, PT, PT, R68, R135, RZ ;  /* 0x0000008744877210 */ /* 0x000fe20007ffe0ff */
[----:B------:R-:W-:Y:S01]  /*899b0*/  IMAD.HI.U32 R11, R11, 0x7f000001, R2 ;  /* 0x7f0000010b0b7827 */ /* 0x000fe200078e0002 */
[----:B------:R-:W-:-:S03]  /*899c0*/  ISETP.GE.U32.AND P5, PT, R137, 0x7f000001, PT ;  /* 0x7f0000018900780c */ /* 0x000fc60003fa6070 */
[----:B------:R-:W-:-:S04]  /*899d0*/  IMAD.WIDE.U32 R4, R74, R35, RZ ;  /* 0x000000234a047225 */ /* 0x000fc800078e00ff */
[----:B------:R-:W-:Y:S01]  /*899e0*/  IMAD R3, R6, 0x7effffff, RZ ;  /* 0x7effffff06037824 */ /* 0x000fe200078e02ff */
[----:B------:R-:W-:Y:S01]  /*899f0*/  ISETP.GE.U32.AND P1, PT, R142, 0x7f000001, PT ;  /* 0x7f0000018e00780c */ /* 0x000fe20003f26070 */
[----:B------:R-:W-:Y:S01]  /*89a00*/  @P3 IADD3 R12, PT, PT, R12, -0x7f000001, RZ ;  /* 0x80ffffff0c0c3810 */ /* 0x000fe20007ffe0ff */
[----:B------:R-:W-:Y:S01]  /*89a10*/  ISETP.GE.U32.AND P6, PT, R135, 0x7f000001, PT ;  /* 0x7f0000018700780c */ /* 0x000fe20003fc6070 */
[----:B------:R-:W-:Y:S02]  /*89a20*/  IMAD R9, R4, 0x7effffff, RZ ;  /* 0x7effffff04097824 */ /* 0x000fe400078e02ff */
[----:B------:R-:W-:Y:S01]  /*89a30*/  IMAD.HI.U32 R31, R3, 0x7f000001, R6 ;  /* 0x7f000001031f7827 */ /* 0x000fe200078e0006 */
[----:B------:R-:W-:-:S03]  /*89a40*/  ISETP.GE.U32.AND P3, PT, R13, 0x7f000001, PT ;  /* 0x7f0000010d00780c */ /* 0x000fc60003f66070 */
[----:B------:R-:W-:Y:S01]  /*89a50*/  IMAD.WIDE.U32 R2, R74, R30, RZ ;  /* 0x0000001e4a027225 */ /* 0x000fe200078e00ff */
[----:B------:R-:W-:-:S03]  /*89a60*/  @P4 IADD3 R0, PT, PT, R0, -0x7f000001, RZ ;  /* 0x80ffffff00004810 */ /* 0x000fc60007ffe0ff */
[----:B------:R-:W-:Y:S01]  /*89a70*/  IMAD.HI.U32 R14, R9, 0x7f000001, R4 ;  /* 0x7f000001090e7827 */ /* 0x000fe200078e0004 */
[----:B------:R-:W-:Y:S01]  /*89a80*/  ISETP.GE.U32.AND P2, PT, R78, 0x7f000001, PT ;  /* 0x7f0000014e00780c */ /* 0x000fe20003f46070 */
[----:B------:R-:W-:Y:S02]  /*89a90*/  ISETP.GE.U32.AND P4, PT, R11, 0x7f000001, PT ;  /* 0x7f0000010b00780c */ /* 0x000fe40003f86070 */
[----:B------:R-:W-:Y:S01]  /*89aa0*/  IMAD R5, R2, 0x7effffff, RZ ;  /* 0x7effffff02057824 */ /* 0x000fe200078e02ff */
[----:B------:R-:W-:Y:S01]  /*89ab0*/  @P0 IADD3 R10, PT, PT, R10, -0x7f000001, RZ ;  /* 0x80ffffff0a0a0810 */ /* 0x000fe20007ffe0ff */
[----:B------:R-:W-:Y:S01]  /*89ac0*/  ISETP.GE.U32.AND P0, PT, R0, 0x7f000001, PT ;  /* 0x7f0000010000780c */ /* 0x000fe20003f06070 */
[----:B------:R-:W-:Y:S01]  /*89ad0*/  @P5 IADD3 R137, PT, PT, R137, -0x7f000001, RZ ;  /* 0x80ffffff89895810 */ /* 0x000fe20007ffe0ff */
[----:B------:R-:W-:Y:S01]  /*89ae0*/  IMAD.HI.U32 R22, R5, 0x7f000001, R2 ;  /* 0x7f00000105167827 */ /* 0x000fe200078e0002 */
[----:B------:R-:W-:Y:S02]  /*89af0*/  @P1 IADD3 R142, PT, PT, R142, -0x7f000001, RZ ;  /* 0x80ffffff8e8e1810 */ /* 0x000fe40007ffe0ff */
[----:B------:R-:W-:-:S02]  /*89b00*/  @P6 IADD3 R135, PT, PT, R135, -0x7f000001, RZ ;  /* 0x80ffffff87876810 */ /* 0x000fc40007ffe0ff */
        /* <DEDUP_REMOVED lines=11> */
[----:B------:R-:W-:-:S02]  /*89bc0*/  IMAD.WIDE.U32 R4, R12, 0x5fffffa, RZ ;  /* 0x05fffffa0c047825 */ /* 0x000fc400078e00ff */
[----:B------:R-:W-:Y:S01]  /*89bd0*/  @P1 IADD3 R137, PT, PT, R137, -0x7f000001, RZ ;  /* 0x80ffffff89891810 */ /* 0x000fe20007ffe0ff */
[----:B------:R-:W-:Y:S01]  /*89be0*/  ISETP.GE.U32.AND P1, PT, R16, 0x7f000001, PT ;  /* 0x7f0000011000780c */ /* 0x000fe20003f26070 */
[----:B------:R-:W-:Y:S02]  /*89bf0*/  @P6 IADD3 R22, PT, PT, R22, -0x7f000001, RZ ;  /* 0x80ffffff16166810 */ /* 0x000fe40007ffe0ff */
[----:B------:R-:W-:Y:S01]  /*89c00*/  @P3 IADD3 R26, PT, PT, R26, -0x7f000001, RZ ;  /* 0x80ffffff1a1a3810 */ /* 0x000fe20007ffe0ff */
[----:B------:R-:W-:Y:S01]  /*89c10*/  ISETP.GE.U32.AND P6, PT, R15, 0x7f000001, PT ;  /* 0x7f0000010f00780c */ /* 0x000fe20003fc6070 */
[----:B------:R-:W-:Y:S01]  /*89c20*/  IMAD R9, R12, 0x6, RZ ;  /* 0x000000060c097824 */ /* 0x000fe200078e02ff */
[----:B------:R-:W-:Y:S02]  /*89c30*/  @P5 IADD3 R14, PT, PT, R14, -0x7f000001, RZ ;  /* 0x80ffffff0e0e5810 */ /* 0x000fe40007ffe0ff */
[----:B------:R-:W-:Y:S02]  /*89c40*/  @P4 IADD3 R24, PT, PT, R24, -0x7f000001, RZ ;  /* 0x80ffffff18184810 */ /* 0x000fe40007ffe0ff */
[----:B------:R-:W-:Y:S01]  /*89c50*/  @P2 IADD3 R142, PT, PT, R142, -0x7f000001, RZ ;  /* 0x80ffffff8e8e2810 */ /* 0x000fe20007ffe0ff */
[----:B------:R-:W-:Y:S01]  /*89c60*/  ISETP.GE.U32.AND P5, PT, R29, 0x7f000001, PT ;  /* 0x7f0000011d00780c */ /* 0x000fe20003fa6070 */
[----:B------:R-:W-:Y:S01]  /*89c70*/  ISETP.GE.U32.AND P4, PT, R26, 0x7f000001, PT ;  /* 0x7f0000011a00780c */ /* 0x000fe20003f86070 */
[----:B------:R-:W-:Y:S01]  /*89c80*/  ISETP.GE.U32.AND P2, PT, R0, 0x7f000001, PT ;  /* 0x7f0000010000780c */ /* 0x000fe20003f46070 */
[----:B------:R-:W-:Y:S01]  /*89c90*/  IMAD.HI.U32 R23, R9, 0x7f000001, R4 ;  /* 0x7f00000109177827 */ /* 0x000fe200078e0004 */
[----:B------:R-:W-:-:S03]  /*89ca0*/  @P0 IADD3 R78, PT, PT, R78, -0x7f000001, RZ ;  /* 0x80ffffff4e4e0810 */ /* 0x000fc60007ffe0ff */
[----:B------:R-:W-:Y:S01]  /*89cb0*/  IMAD.WIDE.U32 R4, R11, 0x5fffffa, RZ ;  /* 0x05fffffa0b047825 */ /* 0x000fe200078e00ff */
[----:B------:R-:W-:Y:S01]  /*89cc0*/  ISETP.GE.U32.AND P0, PT, R27, 0x7f000001, PT ;  /* 0x7f0000011b00780c */ /* 0x000fe20003f06070 */
[----:B------:R-:W-:Y:S02]  /*89cd0*/  ISETP.GE.U32.AND P3, PT, R24, 0x7f000001, PT ;  /* 0x7f0000011800780c */ /* 0x000fe40003f66070 */
[----:B------:R-:W-:Y:S02]  /*89ce0*/  IMAD R9, R11, 0x6, RZ ;  /* 0x000000060b097824 */ /* 0x000fe400078e02ff */
[----:B------:R-:W-:Y:S01]  /*89cf0*/  IMAD.WIDE.U32 R2, R10, 0x5fffffa, RZ ;  /* 0x05fffffa0a027825 */ /* 0x000fe200078e00ff */
[----:B------:R-:W-:Y:S02]  /*89d00*/  @P1 IADD3 R16, PT, PT, R16, -0x7f000001, RZ ;  /* 0x80ffffff10101810 */ /* 0x000fe40007ffe0ff */
[----:B------:R-:W-:Y:S01]  /*89d10*/  @P6 IADD3 R15, PT, PT, R15, -0x7f000001, RZ ;  /* 0x80ffffff0f0f6810 */ /* 0x000fe20007ffe0ff */
[----:B------:R-:W-:Y:S01]  /*89d20*/  ISETP.GE.U32.AND P1, PT, R17, 0x7f000001, PT ;  /* 0x7f0000011100780c */ /* 0x000fe20003f26070 */
[----:B------:R-:W-:-:S02]  /*89d30*/  IMAD R7, R10, 0x6, RZ ;  /* 0x000000060a077824 */ /* 0x000fc400078e02ff */
[----:B------:R-:W-:-:S04]  /*89d40*/  IMAD.HI.U32 R33, R9, 0x7f000001, R4 ;  /* 0x7f00000109217827 */ /* 0x000fc800078e0004 */
[----:B------:R-:W-:-:S04]  /*89d50*/  IMAD.WIDE.U32 R4, R22, 0x5fffffa, RZ ;  /* 0x05fffffa16047825 */ /* 0x000fc800078e00ff */
[----:B------:R-:W-:Y:S01]  /*89d60*/  IMAD R11, R22, 0x6, RZ ;  /* 0x00000006160b7824 */ /* 0x000fe200078e02ff */
[----:B------:R-:W-:Y:S02]  /*89d70*/  @P5 IADD3 R29, PT, PT, R29, -0x7f000001, RZ ;  /* 0x80ffffff1d1d5810 */ /* 0x000fe40007ffe0ff */
[----:B------:R-:W-:Y:S01]  /*89d80*/  @P4 IADD3 R26, PT, PT, R26, -0x7f000001, RZ ;  /* 0x80ffffff1a1a4810 */ /* 0x000fe20007ffe0ff */
[----:B------:R-:W-:Y:S01]  /*89d90*/  IMAD.HI.U32 R6, R7, 0x7f000001, R2 ;  /* 0x7f00000107067827 */ /* 0x000fe200078e0002 */
[----:B------:R-:W-:Y:S01]  /*89da0*/  @P2 IADD3 R0, PT, PT, R0, -0x7f000001, RZ ;  /* 0x80ffffff00002810 */ /* 0x000fe20007ffe0ff */
[----:B------:R-:W-:Y:S01]  /*89db0*/  ISETP.GE.U32.AND P5, PT, R15, 0x7f000001, PT ;  /* 0x7f0000010f00780c */ /* 0x000fe20003fa6070 */
[----:B------:R-:W-:Y:S01]  /*89dc0*/  ISETP.GE.U32.AND P2, PT, R78, 0x7f000001, PT ;  /* 0x7f0000014e00780c */ /* 0x000fe20003f46070 */
[----:B------:R-:W-:Y:S01]  /*89dd0*/  ISETP.GE.U32.AND P4, PT, R142, 0x7f000001, PT ;  /* 0x7f0000018e00780c */ /* 0x000fe20003f86070 */
[----:B------:R-:W-:Y:S01]  /*89de0*/  IMAD.HI.U32 R11, R11, 0x7f000001, R4 ;  /* 0x7f0000010b0b7827 */ /* 0x000fe200078e0004 */
[----:B------:R-:W-:Y:S01]  /*89df0*/  @P0 IADD3 R27, PT, PT, R27, -0x7f000001, RZ ;  /* 0x80ffffff1b1b0810 */ /* 0x000fe20007ffe0ff */
[----:B------:R-:W-:Y:S01]  /*89e00*/  ISETP.GE.U32.AND P0, PT, R16, 0x7f000001, PT ;  /* 0x7f0000011000780c */ /* 0x000fe20003f06070 */
[----:B------:R-:W-:-:S02]  /*89e10*/  @P3 IADD3 R24, PT, PT, R24, -0x7f000001, RZ ;  /* 0x80ffffff18183810 */ /* 0x000fc40007ffe0ff */
[----:B------:R-:W-:Y:S01]  /*89e20*/  IADD3 R5, PT, PT, R26, R29, RZ ;  /* 0x0000001d1a057210 */ /* 0x000fe20007ffe0ff */
[----:B------:R-:W-:Y:S01]  /*89e30*/  ISETP.GE.U32.AND P6, PT, R6, 0x7f000001, PT ;  /* 0x7f0000010600780c */ /* 0x000fe20003fc6070 */
[----:B------:R-:W-:Y:S01]  /*89e40*/  ISETP.GE.U32.AND P3, PT, R0, 0x7f000001, PT ;  /* 0x7f0000010000780c */ /* 0x000fe20003f66070 */
[----:B------:R-:W-:Y:S02]  /*89e50*/  @P1 IADD3 R17, PT, PT, R17, -0x7f000001, RZ ;  /* 0x80ffffff11111810 */ /* 0x000fe40007ffe0ff */
[----:B------:R-:W-:Y:S01]  /*89e60*/  IADD3 R4, PT, PT, R24, R27, RZ ;  /* 0x0000001b18047210 */ /* 0x000fe20007ffe0ff */
[----:B------:R-:W-:Y:S01]  /*89e70*/  ISETP.GE.U32.AND P1, PT, R5, 0x7f000001, PT ;  /* 0x7f0000010500780c */ /* 0x000fe20003f26070 */
[----:B------:R-:W-:Y:S02]  /*89e80*/  @P5 IADD3 R15, PT, PT, R15, -0x7f000001, RZ ;  /* 0x80ffffff0f0f5810 */ /* 0x000fe40007ffe0ff */
[----:B------:R-:W-:Y:S02]  /*89e90*/  @P2 IADD3 R78, PT, PT, R78, -0x7f000001, RZ ;  /* 0x80ffffff4e4e2810 */ /* 0x000fe40007ffe0ff */
[----:B------:R-:W-:Y:S01]  /*89ea0*/  @P4 IADD3 R142, PT, PT, R142, -0x7f000001, RZ ;  /* 0x80ffffff8e8e4810 */ /* 0x000fe20007ffe0ff */
[----:B------:R-:W-:Y:S01]  /*89eb0*/  ISETP.GE.U32.AND P5, PT, R4, 0x7f000001, PT ;  /* 0x7f0000010400780c */ /* 0x000fe20003fa6070 */
[----:B------:R-:W-:Y:S01]  /*89ec0*/  IMAD.WIDE.U32 R2, R13, 0x5fffffa, RZ ;  /* 0x05fffffa0d027825 */ /* 0x000fe200078e00ff */
[----:B------:R-:W-:-:S03]  /*89ed0*/  @P0 IADD3 R16, PT, PT, R16, -0x7f000001, RZ ;  /* 0x80ffffff10100810 */ /* 0x000fc60007ffe0ff */
[----:B------:R-:W-:Y:S01]  /*89ee0*/  IMAD R7, R13, 0x6, RZ ;  /* 0x000000060d077824 */ /* 0x000fe200078e02ff */
[----:B------:R-:W-:Y:S01]  /*89ef0*/  ISETP.GE.U32.AND P0, PT, R8, 0x7f000001, PT ;  /* 0x7f0000010800780c */ /* 0x000fe20003f06070 */
[----:B------:R-:W-:Y:S02]  /*89f00*/  @P6 IADD3 R6, PT, PT, R6, -0x7f000001, RZ ;  /* 0x80ffffff06066810 */ /* 0x000fe40007ffe0ff */
[----:B------:R-:W-:Y:S01]  /*89f10*/  @P3 IADD3 R0, PT, PT, R0, -0x7f000001, RZ ;  /* 0x80ffffff00003810 */ /* 0x000fe20007ffe0ff */
[----:B------:R-:W-:Y:S01]  /*89f20*/  ISETP.GE.U32.AND P3, PT, R78, 0x7f000001, PT ;  /* 0x7f0000014e00780c */ /* 0x000fe20003f66070 */
[----:B------:R-:W-:Y:S01]  /*89f30*/  ISETP.GE.U32.AND P6, PT, R142, 0x7f000001, PT ;  /* 0x7f0000018e00780c */ /* 0x000fe20003fc6070 */
[----:B------:R-:W-:Y:S01]  /*89f40*/  IMAD.HI.U32 R7, R7, 0x7f000001, R2 ;  /* 0x7f00000107077827 */ /* 0x000fe200078e0002 */
[----:B------:R-:W-:Y:S02]  /*89f50*/  @P1 IADD3 R5, PT, PT, R5, -0x7f000001, RZ ;  /* 0x80ffffff05051810 */ /* 0x000fe40007ffe0ff */
[----:B------:R-:W-:Y:S01]  /*89f60*/  IADD3 R6, PT, PT, R15, R6, RZ ;  /* 0x000000060f067210 */ /* 0x000fe20007ffe0ff */
[----:B------:R-:W-:Y:S01]  /*89f70*/  ISETP.GE.U32.AND P1, PT, R0, 0x7f000001, PT ;  /* 0x7f0000010000780c */ /* 0x000fe20003f26070 */
[----:B------:R-:W-:Y:S01]  /*89f80*/  @P5 IADD3 R4, PT, PT, R4, -0x7f000001, RZ ;  /* 0x80ffffff04045810 */ /* 0x000fe20007ffe0ff */
[----:B------:R-:W-:Y:S01]  /*89f90*/  ISETP.GE.U32.AND P4, PT, R7, 0x7f000001, PT ;  /* 0x7f0000010700780c */ /* 0x000fe20003f86070 */
[----:B------:R-:W-:Y:S01]  /*89fa0*/  IADD3 R71, PT, PT, R132, R71, RZ ;  /* 0x0000004784477210 */ /* 0x000fe20007ffe0ff */
[----:B------:R-:W-:Y:S01]  /*89fb0*/  ISETP.GE.U32.AND P5, PT, R6, 0x7f000001, PT ;  /* 0x7f0000010600780c */ /* 0x000fe20003fa6070 */
[----:B------:R-:W-:Y:S01]  /*89fc0*/  @P0 IADD3 R8, PT, PT, R8, -0x7f000001, RZ ;  /* 0x80ffffff08080810 */ /* 0x000fe20007ffe0ff */
[----:B------:R-:W-:Y:S01]  /*89fd0*/  ISETP.GE.U32.AND P2, PT, R137, 0x7f000001, PT ;  /* 0x7f0000018900780c */ /* 0x000fe20003f46070 */
[----:B------:R-:W-:-:S02]  /*89fe0*/  IADD3 R16, PT, PT, R16, R17, RZ ;  /* 0x0000001110107210 */ /* 0x000fc40007ffe0ff */
[----:B------:R-:W-:Y:S02]  /*89ff0*/  @P3 IADD3 R78, PT, PT, R78, -0x7f000001, RZ ;  /* 0x80ffffff4e4e3810 */ /* 0x000fe40007ffe0ff */
[----:B------:R-:W-:Y:S02]  /*8a000*/  @P6 IADD3 R142, PT, PT, R142, -0x7f000001, RZ ;  /* 0x80ffffff8e8e6810 */ /* 0x000fe40007ffe0ff */
[----:B------:R-:W-:Y:S01]  /*8a010*/  IADD3 R8, PT, PT, R5, R8, RZ ;  /* 0x0000000805087210 */ /* 0x000fe20007ffe0ff */
[----:B------:R-:W-:Y:S01]  /*8a020*/  IMAD R9, R14, 0x6, RZ ;  /* 0x000000060e097824 */ /* 0x000fe200078e02ff */
[----:B------:R-:W-:Y:S02]  /*8a030*/  IADD3 R126, PT, PT, R135, R126, RZ ;  /* 0x0000007e877e7210 */ /* 0x000fe40007ffe0ff */
[----:B------:R-:W-:Y:S02]  /*8a040*/  @P1 IADD3 R0, PT, PT, R0, -0x7f000001, RZ ;  /* 0x80ffffff00001810 */ /* 0x000fe40007ffe0ff */
[----:B------:R-:W-:Y:S01]  /*8a050*/  IADD3 R5, PT, PT, R65, R142, RZ ;  /* 0x0000008e41057210 */ /* 0x000fe20007ffe0ff */
[----:B------:R-:W-:Y:S01]  /*8a060*/  ISETP.GE.U32.AND P1, PT, R78, 0x7f000001, PT ;  /* 0x7f0000014e00780c */ /* 0x000fe20003f26070 */
[----:B------:R-:W-:Y:S01]  /*8a070*/  @P4 IADD3 R7, PT, PT, R7, -0x7f000001, RZ ;  /* 0x80ffffff07074810 */ /* 0x000fe20007ffe0ff */
[----:B------:R-:W-:Y:S01]  /*8a080*/  ISETP.GE.U32.AND P4, PT, R23, 0x7f000001, PT ;  /* 0x7f0000011700780c */ /* 0x000fe20003f86070 */
[----:B------:R-:W-:Y:S01]  /*8a090*/  @P5 IADD3 R6, PT, PT, R6, -0x7f000001, RZ ;  /* 0x80ffffff06065810 */ /* 0x000fe20007ffe0ff */
[----:B------:R-:W-:Y:S01]  /*8a0a0*/  ISETP.GE.U32.AND P5, PT, R5, 0x7f000001, PT ;  /* 0x7f0000010500780c */ /* 0x000fe20003fa6070 */
[----:B------:R-:W-:Y:S01]  /*8a0b0*/  ISETP.GE.U32.AND P3, PT, R31, 0x7f000001, PT ;  /* 0x7f0000011f00780c */ /* 0x000fe20003f66070 */
[----:B------:R-:W3:Y:S04]  /*8a0c0*/  LDL R13, [R1+0x118] ;  /* 0x00011800010d7983 */ /* 0x000ee80000100800 */
[----:B------:R-:W3:Y:S04]  /*8a0d0*/  LDL R22, [R1+0x110] ;  /* 0x0001100001167983 */ /* 0x000ee80000100800 */
[----:B------:R-:W3:Y:S01]  /*8a0e0*/  LDL R12, [R1+0x11c] ;  /* 0x00011c00010c7983 */ /* 0x000ee20000100800 */
[----:B------:R-:W-:Y:S01]  /*8a0f0*/  @P1 IADD3 R78, PT, PT, R78, -0x7f000001, RZ ;  /* 0x80ffffff4e4e1810 */ /* 0x000fe20007ffe0ff */
[----:B------:R-:W-:Y:S01]  /*8a100*/  ISETP.GE.U32.AND P1, PT, R71, 0x7f000001, PT ;  /* 0x7f0000014700780c */ /* 0x000fe20003f26070 */
[----:B------:R-:W-:Y:S01]  /*8a110*/  @P4 IADD3 R23, PT, PT, R23, -0x7f000001, RZ ;  /* 0x80ffffff17174810 */ /* 0x000fe20007ffe0ff */
[----:B------:R-:W-:Y:S01]  /*8a120*/  ISETP.GE.U32.AND P4, PT, R8, 0x7f000001, PT ;  /* 0x7f0000010800780c */ /* 0x000fe20003f86070 */
[----:B------:R-:W-:-:S04]  /*8a130*/  @P5 IADD3 R5, PT, PT, R5, -0x7f000001, RZ ;  /* 0x80ffffff05055810 */ /* 0x000fc80007ffe0ff */
[----:B------:R-:W-:Y:S02]  /*8a140*/  IADD3 R78, PT, PT, R5, R78, RZ ;  /* 0x0000004e054e7210 */ /* 0x000fe40007ffe0ff */
[----:B------:R-:W-:-:S04]  /*8a150*/  @P3 IADD3 R31, PT, PT, R31, -0x7f000001, RZ ;  /* 0x80ffffff1f1f3810 */ /* 0x000fc80007ffe0ff */
[----:B------:R-:W-:Y:S01]  /*8a160*/  @P1 IADD3 R71, PT, PT, R71, -0x7f000001, RZ ;  /* 0x80ffffff47471810 */ /* 0x000fe20007ffe0ff */
[----:B------:R-:W-:Y:S01]  /*8a170*/  ISETP.GE.U32.AND P1, PT, R78, 0x7f000001, PT ;  /* 0x7f0000014e00780c */ /* 0x000fe20003f26070 */
[----:B------:R-:W-:Y:S02]  /*8a180*/  @P4 IADD3 R8, PT, PT, R8, -0x7f000001, RZ ;  /* 0x80ffffff08084810 */ /* 0x000fe40007ffe0ff */
[----:B------:R-:W-:Y:S02]  /*8a190*/  IADD3 R4, PT, PT, R4, R7, RZ ;  /* 0x0000000704047210 */ /* 0x000fe40007ffe0ff */
[----:B------:R-:W-:Y:S02]  /*8a1a0*/  IADD3 R7, PT, PT, R8, R31, RZ ;  /* 0x0000001f08077210 */ /* 0x000fe40007ffe0ff */
[----:B------:R-:W-:-:S06]  /*8a1b0*/  IADD3 R8, PT, PT, R190, R67, RZ ;  /* 0x00000043be087210 */ /* 0x000fcc0007ffe0ff */
[----:B------:R-:W-:Y:S01]  /*8a1c0*/  @P1 IADD3 R78, PT, PT, R78, -0x7f000001, RZ ;  /* 0x80ffffff4e4e1810 */ /* 0x000fe20007ffe0ff */
[----:B------:R-:W-:-:S13]  /*8a1d0*/  ISETP.GE.U32.AND P1, PT, R8, 0x7f000001, PT ;  /* 0x7f0000010800780c */ /* 0x000fda0003f26070 */
[----:B------:R-:W-:-:S04]  /*8a1e0*/  @P1 IADD3 R8, PT, PT, R8, -0x7f000001, RZ ;  /* 0x80ffffff08081810 */ /* 0x000fc80007ffe0ff */
[----:B------:R-:W-:Y:S02]  /*8a1f0*/  IADD3 R24, PT, PT, R235, R8, RZ ;  /* 0x00000008eb187210 */ /* 0x000fe40007ffe0ff */
[----:B------:R-:W3:Y:S01]  /*8a200*/  LDL.LU R235, [R1+0x418] ;  /* 0x0004180001eb7983 */ /* 0x000ee20000300800 */
[----:B------:R-:W-:Y:S01]  /*8a210*/  @P2 IADD3 R137, PT, PT, R137, -0x7f000001, RZ ;  /* 0x80ffffff89892810 */ /* 0x000fe20007ffe0ff */
[----:B------:R-:W-:Y:S01]  /*8a220*/  ISETP.GE.U32.AND P0, PT, R16, 0x7f000001, PT ;  /* 0x7f0000011000780c */ /* 0x000fe20003f06070 */
[----:B------:R-:W-:Y:S01]  /*8a230*/  ISETP.GE.U32.AND P2, PT, R25, 0x7f000001, PT ;  /* 0x7f0000011900780c */ /* 0x000fe20003f46070 */
[----:B------:R-:W-:Y:S01]  /*8a240*/  IMAD.WIDE.U32 R2, R14, 0x5fffffa, RZ ;  /* 0x05fffffa0e027825 */ /* 0x000fe200078e00ff */
[----:B------:R-:W-:Y:S02]  /*8a250*/  IADD3 R6, PT, PT, R6, R23, RZ ;  /* 0x0000001706067210 */ /* 0x000fe40007ffe0ff */
[----:B------:R-:W-:Y:S01]  /*8a260*/  IADD3 R137, PT, PT, R67, R137, RZ ;  /* 0x0000008943897210 */ /* 0x000fe20007ffe0ff */
[----:B------:R-:W-:Y:S01]  /*8a270*/  ISETP.GE.U32.AND P3, PT, R11, 0x7f000001, PT ;  /* 0x7f0000010b00780c */ /* 0x000fe20003f66070 */
[----:B------:R-:W-:Y:S01]  /*8a280*/  ISETP.GE.U32.AND P4, PT, R122, 0x7f000001, PT ;  /* 0x7f0000017a00780c */ /* 0x000fe20003f86070 */
[----:B------:R-:W3:Y:S01]  /*8a290*/  LDL.LU R226, [R1+0x328] ;  /* 0x0003280001e27983 */ /* 0x000ee20000300800 */
[----:B------:R-:W-:Y:S01]  /*8a2a0*/  IMAD.HI.U32 R9, R9, 0x7f000001, R2 ;  /* 0x7f00000109097827 */ /* 0x000fe200078e0002 */
[----:B------:R-:W-:-:S02]  /*8a2b0*/  ISETP.GE.U32.AND P6, PT, R137, 0x7f000001, PT ;  /* 0x7f0000018900780c */ /* 0x000fc40003fc6070 */
[----:B------:R-:W3:Y:S04]  /*8a2c0*/  LDL.LU R190, [R1+0x368] ;  /* 0x0003680001be7983 */ /* 0x000ee80000300800 */
[----:B------:R-:W3:Y:S04]  /*8a2d0*/  LDL.LU R171, [R1+0x370] ;  /* 0x0003700001ab7983 */ /* 0x000ee80000300800 */
[----:B------:R-:W3:Y:S01]  /*8a2e0*/  LDL.LU R232, [R1+0x35c] ;  /* 0x00035c0001e87983 */ /* 0x000ee20000300800 */
[----:B------:R-:W-:Y:S02]  /*8a2f0*/  @P0 IADD3 R16, PT, PT, R16, -0x7f000001, RZ ;  /* 0x80ffffff10100810 */ /* 0x000fe40007ffe0ff */
[----:B------:R-:W-:Y:S01]  /*8a300*/  @P2 IADD3 R25, PT, PT, R25, -0x7f000001, RZ ;  /* 0x80ffffff19192810 */ /* 0x000fe20007ffe0ff */
[----:B------:R-:W-:Y:S01]  /*8a310*/  ISETP.GE.U32.AND P0, PT, R9, 0x7f000001, PT ;  /* 0x7f0000010900780c */ /* 0x000fe20003f06070 */
[----:B------:R-:W-:Y:S01]  /*8a320*/  ISETP.GE.U32.AND P2, PT, R4, 0x7f000001, PT ;  /* 0x7f0000010400780c */ /* 0x000fe20003f46070 */
[----:B------:R-:W3:Y:S01]  /*8a330*/  LDL R14, [R1+0x114] ;  /* 0x00011400010e7983 */ /* 0x000ee20000100800 */
[----:B------:R-:W-:-:S02]  /*8a340*/  @P3 IADD3 R11, PT, PT, R11, -0x7f000001, RZ ;  /* 0x80ffffff0b0b3810 */ /* 0x000fc40007ffe0ff */
[----:B------:R-:W-:Y:S02]  /*8a350*/  IADD3 R16, PT, PT, R16, R25, RZ ;  /* 0x0000001910107210 */ /* 0x000fe40007ffe0ff */
[----:B------:R-:W-:Y:S01]  /*8a360*/  @P4 IADD3 R122, PT, PT, R122, -0x7f000001, RZ ;  /* 0x80ffffff7a7a4810 */ /* 0x000fe20007ffe0ff */
[----:B------:R-:W3:Y:S01]  /*8a370*/  LDL.64 R2, [R1+0x100] ;  /* 0x0001000001027983 */ /* 0x000ee20000100a00 */
[----:B------:R-:W-:Y:S01]  /*8a380*/  @P6 IADD3 R137, PT, PT, R137, -0x7f000001, RZ ;  /* 0x80ffffff89896810 */ /* 0x000fe20007ffe0ff */
[----:B------:R-:W-:Y:S02]  /*8a390*/  ISETP.GE.U32.AND P6, PT, R6, 0x7f000001, PT ;  /* 0x7f0000010600780c */ /* 0x000fe40003fc6070 */
[----:B------:R-:W3:Y:S04]  /*8a3a0*/  LDL.LU R34, [R1+0x2e4] ;  /* 0x0002e40001227983 */ /* 0x000ee80000300800 */
[----:B------:R-:W3:Y:S04]  /*8a3b0*/  LDL.LU R36, [R1+0x2ec] ;  /* 0x0002ec0001247983 */ /* 0x000ee80000300800 */
[----:B------:R-:W3:Y:S04]  /*8a3c0*/  LDL.LU R32, [R1+0x2e8] ;  /* 0x0002e80001207983 */ /* 0x000ee80000300800 */
[----:B------:R-:W3:Y:S01]  /*8a3d0*/  LDL.LU R37, [R1+0x2dc] ;  /* 0x0002dc0001257983 */ /* 0x000ee20000300800 */
[----:B------:R-:W-:Y:S01]  /*8a3e0*/  @P0 IADD3 R9, PT, PT, R9, -0x7f000001, RZ ;  /* 0x80ffffff09090810 */ /* 0x000fe20007ffe0ff */
[----:B------:R-:W-:Y:S01]  /*8a3f0*/  ISETP.GE.U32.AND P0, PT, R16, 0x7f000001, PT ;  /* 0x7f0000011000780c */ /* 0x000fe20003f06070 */
[----:B------:R-:W-:Y:S01]  /*8a400*/  @P2 IADD3 R4, PT, PT, R4, -0x7f000001, RZ ;  /* 0x80ffffff04042810 */ /* 0x000fe20007ffe0ff */
[----:B------:R-:W-:Y:S01]  /*8a410*/  ISETP.GE.U32.AND P2, PT, R33, 0x7f000001, PT ;  /* 0x7f0000012100780c */ /* 0x000fe20003f46070 */
[----:B------:R-:W-:-:S02]  /*8a420*/  IADD3 R0, PT, PT, R137, R0, RZ ;  /* 0x0000000089007210 */ /* 0x000fc40007ffe0ff */
[----:B------:R-:W-:-:S03]  /*8a430*/  IADD3 R4, PT, PT, R4, R9, RZ ;  /* 0x0000000904047210 */ /* 0x000fc60007ffe0ff */
[----:B------:R-:W-:Y:S01]  /*8a440*/  ISETP.GE.U32.AND P5, PT, R0, 0x7f000001, PT ;  /* 0x7f0000010000780c */ /* 0x000fe20003fa6070 */
[----:B------:R-:W-:Y:S01]  /*8a450*/  @P6 IADD3 R6, PT, PT, R6, -0x7f000001, RZ ;  /* 0x80ffffff06066810 */ /* 0x000fe20007ffe0ff */
[----:B------:R-:W-:-:S03]  /*8a460*/  ISETP.GE.U32.AND P3, PT, R4, 0x7f000001, PT ;  /* 0x7f0000010400780c */ /* 0x000fc60003f66070 */
[----:B------:R-:W-:Y:S01]  /*8a470*/  @P0 IADD3 R16, PT, PT, R16, -0x7f000001, RZ ;  /* 0x80ffffff10100810 */ /* 0x000fe20007ffe0ff */
[----:B------:R-:W-:Y:S01]  /*8a480*/  ISETP.GE.U32.AND P0, PT, R7, 0x7f000001, PT ;  /* 0x7f0000010700780c */ /* 0x000fe20003f06070 */
[----:B------:R-:W-:Y:S01]  /*8a490*/  @P2 IADD3 R33, PT, PT, R33, -0x7f000001, RZ ;  /* 0x80ffffff21212810 */ /* 0x000fe20007ffe0ff */
[----:B------:R-:W-:Y:S01]  /*8a4a0*/  ISETP.GE.U32.AND P2, PT, R126, 0x7f000001, PT ;  /* 0x7f0000017e00780c */ /* 0x000fe20003f46070 */
[----:B------:R-:W-:Y:S02]  /*8a4b0*/  IADD3 R5, PT, PT, R16, R11, RZ ;  /* 0x0000000b10057210 */ /* 0x000fe40007ffe0ff */
[----:B------:R-:W-:Y:S02]  /*8a4c0*/  IADD3 R9, PT, PT, R6, R33, RZ ;  /* 0x0000002106097210 */ /* 0x000fe40007ffe0ff */
[----:B------:R-:W-:Y:S01]  /*8a4d0*/  @P5 IADD3 R0, PT, PT, R0, -0x7f000001, RZ ;  /* 0x80ffffff00005810 */ /* 0x000fe20007ffe0ff */
[----:B------:R-:W-:Y:S02]  /*8a4e0*/  ISETP.GE.U32.AND P4, PT, R5, 0x7f000001, PT ;  /* 0x7f0000010500780c */ /* 0x000fe40003f86070 */
[----:B------:R-:W-:Y:S01]  /*8a4f0*/  ISETP.GE.U32.AND P5, PT, R9, 0x7f000001, PT ;  /* 0x7f0000010900780c */ /* 0x000fe20003fa6070 */
[----:B------:R-:W-:-:S02]  /*8a500*/  @P3 IADD3 R4, PT, PT, R4, -0x7f000001, RZ ;  /* 0x80ffffff04043810 */ /* 0x000fc40007ffe0ff */
[----:B------:R-:W-:Y:S01]  /*8a510*/  @P0 IADD3 R7, PT, PT, R7, -0x7f000001, RZ ;  /* 0x80ffffff07070810 */ /* 0x000fe20007ffe0ff */
[----:B------:R-:W-:Y:S01]  /*8a520*/  ISETP.GE.U32.AND P0, PT, R120, 0x7f000001, PT ;  /* 0x7f0000017800780c */ /* 0x000fe20003f06070 */
[----:B------:R-:W-:Y:S01]  /*8a530*/  @P2 IADD3 R126, PT, PT, R126, -0x7f000001, RZ ;  /* 0x80ffffff7e7e2810 */ /* 0x000fe20007ffe0ff */
[----:B------:R-:W-:Y:S02]  /*8a540*/  ISETP.GE.U32.AND P6, PT, R4, R71, PT ;  /* 0x000000470400720c */ /* 0x000fe40003fc6070 */
[----:B------:R-:W-:Y:S01]  /*8a550*/  ISETP.GE.U32.AND P2, PT, R7, R0, PT ;  /* 0x000000000700720c */ /* 0x000fe20003f46070 */
[----:B------:R-:W-:Y:S02]  /*8a560*/  IADD3 R71, PT, PT, -R71, R4, RZ ;  /* 0x0000000447477210 */ /* 0x000fe40007ffe1ff */
[----:B------:R-:W-:Y:S02]  /*8a570*/  @P4 IADD3 R5, PT, PT, R5, -0x7f000001, RZ ;  /* 0x80ffffff05054810 */ /* 0x000fe40007ffe0ff */
[----:B------:R-:W-:-:S02]  /*8a580*/  @P5 IADD3 R9, PT, PT, R9, -0x7f000001, RZ ;  /* 0x80ffffff09095810 */ /* 0x000fc40007ffe0ff */
[----:B------:R-:W-:Y:S02]  /*8a590*/  IADD3 R0, PT, PT, -R0, R7, RZ ;  /* 0x0000000700007210 */ /* 0x000fe40007ffe1ff */
[----:B------:R-:W-:Y:S01]  /*8a5a0*/  @P0 IADD3 R120, PT, PT, R120, -0x7f000001, RZ ;  /* 0x80ffffff78780810 */ /* 0x000fe20007ffe0ff */
[----:B------:R-:W-:Y:S01]  /*8a5b0*/  ISETP.GE.U32.AND P4, PT, R5, R126, PT ;  /* 0x0000007e0500720c */ /* 0x000fe20003f86070 */
[----:B------:R-:W-:Y:S01]  /*8a5c0*/  ISETP.GE.U32.AND P0, PT, R9, R78, PT ;  /* 0x0000004e0900720c */ /* 0x000fe20003f06070 */
[----:B------:R-:W-:Y:S02]  /*8a5d0*/  @!P6 IADD3 R71, PT, PT, R71, 0x7f000001, RZ ;  /* 0x7f0000014747e810 */ /* 0x000fe40007ffe0ff */
[----:B------:R-:W-:Y:S02]  /*8a5e0*/  @!P2 IADD3 R0, PT, PT, R0, 0x7f000001, RZ ;  /* 0x7f0000010000a810 */ /* 0x000fe40007ffe0ff */
[----:B------:R-:W-:Y:S02]  /*8a5f0*/  IADD3 R126, PT, PT, -R126, R5, RZ ;  /* 0x000000057e7e7210 */ /* 0x000fe40007ffe1ff */
[----:B------:R-:W-:Y:S01]  /*8a600*/  IADD3 R78, PT, PT, -R78, R9, RZ ;  /* 0x000000094e4e7210 */ /* 0x000fe20007ffe1ff */
[----:B----4-:R-:W-:-:S04]  /*8a610*/  IMAD.WIDE.U32 R6, R20, R71, RZ ;  /* 0x0000004714067225 */ /* 0x010fc800078e00ff */
[----:B--2---:R-:W-:-:S04]  /*8a620*/  IMAD.WIDE.U32 R4, R18, R0, RZ ;  /* 0x0000000012047225 */ /* 0x004fc800078e00ff */
[----:B------:R-:W-:Y:S02]  /*8a630*/  IMAD R9, R6, 0x7effffff, RZ ;  /* 0x7effffff06097824 */ /* 0x000fe400078e02ff */
[----:B------:R-:W-:Y:S01]  /*8a640*/  IMAD R11, R4, 0x7effffff, RZ ;  /* 0x7effffff040b7824 */ /* 0x000fe200078e02ff */
[----:B------:R-:W-:Y:S02]  /*8a650*/  @!P4 IADD3 R126, PT, PT, R126, 0x7f000001, RZ ;  /* 0x7f0000017e7ec810 */ /* 0x000fe40007ffe0ff */
[----:B------:R-:W-:Y:S01]  /*8a660*/  @!P0 IADD3 R78, PT, PT, R78, 0x7f000001, RZ ;  /* 0x7f0000014e4e8810 */ /* 0x000fe20007ffe0ff */
[----:B------:R-:W-:-:S04]  /*8a670*/  IMAD.HI.U32 R25, R9, 0x7f000001, R6 ;  /* 0x7f00000109197827 */ /* 0x000fc800078e0006 */
[----:B------:R-:W-:-:S04]  /*8a680*/  IMAD.HI.U32 R26, R11, 0x7f000001, R4 ;  /* 0x7f0000010b1a7827 */ /* 0x000fc800078e0004 */
[----:B------:R-:W-:-:S04]  /*8a690*/  IMAD.WIDE.U32 R6, R20, R78, RZ ;  /* 0x0000004e14067225 */ /* 0x000fc800078e00ff */
[----:B------:R-:W-:-:S04]  /*8a6a0*/  IMAD.WIDE.U32 R4, R20, R126, RZ ;  /* 0x0000007e14047225 */ /* 0x000fc800078e00ff */
[----:B------:R-:W-:Y:S02]  /*8a6b0*/  IMAD R15, R6, 0x7effffff, RZ ;  /* 0x7effffff060f7824 */ /* 0x000fe400078e02ff */
[----:B------:R-:W-:Y:S01]  /*8a6c0*/  IMAD.WIDE.U32 R10, R18, R78, RZ ;  /* 0x0000004e120a7225 */ /* 0x000fe200078e00ff */
[----:B------:R-:W-:-:S03]  /*8a6d0*/  ISETP.GE.U32.AND P0, PT, R26, 0x7f000001, PT ;  /* 0x7f0000011a00780c */ /* 0x000fc60003f06070 */
[----:B------:R-:W-:Y:S02]  /*8a6e0*/  IMAD R17, R4, 0x7effffff, RZ ;  /* 0x7effffff04117824 */ /* 0x000fe400078e02ff */
[----:B------:R-:W-:-:S04]  /*8a6f0*/  IMAD.WIDE.U32 R8, R20, R0, RZ ;  /* 0x0000000014087225 */ /* 0x000fc800078e00ff */
[----:B------:R-:W-:-:S04]  /*8a700*/  IMAD.HI.U32 R16, R15, 0x7f000001, R6 ;  /* 0x7f0000010f107827 */ /* 0x000fc800078e0006 */
[----:B------:R-:W-:-:S04]  /*8a710*/  IMAD.HI.U32 R20, R17, 0x7f000001, R4 ;  /* 0x7f00000111147827 */ /* 0x000fc800078e0004 */
[----:B------:R-:W-:Y:S02]  /*8a720*/  IMAD R15, R10, 0x7effffff, RZ ;  /* 0x7effffff0a0f7824 */ /* 0x000fe400078e02ff */
[----:B------:R-:W-:-:S04]  /*8a730*/  IMAD.WIDE.U32 R4, R18, R126, RZ ;  /* 0x0000007e12047225 */ /* 0x000fc800078e00ff */
[----:B------:R-:W-:-:S04]  /*8a740*/  IMAD.HI.U32 R10, R15, 0x7f000001, R10 ;  /* 0x7f0000010f0a7827 */ /* 0x000fc800078e000a */
[----:B------:R-:W-:-:S04]  /*8a750*/  IMAD.WIDE.U32 R6, R18, R71, RZ ;  /* 0x0000004712067225 */ /* 0x000fc800078e00ff */
[----:B------:R-:W-:Y:S02]  /*8a760*/  IMAD R15, R4, 0x7effffff, RZ ;  /* 0x7effffff040f7824 */ /* 0x000fe400078e02ff */
[----:B------:R-:W-:Y:S01]  /*8a770*/  IMAD R11, R6, 0x7effffff, RZ ;  /* 0x7effffff060b7824 */ /* 0x000fe200078e02ff */
[----:B------:R-:W-:Y:S01]  /*8a780*/  @P0 IADD3 R26, PT, PT, R26, -0x7f000001, RZ ;  /* 0x80ffffff1a1a0810 */ /* 0x000fe20007ffe0ff */
[----:B------:R-:W-:Y:S01]  /*8a790*/  IMAD.HI.U32 R18, R15, 0x7f000001, R4 ;  /* 0x7f0000010f127827 */ /* 0x000fe200078e0004 */
[----:B------:R-:W-:-:S03]  /*8a7a0*/  ISETP.GE.U32.AND P0, PT, R16, 0x7f000001, PT ;  /* 0x7f0000011000780c */ /* 0x000fc60003f06070 */
[----:B------:R-:W-:-:S04]  /*8a7b0*/  IMAD.WIDE.U32 R4, R19, R0, RZ ;  /* 0x0000000013047225 */ /* 0x000fc800078e00ff */
[----:B------:R-:W-:Y:S02]  /*8a7c0*/  IMAD R23, R8, 0x7effffff, RZ ;  /* 0x7effffff08177824 */ /* 0x000fe400078e02ff */
[----:B------:R-:W-:-:S04]  /*8a7d0*/  IMAD.HI.U32 R27, R11, 0x7f000001, R6 ;  /* 0x7f0000010b1b7827 */ /* 0x000fc800078e0006 */
[----:B------:R-:W-:Y:S02]  /*8a7e0*/  IMAD R11, R4, 0x7effffff, RZ ;  /* 0x7effffff040b7824 */ /* 0x000fe400078e02ff */
[----:B------:R-:W-:Y:S02]  /*8a7f0*/  IMAD R17, R26, 0x6, RZ ;  /* 0x000000061a117824 */ /* 0x000fe400078e02ff */
[----:B------:R-:W-:-:S04]  /*8a800*/  IMAD.HI.U32 R23, R23, 0x7f000001, R8 ;  /* 0x7f00000117177827 */ /* 0x000fc800078e0008 */
[----:B------:R-:W-:-:S04]  /*8a810*/  IMAD.WIDE.U32 R8, R26, 0x5fffffa, RZ ;  /* 0x05fffffa1a087825 */ /* 0x000fc800078e00ff */
[----:B------:R-:W-:Y:S01]  /*8a820*/  IMAD.HI.U32 R26, R11, 0x7f000001, R4 ;  /* 0x7f0000010b1a7827 */ /* 0x000fe200078e0004 */
[----:B------:R-:W-:Y:S01]  /*8a830*/  ISETP.GE.U32.AND P3, PT, R121, 0x7f000001, PT ;  /* 0x7f0000017900780c */ /* 0x000fe20003f66070 */
[----:B------:R-:W-:-:S03]  /*8a840*/  @P0 IADD3 R16, PT, PT, R16, -0x7f000001, RZ ;  /* 0x80ffffff10100810 */ /* 0x000fc60007ffe0ff */
[----:B------:R-:W-:-:S09]  /*8a850*/  ISETP.GE.U32.AND P0, PT, R26, 0x7f000001, PT ;  /* 0x7f0000011a00780c */ /* 0x000fd20003f06070 */
[----:B------:R-:W-:-:S04]  /*8a860*/  @P3 IADD3 R121, PT, PT, R121, -0x7f000001, RZ ;  /* 0x80ffffff79793810 */ /* 0x000fc80007ffe0ff */
[----:B------:R-:W-:Y:S01]  /*8a870*/  @P0 IADD3 R26, PT, PT, R26, -0x7f000001, RZ ;  /* 0x80ffffff1a1a0810 */ /* 0x000fe20007ffe0ff */
[C---:B------:R-:W-:Y:S01]  /*8a880*/  ISETP.GE.U32.AND P0, PT, R24.reuse, 0x7f000001, PT ;  /* 0x7f0000011800780c */ /* 0x040fe20003f06070 */
[----:B------:R-:W-:Y:S02]  /*8a890*/  IADD3 R121, PT, PT, R231, R121, RZ ;  /* 0x00000079e7797210 */ /* 0x000fe40007ffe0ff */
[----:B------:R-:W2:Y:S10]  /*8a8a0*/  LDL.LU R231, [R1+0x414] ;  /* 0x0004140001e77983 */ /* 0x000eb40000300800 */
[----:B------:R-:W-:-:S04]  /*8a8b0*/  @P0 IADD3 R24, PT, PT, R24, -0x7f000001, RZ ;  /* 0x80ffffff18180810 */ /* 0x000fc80007ffe0ff */
[----:B---3--:R-:W-:Y:S02]  /*8a8c0*/  IADD3 R24, PT, PT, R235, R24, RZ ;  /* 0x00000018eb187210 */ /* 0x008fe40007ffe0ff */
[----:B------:R-:W3:Y:S01]  /*8a8d0*/  LDL.LU R235, [R1+0x378] ;  /* 0x0003780001eb7983 */ /* 0x000ee20000300800 */
[----:B------:R-:W-:-:S03]  /*8a8e0*/  IADD3 R120, PT, PT, R223, R120, RZ ;  /* 0x00000078df787210 */ /* 0x000fc60007ffe0ff */
[----:B------:R-:W4:Y:S01]  /*8a8f0*/  LDL.LU R223, [R1+0x374] ;  /* 0x0003740001df7983 */ /* 0x000f220000300800 */
        /* <DEDUP_REMOVED lines=9> */
[----:B------:R-:W-:Y:S02]  /*8a990*/  IMAD.WIDE.U32 R6, R19, R126, RZ ;  /* 0x0000007e13067225 */ /* 0x000fe400078e00ff */
[----:B------:R-:W-:Y:S02]  /*8a9a0*/  ISETP.GE.U32.AND P5, PT, R23, 0x7f000001, PT ;  /* 0x7f0000011700780c */ /* 0x000fe40003fa6070 */
[----:B------:R-:W-:Y:S01]  /*8a9b0*/  IMAD.HI.U32 R17, R17, 0x7f000001, R8 ;  /* 0x7f00000111117827 */ /* 0x000fe200078e0008 */
[----:B------:R-:W-:-:S03]  /*8a9c0*/  ISETP.GE.U32.AND P4, PT, R20, 0x7f000001, PT ;  /* 0x7f0000011400780c */ /* 0x000fc60003f86070 */
[----:B------:R-:W-:Y:S01]  /*8a9d0*/  IMAD R9, R6, 0x7effffff, RZ ;  /* 0x7effffff06097824 */ /* 0x000fe200078e02ff */
[----:B------:R-:W-:Y:S01]  /*8a9e0*/  @P2 IADD3 R18, PT, PT, R18, -0x7f000001, RZ ;  /* 0x80ffffff12122810 */ /* 0x000fe20007ffe0ff */
[----:B------:R-:W-:Y:S01]  /*8a9f0*/  ISETP.GE.U32.AND P2, PT, R17, 0x7f000001, PT ;  /* 0x7f0000011100780c */ /* 0x000fe20003f46070 */
[----:B------:R-:W-:Y:S01]  /*8aa00*/  @P1 IADD3 R27, PT, PT, R27, -0x7f000001, RZ ;  /* 0x80ffffff1b1b1810 */ /* 0x000fe20007ffe0ff */
[----:B------:R-:W-:Y:S01]  /*8aa10*/  ISETP.GE.U32.AND P1, PT, R16, 0x7f000001, PT ;  /* 0x7f0000011000780c */ /* 0x000fe20003f26070 */
[----:B------:R-:W-:-:S04]  /*8aa20*/  IMAD.HI.U32 R8, R9, 0x7f000001, R6 ;  /* 0x7f00000109087827 */ /* 0x000fc800078e0006 */
[----:B------:R-:W-:Y:S01]  /*8aa30*/  IMAD.WIDE.U32 R4, R19, R78, RZ ;  /* 0x0000004e13047225 */ /* 0x000fe200078e00ff */
[----:B------:R-:W-:Y:S02]  /*8aa40*/  @P6 IADD3 R10, PT, PT, R10, -0x7f000001, RZ ;  /* 0x80ffffff0a0a6810 */ /* 0x000fe40007ffe0ff */
[----:B------:R-:W-:Y:S01]  /*8aa50*/  @P5 IADD3 R23, PT, PT, R23, -0x7f000001, RZ ;  /* 0x80ffffff17175810 */ /* 0x000fe20007ffe0ff */
[----:B------:R-:W-:Y:S01]  /*8aa60*/  IMAD R9, R4, 0x7effffff, RZ ;  /* 0x7effffff04097824 */ /* 0x000fe200078e02ff */
[----:B------:R-:W-:Y:S01]  /*8aa70*/  ISETP.GE.U32.AND P6, PT, R8, 0x7f000001, PT ;  /* 0x7f0000010800780c */ /* 0x000fe20003fc6070 */
[----:B------:R-:W-:Y:S01]  /*8aa80*/  IMAD.WIDE.U32 R6, R19, R71, RZ ;  /* 0x0000004713067225 */ /* 0x000fe200078e00ff */
[----:B------:R-:W-:Y:S02]  /*8aa90*/  @P4 IADD3 R20, PT, PT, R20, -0x7f000001, RZ ;  /* 0x80ffffff14144810 */ /* 0x000fe40007ffe0ff */
[----:B------:R-:W-:Y:S01]  /*8aaa0*/  IADD3 R15, PT, PT, R23, R18, RZ ;  /* 0x00000012170f7210 */ /* 0x000fe20007ffe0ff */
[----:B------:R-:W-:-:S04]  /*8aab0*/  IMAD.HI.U32 R18, R9, 0x7f000001, R4 ;  /* 0x7f00000109127827 */ /* 0x000fc800078e0004 */
[----:B------:R-:W-:Y:S01]  /*8aac0*/  IMAD R5, R6, 0x7effffff, RZ ;  /* 0x7effffff06057824 */ /* 0x000fe200078e02ff */
[----:B------:R-:W-:Y:S01]  /*8aad0*/  ISETP.GE.U32.AND P3, PT, R25, 0x7f000001, PT ;  /* 0x7f0000011900780c */ /* 0x000fe20003f66070 */
[----:B------:R-:W-:Y:S02]  /*8aae0*/  @P1 IADD3 R16, PT, PT, R16, -0x7f000001, RZ ;  /* 0x80ffffff10101810 */ /* 0x000fe40007ffe0ff */
[----:B------:R-:W-:Y:S02]  /*8aaf0*/  @P2 IADD3 R17, PT, PT, R17, -0x7f000001, RZ ;  /* 0x80ffffff11112810 */ /* 0x000fe40007ffe0ff */
[----:B------:R-:W-:Y:S01]  /*8ab00*/  IADD3 R11, PT, PT, R20, R27, RZ ;  /* 0x0000001b140b7210 */ /* 0x000fe20007ffe0ff */
[----:B------:R-:W-:-:S04]  /*8ab10*/  IMAD.HI.U32 R20, R5, 0x7f000001, R6 ;  /* 0x7f00000105147827 */ /* 0x000fc800078e0006 */
[----:B------:R-:W-:Y:S01]  /*8ab20*/  IMAD.WIDE.U32 R6, R26, 0x5fffffa, RZ ;  /* 0x05fffffa1a067825 */ /* 0x000fe200078e00ff */
[----:B------:R-:W-:-:S03]  /*8ab30*/  IADD3 R16, PT, PT, R16, R17, RZ ;  /* 0x0000001110107210 */ /* 0x000fc60007ffe0ff */
[----:B------:R-:W-:Y:S01]  /*8ab40*/  IMAD R17, R26, 0x6, RZ ;  /* 0x000000061a117824 */ /* 0x000fe200078e02ff */
[----:B------:R-:W-:-:S03]  /*8ab50*/  @P6 IADD3 R8, PT, PT, R8, -0x7f000001, RZ ;  /* 0x80ffffff08086810 */ /* 0x000fc60007ffe0ff */
[----:B------:R-:W-:Y:S01]  /*8ab60*/  IMAD.HI.U32 R27, R17, 0x7f000001, R6 ;  /* 0x7f000001111b7827 */ /* 0x000fe200078e0006 */
[----:B------:R-:W-:-:S03]  /*8ab70*/  @P3 IADD3 R25, PT, PT, R25, -0x7f000001, RZ ;  /* 0x80ffffff19193810 */ /* 0x000fc60007ffe0ff */
[----:B------:R-:W-:-:S04]  /*8ab80*/  IMAD.WIDE.U32 R4, R8, 0x5fffffa, RZ ;  /* 0x05fffffa08047825 */ /* 0x000fc800078e00ff */
[----:B------:R-:W-:Y:S01]  /*8ab90*/  IMAD R9, R8, 0x6, RZ ;  /* 0x0000000608097824 */ /* 0x000fe200078e02ff */
[----:B------:R-:W-:Y:S01]  /*8aba0*/  ISETP.GE.U32.AND P1, PT, R18, 0x7f000001, PT ;  /* 0x7f0000011200780c */ /* 0x000fe20003f26070 */
[----:B------:R-:W-:Y:S01]  /*8abb0*/  ISETP.GE.U32.AND P5, PT, R27, 0x7f000001, PT ;  /* 0x7f0000011b00780c */ /* 0x000fe20003fa6070 */
[----:B------:R-:W-:Y:S01]  /*8abc0*/  IMAD.WIDE.U32 R6, R21, R126, RZ ;  /* 0x0000007e15067225 */ /* 0x000fe200078e00ff */
[----:B------:R-:W-:Y:S01]  /*8abd0*/  IADD3 R10, PT, PT, R25, R10, RZ ;  /* 0x0000000a190a7210 */ /* 0x000fe20007ffe0ff */
[----:B------:R-:W-:Y:S02]  /*8abe0*/  ISETP.GE.U32.AND P2, PT, R20, 0x7f000001, PT ;  /* 0x7f0000011400780c */ /* 0x000fe40003f46070 */
[----:B------:R-:W-:Y:S01]  /*8abf0*/  IMAD.HI.U32 R25, R9, 0x7f000001, R4 ;  /* 0x7f00000109197827 */ /* 0x000fe200078e0004 */
[----:B------:R-:W-:-:S03]  /*8ac00*/  ISETP.GE.U32.AND P4, PT, R11, 0x7f000001, PT ;  /* 0x7f0000010b00780c */ /* 0x000fc60003f86070 */
[----:B------:R-:W-:-:S04]  /*8ac10*/  IMAD.WIDE.U32 R8, R21, R0, RZ ;  /* 0x0000000015087225 */ /* 0x000fc800078e00ff */
[----:B------:R-:W-:Y:S02]  /*8ac20*/  IMAD R19, R6, 0x7effffff, RZ ;  /* 0x7effffff06137824 */ /* 0x000fe400078e02ff */
[----:B------:R-:W-:-:S04]  /*8ac30*/  IMAD.WIDE.U32 R4, R21, R71, RZ ;  /* 0x0000004715047225 */ /* 0x000fc800078e00ff */
[----:B------:R-:W-:Y:S01]  /*8ac40*/  IMAD R23, R8, 0x7effffff, RZ ;  /* 0x7effffff08177824 */ /* 0x000fe200078e02ff */
[----:B------:R-:W-:Y:S01]  /*8ac50*/  ISETP.GE.U32.AND P3, PT, R15, 0x7f000001, PT ;  /* 0x7f0000010f00780c */ /* 0x000fe20003f66070 */
[----:B------:R-:W-:-:S04]  /*8ac60*/  IMAD.HI.U32 R28, R19, 0x7f000001, R6 ;  /* 0x7f000001131c7827 */ /* 0x000fc800078e0006 */
[----:B------:R-:W-:Y:S02]  /*8ac70*/  IMAD R17, R4, 0x7effffff, RZ ;  /* 0x7effffff04117824 */ /* 0x000fe400078e02ff */
[----:B------:R-:W-:Y:S01]  /*8ac80*/  IMAD.HI.U32 R29, R23, 0x7f000001, R8 ;  /* 0x7f000001171d7827 */ /* 0x000fe200078e0008 */
[----:B------:R-:W-:Y:S02]  /*8ac90*/  @P5 IADD3 R27, PT, PT, R27, -0x7f000001, RZ ;  /* 0x80ffffff1b1b5810 */ /* 0x000fe40007ffe0ff */
[----:B------:R-:W-:Y:S01]  /*8aca0*/  @P1 IADD3 R18, PT, PT, R18, -0x7f000001, RZ ;  /* 0x80ffffff12121810 */ /* 0x000fe20007ffe0ff */
[----:B------:R-:W-:Y:S01]  /*8acb0*/  ISETP.GE.U32.AND P5, PT, R28, 0x7f000001, PT ;  /* 0x7f0000011c00780c */ /* 0x000fe20003fa6070 */
[----:B------:R-:W-:Y:S01]  /*8acc0*/  ISETP.GE.U32.AND P1, PT, R16, 0x7f000001, PT ;  /* 0x7f0000011000780c */ /* 0x000fe20003f26070 */
[----:B------:R-:W-:Y:S01]  /*8acd0*/  IMAD.HI.U32 R26, R17, 0x7f000001, R4 ;  /* 0x7f000001111a7827 */ /* 0x000fe200078e0004 */
[----:B------:R-:W-:Y:S01]  /*8ace0*/  @P2 IADD3 R20, PT, PT, R20, -0x7f000001, RZ ;  /* 0x80ffffff14142810 */ /* 0x000fe20007ffe0ff */
[----:B------:R-:W-:Y:S01]  /*8acf0*/  ISETP.GE.U32.AND P2, PT, R10, 0x7f000001, PT ;  /* 0x7f0000010a00780c */ /* 0x000fe20003f46070 */
[----:B------:R-:W-:Y:S01]  /*8ad00*/  @P4 IADD3 R11, PT, PT, R11, -0x7f000001, RZ ;  /* 0x80ffffff0b0b4810 */ /* 0x000fe20007ffe0ff */
[----:B------:R-:W-:Y:S01]  /*8ad10*/  ISETP.GE.U32.AND P4, PT, R29, 0x7f000001, PT ;  /* 0x7f0000011d00780c */ /* 0x000fe20003f86070 */
[----:B------:R-:W-:Y:S01]  /*8ad20*/  ISETP.GE.U32.AND P6, PT, R25, 0x7f000001, PT ;  /* 0x7f0000011900780c */ /* 0x000fe20003fc6070 */
[----:B------:R-:W-:Y:S01]  /*8ad30*/  ISETP.GE.U32.AND P0, PT, R26, 0x7f000001, PT ;  /* 0x7f0000011a00780c */ /* 0x000fe20003f06070 */
[----:B------:R-:W-:Y:S01]  /*8ad40*/  IMAD.WIDE.U32 R4, R21, R78, RZ ;  /* 0x0000004e15047225 */ /* 0x000fe200078e00ff */
[----:B------:R-:W-:-:S03]  /*8ad50*/  @P3 IADD3 R15, PT, PT, R15, -0x7f000001, RZ ;  /* 0x80ffffff0f0f3810 */ /* 0x000fc60007ffe0ff */
[----:B------:R-:W-:Y:S01]  /*8ad60*/  IMAD R19, R4, 0x7effffff, RZ ;  /* 0x7effffff04137824 */ /* 0x000fe200078e02ff */
[----:B------:R-:W-:Y:S02]  /*8ad70*/  @P5 IADD3 R28, PT, PT, R28, -0x7f000001, RZ ;  /* 0x80ffffff1c1c5810 */ /* 0x000fe40007ffe0ff */
[----:B------:R-:W-:Y:S02]  /*8ad80*/  @P1 IADD3 R16, PT, PT, R16, -0x7f000001, RZ ;  /* 0x80ffffff10101810 */ /* 0x000fe40007ffe0ff */
[----:B------:R-:W-:Y:S02]  /*8ad90*/  IADD3 R15, PT, PT, R15, R20, RZ ;  /* 0x000000140f0f7210 */ /* 0x000fe40007ffe0ff */
[----:B------:R-:W-:Y:S01]  /*8ada0*/  IADD3 R122, PT, PT, R233, R122, RZ ;  /* 0x0000007ae97a7210 */ /* 0x000fe20007ffe0ff */
[----:B------:R-:W-:Y:S01]  /*8adb0*/  ISETP.GE.U32.AND P1, PT, R121, 0x7f000001, PT ;  /* 0x7f0000017900780c */ /* 0x000fe20003f26070 */
[----:B------:R-:W-:Y:S01]  /*8adc0*/  IMAD.HI.U32 R4, R19, 0x7f000001, R4 ;  /* 0x7f00000113047827 */ /* 0x000fe200078e0004 */
[----:B------:R-:W-:Y:S01]  /*8add0*/  @P2 IADD3 R10, PT, PT, R10, -0x7f000001, RZ ;  /* 0x80ffffff0a0a2810 */ /* 0x000fe20007ffe0ff */
[----:B------:R-:W4:Y:S01]  /*8ade0*/  LDL.LU R233, [R1+0x410] ;  /* 0x0004100001e97983 */ /* 0x000f220000300800 */
[----:B------:R-:W-:-:S02]  /*8adf0*/  @P4 IADD3 R29, PT, PT, R29, -0x7f000001, RZ ;  /* 0x80ffffff1d1d4810 */ /* 0x000fc40007ffe0ff */
[----:B------:R-:W-:Y:S01]  /*8ae00*/  @P6 IADD3 R25, PT, PT, R25, -0x7f000001, RZ ;  /* 0x80ffffff19196810 */ /* 0x000fe20007ffe0ff */
[----:B------:R-:W-:Y:S01]  /*8ae10*/  IMAD.WIDE.U32 R8, R28, 0x5fffffa, RZ ;  /* 0x05fffffa1c087825 */ /* 0x000fe200078e00ff */
[----:B------:R-:W-:Y:S01]  /*8ae20*/  @P0 IADD3 R26, PT, PT, R26, -0x7f000001, RZ ;  /* 0x80ffffff1a1a0810 */ /* 0x000fe20007ffe0ff */
[----:B------:R-:W-:Y:S01]  /*8ae30*/  ISETP.GE.U32.AND P3, PT, R24, 0x7f000001, PT ;  /* 0x7f0000011800780c */ /* 0x000fe20003f66070 */
[----:B------:R-:W-:Y:S01]  /*8ae40*/  ISETP.GE.U32.AND P2, PT, R15, 0x7f000001, PT ;  /* 0x7f0000010f00780c */ /* 0x000fe20003f46070 */
[----:B------:R-:W-:Y:S01]  /*8ae50*/  IMAD R23, R28, 0x6, RZ ;  /* 0x000000061c177824 */ /* 0x000fe200078e02ff */
[----:B------:R-:W-:Y:S01]  /*8ae60*/  ISETP.GE.U32.AND P0, PT, R4, 0x7f000001, PT ;  /* 0x7f0000010400780c */ /* 0x000fe20003f06070 */
[----:B------:R-:W-:Y:S02]  /*8ae70*/  IADD3 R0, PT, PT, R11, R18, RZ ;  /* 0x000000120b007210 */ /* 0x000fe40007ffe0ff */
[----:B------:R-:W-:Y:S01]  /*8ae80*/  IADD3 R17, PT, PT, R10, R27, RZ ;  /* 0x0000001b0a117210 */ /* 0x000fe20007ffe0ff */
[----:B------:R-:W-:Y:S01]  /*8ae90*/  IMAD.WIDE.U32 R10, R29, 0x5fffffa, RZ ;  /* 0x05fffffa1d0a7825 */ /* 0x000fe200078e00ff */
[----:B------:R-:W-:-:S03]  /*8aea0*/  IADD3 R16, PT, PT, R16, R25, RZ ;  /* 0x0000001910107210 */ /* 0x000fc60007ffe0ff */
[----:B------:R-:W-:Y:S02]  /*8aeb0*/  IMAD R25, R29, 0x6, RZ ;  /* 0x000000061d197824 */ /* 0x000fe400078e02ff */
[----:B------:R-:W-:-:S04]  /*8aec0*/  IMAD.HI.U32 R8, R23, 0x7f000001, R8 ;  /* 0x7f00000117087827 */ /* 0x000fc800078e0008 */
[----:B------:R-:W-:Y:S01]  /*8aed0*/  IMAD.HI.U32 R11, R25, 0x7f000001, R10 ;  /* 0x7f000001190b7827 */ /* 0x000fe200078e000a */
[----:B------:R-:W-:Y:S01]  /*8aee0*/  @P1 IADD3 R121, PT, PT, R121, -0x7f000001, RZ ;  /* 0x80ffffff79791810 */ /* 0x000fe20007ffe0ff */
[----:B------:R-:W4:Y:S01]  /*8aef0*/  LDL.LU R19, [R1+0x298] ;  /* 0x0002980001137983 */ /* 0x000f220000300800 */
        /* <DEDUP_REMOVED lines=9> */
[----:B------:R-:W-:-:S03]  /*8af90*/  IMAD.WIDE.U32 R6, R26, 0x5fffffa, RZ ;  /* 0x05fffffa1a067825 */ /* 0x000fc600078e00ff */
[----:B------:R-:W-:Y:S02]  /*8afa0*/  @P1 IADD3 R8, PT, PT, R8, -0x7f000001, RZ ;  /* 0x80ffffff08081810 */ /* 0x000fe40007ffe0ff */
[----:B--2---:R-:W-:Y:S01]  /*8afb0*/  IADD3 R24, PT, PT, R231, R24, RZ ;  /* 0x00000018e7187210 */ /* 0x004fe20007ffe0ff */
[----:B------:R-:W-:Y:S01]  /*8afc0*/  IMAD R21, R26, 0x6, RZ ;  /* 0x000000061a157824 */ /* 0x000fe200078e02ff */
[----:B------:R-:W-:Y:S02]  /*8afd0*/  @P6 IADD3 R120, PT, PT, R120, -0x7f000001, RZ ;  /* 0x80ffffff78786810 */ /* 0x000fe40007ffe0ff */
[----:B------:R-:W-:Y:S02]  /*8afe0*/  @P3 IADD3 R11, PT, PT, R11, -0x7f000001, RZ ;  /* 0x80ffffff0b0b3810 */ /* 0x000fe40007ffe0ff */
[----:B------:R-:W-:Y:S01]  /*8aff0*/  @P2 IADD3 R0, PT, PT, R0, -0x7f000001, RZ ;  /* 0x80ffffff00002810 */ /* 0x000fe20007ffe0ff */
[----:B------:R-:W-:Y:S01]  /*8b000*/  ISETP.GE.U32.AND P1, PT, R24, 0x7f000001, PT ;  /* 0x7f0000011800780c */ /* 0x000fe20003f26070 */
[----:B------:R-:W-:Y:S01]  /*8b010*/  @P0 IADD3 R122, PT, PT, R122, -0x7f000001, RZ ;  /* 0x80ffffff7a7a0810 */ /* 0x000fe20007ffe0ff */
[----:B------:R-:W-:Y:S01]  /*8b020*/  IMAD.HI.U32 R5, R21, 0x7f000001, R6 ;  /* 0x7f00000115057827 */ /* 0x000fe200078e0006 */
[----:B------:R-:W-:-:S02]  /*8b030*/  @P4 IADD3 R17, PT, PT, R17, -0x7f000001, RZ ;  /* 0x80ffffff11114810 */ /* 0x000fc40007ffe0ff */
[----:B------:R-:W-:Y:S01]  /*8b040*/  IADD3 R0, PT, PT, R0, R11, RZ ;  /* 0x0000000b00007210 */ /* 0x000fe20007ffe0ff */
[----:B------:R-:W2:Y:S01]  /*8b050*/  LDL.LU R231, [R1+0x360] ;  /* 0x0003600001e77983 */ /* 0x000ea20000300800 */
[----:B------:R-:W-:Y:S01]  /*8b060*/  IADD3 R122, PT, PT, R226, R122, RZ ;  /* 0x0000007ae27a7210 */ /* 0x000fe20007ffe0ff */
[----:B------:R-:W-:Y:S01]  /*8b070*/  ISETP.GE.U32.AND P6, PT, R16, 0x7f000001, PT ;  /* 0x7f0000011000780c */ /* 0x000fe20003fc6070 */
[----:B------:R-:W-:Y:S01]  /*8b080*/  ISETP.GE.U32.AND P5, PT, R5, 0x7f000001, PT ;  /* 0x7f0000010500780c */ /* 0x000fe20003fa6070 */
[----:B------:R-:W-:Y:S01]  /*8b090*/  ISETP.GE.U32.AND P4, PT, R0, 0x7f000001, PT ;  /* 0x7f0000010000780c */ /* 0x000fe20003f86070 */
[----:B------:R-:W-:Y:S01]  /*8b0a0*/  IADD3 R15, PT, PT, R15, R4, RZ ;  /* 0x000000040f0f7210 */ /* 0x000fe20007ffe0ff */
[----:B------:R-:W2:Y:S01]  /*8b0b0*/  LDL.LU R226, [R1+0x358] ;  /* 0x0003580001e27983 */ /* 0x000ea20000300800 */
[----:B------:R-:W-:Y:S01]  /*8b0c0*/  @P1 IADD3 R24, PT, PT, R24, -0x7f000001, RZ ;  /* 0x80ffffff18181810 */ /* 0x000fe20007ffe0ff */
[----:B------:R-:W-:-:S07]  /*8b0d0*/  ISETP.GE.U32.AND P1, PT, R122, 0x7f000001, PT ;  /* 0x7f0000017a00780c */ /* 0x000fce0003f26070 */
[----:B------:R-:W-:Y:S02]  /*8b0e0*/  @P6 IADD3 R16, PT, PT, R16, -0x7f000001, RZ ;  /* 0x80ffffff10106810 */ /* 0x000fe40007ffe0ff */
[----:B------:R-:W-:Y:S02]  /*8b0f0*/  @P5 IADD3 R5, PT, PT, R5, -0x7f000001, RZ ;  /* 0x80ffffff05055810 */ /* 0x000fe40007ffe0ff */
[----:B------:R-:W-:Y:S02]  /*8b100*/  @P4 IADD3 R0, PT, PT, R0, -0x7f000001, RZ ;  /* 0x80ffffff00004810 */ /* 0x000fe40007ffe0ff */
[----:B------:R-:W-:Y:S02]  /*8b110*/  @P1 IADD3 R122, PT, PT, R122, -0x7f000001, RZ ;  /* 0x80ffffff7a7a1810 */ /* 0x000fe40007ffe0ff */
[----:B------:R-:W-:Y:S02]  /*8b120*/  IADD3 R5, PT, PT, R16, R5, RZ ;  /* 0x0000000510057210 */ /* 0x000fe40007ffe0ff */
[----:B------:R-:W-:-:S02]  /*8b130*/  IADD3 R16, PT, PT, R0, R13, RZ ;  /* 0x0000000d00107210 */ /* 0x000fc40007ffe0ff */
[----:B------:R-:W-:Y:S02]  /*8b140*/  IADD3 R0, PT, PT, R190, R122, RZ ;  /* 0x0000007abe007210 */ /* 0x000fe40007ffe0ff */
[----:B------:R-:W2:Y:S01]  /*8b150*/  LDL.LU R190, [R1+0x350] ;  /* 0x0003500001be7983 */ /* 0x000ea20000300800 */
[----:B---3--:R-:W-:-:S03]  /*8b160*/  IADD3 R120, PT, PT, R235, R120, RZ ;  /* 0x00000078eb787210 */ /* 0x008fc60007ffe0ff */
[----:B------:R-:W3:Y:S01]  /*8b170*/  LDL.LU R235, [R1+0x36c] ;  /* 0x00036c0001eb7983 */ /* 0x000ee20000300800 */
[----:B----4-:R-:W-:-:S03]  /*8b180*/  IADD3 R121, PT, PT, R223, R121, RZ ;  /* 0x00000079df797210 */ /* 0x010fc60007ffe0ff */
[----:B------:R-:W4:Y:S01]  /*8b190*/  LDL.LU R223, [R1+0x364] ;  /* 0x0003640001df7983 */ /* 0x000f220000300800 */
[----:B------:R-:W-:-:S13]  /*8b1a0*/  ISETP.GE.U32.AND P0, PT, R5, 0x7f000001, PT ;  /* 0x7f0000010500780c */ /* 0x000fda0003f06070 */
[----:B------:R-:W-:Y:S01]  /*8b1b0*/  @P0 IADD3 R5, PT, PT, R5, -0x7f000001, RZ ;  /* 0x80ffffff05050810 */ /* 0x000fe20007ffe0ff */
[----:B------:R-:W-:Y:S01]  /*8b1c0*/  ISETP.GE.U32.AND P6, PT, R120, 0x7f000001, PT ;  /* 0x7f0000017800780c */ /* 0x000fe20003fc6070 */
[----:B------:R-:W-:-:S12]  /*8b1d0*/  ISETP.GE.U32.AND P5, PT, R121, 0x7f000001, PT ;  /* 0x7f0000017900780c */ /* 0x000fd80003fa6070 */
[----:B------:R-:W-:Y:S02]  /*8b1e0*/  @P6 IADD3 R120, PT, PT, R120, -0x7f000001, RZ ;  /* 0x80ffffff78786810 */ /* 0x000fe40007ffe0ff */
[----:B------:R-:W-:Y:S02]  /*8b1f0*/  @P5 IADD3 R121, PT, PT, R121, -0x7f000001, RZ ;  /* 0x80ffffff79795810 */ /* 0x000fe40007ffe0ff */
[----:B------:R-:W-:Y:S02]  /*8b200*/  IADD3 R4, PT, PT, R171, R120, RZ ;  /* 0x00000078ab047210 */ /* 0x000fe40007ffe0ff */
[----:B------:R-:W2:Y:S01]  /*8b210*/  LDL.LU R171, [R1+0x354] ;  /* 0x0003540001ab7983 */ /* 0x000ea20000300800 */
[----:B------:R-:W-:Y:S02]  /*8b220*/  IADD3 R10, PT, PT, R5, R22, RZ ;  /* 0x00000016050a7210 */ /* 0x000fe40007ffe0ff */
[----:B------:R-:W-:Y:S01]  /*8b230*/  IADD3 R6, PT, PT, R233, R24, RZ ;  /* 0x00000018e9067210 */ /* 0x000fe20007ffe0ff */
[----:B------:R-:W-:Y:S01]  /*8b240*/  ISETP.GE.U32.AND P2, PT, R4, 0x7f000001, PT ;  /* 0x7f0000010400780c */ /* 0x000fe20003f46070 */
[----:B---3--:R-:W-:-:S03]  /*8b250*/  IADD3 R121, PT, PT, R235, R121, RZ ;  /* 0x00000079eb797210 */ /* 0x008fc60007ffe0ff */
[----:B------:R-:W-:Y:S01]  /*8b260*/  ISETP.GE.U32.AND P0, PT, R6, 0x7f000001, PT ;  /* 0x7f0000010600780c */ /* 0x000fe20003f06070 */
[----:B------:R-:W3:Y:S01]  /*8b270*/  LDL.LU R235, [R1+0x40c] ;  /* 0x00040c0001eb7983 */ /* 0x000ee20000300800 */
[----:B------:R-:W-:Y:S01]  /*8b280*/  IADD3 R17, PT, PT, R17, R8, RZ ;  /* 0x0000000811117210 */ /* 0x000fe20007ffe0ff */
[----:B------:R-:W-:Y:S02]  /*8b290*/  ISETP.GE.U32.AND P1, PT, R10, 0x7f000001, PT ;  /* 0x7f0000010a00780c */ /* 0x000fe40003f26070 */
[----:B------:R-:W3:Y:S08]  /*8b2a0*/  LDL.LU R233, [R1+0x408] ;  /* 0x0004080001e97983 */ /* 0x000ef00000300800 */
[----:B------:R-:W-:Y:S01]  /*8b2b0*/  @P0 IADD3 R6, PT, PT, R6, -0x7f000001, RZ ;  /* 0x80ffffff06060810 */ /* 0x000fe20007ffe0ff */
[----:B------:R-:W-:Y:S01]  /*8b2c0*/  ISETP.GE.U32.AND P0, PT, R0, 0x7f000001, PT ;  /* 0x7f0000010000780c */ /* 0x000fe20003f06070 */
[----:B------:R-:W-:-:S12]  /*8b2d0*/  ISETP.GE.U32.AND P6, PT, R121, 0x7f000001, PT ;  /* 0x7f0000017900780c */ /* 0x000fd80003fc6070 */
[----:B------:R-:W-:-:S04]  /*8b2e0*/  @P0 IADD3 R0, PT, PT, R0, -0x7f000001, RZ ;  /* 0x80ffffff00000810 */ /* 0x000fc80007ffe0ff */
[----:B------:R-:W-:-:S05]  /*8b2f0*/  IADD3 R0, PT, PT, R232, R0, RZ ;  /* 0x00000000e8007210 */ /* 0x000fca0007ffe0ff */
[----:B------:R-:W-:Y:S01]  /*8b300*/  ISETP.GE.U32.AND P0, PT, R0, 0x7f000001, PT ;  /* 0x7f0000010000780c */ /* 0x000fe20003f06070 */
[----:B------:R-:W-:-:S04]  /*8b310*/  @P6 IADD3 R121, PT, PT, R121, -0x7f000001, RZ ;  /* 0x80ffffff79796810 */ /* 0x000fc80007ffe0ff */
[----:B--2---:R-:W-:Y:S02]  /*8b320*/  IADD3 R5, PT, PT, R231, R121, RZ ;  /* 0x00000079e7057210 */ /* 0x004fe40007ffe0ff */
[----:B------:R-:W2:Y:S06]  /*8b330*/  LDL.LU R231, [R1+0x348] ;  /* 0x0003480001e77983 */ /* 0x000eac0000300800 */
[----:B------:R-:W-:-:S04]  /*8b340*/  @P0 IADD3 R0, PT, PT, R0, -0x7f000001, RZ ;  /* 0x80ffffff00000810 */ /* 0x000fc80007ffe0ff */
[----:B------:R-:W-:-:S05]  /*8b350*/  IADD3 R0, PT, PT, R190, R0, RZ ;  /* 0x00000000be007210 */ /* 0x000fca0007ffe0ff */
[----:B------:R-:W-:-:S13]  /*8b360*/  ISETP.GE.U32.AND P0, PT, R0, 0x7f000001, PT ;  /* 0x7f0000010000780c */ /* 0x000fda0003f06070 */
[----:B------:R-:W-:-:S04]  /*8b370*/  @P0 IADD3 R0, PT, PT, R0, -0x7f000001, RZ ;  /* 0x80ffffff00000810 */ /* 0x000fc80007ffe0ff */
[----:B------:R-:W-:Y:S02]  /*8b380*/  IADD3 R0, PT, PT, R252, R0, RZ ;  /* 0x00000000fc007210 */ /* 0x000fe40007ffe0ff */
[----:B------:R-:W-:Y:S01]  /*8b390*/  @P2 IADD3 R4, PT, PT, R4, -0x7f000001, RZ ;  /* 0x80ffffff04042810 */ /* 0x000fe20007ffe0ff */
[----:B------:R-:W-:Y:S01]  /*8b3a0*/  ISETP.GE.U32.AND P5, PT, R17, 0x7f000001, PT ;  /* 0x7f0000011100780c */ /* 0x000fe20003fa6070 */
[----:B------:R-:W3:Y:S01]  /*8b3b0*/  LDL.LU R252, [R1+0x4c4] ;  /* 0x0004c40001fc7983 */ /* 0x000ee20000300800 */
[----:B------:R-:W-:-:S13]  /*8b3c0*/  ISETP.GE.U32.AND P0, PT, R0, 0x7f000001, PT ;  /* 0x7f0000010000780c */ /* 0x000fda0003f06070 */
[----:B------:R-:W-:-:S04]  /*8b3d0*/  @P0 IADD3 R0, PT, PT, R0, -0x7f000001, RZ ;  /* 0x80ffffff00000810 */ /* 0x000fc80007ffe0ff */
[----:B------:R-:W-:Y:S02]  /*8b3e0*/  IADD3 R0, PT, PT, R248, R0, RZ ;  /* 0x00000000f8007210 */ /* 0x000fe40007ffe0ff */
[----:B------:R-:W3:Y:S01]  /*8b3f0*/  LDL.LU R248, [R1+0x54c] ;  /* 0x00054c0001f87983 */ /* 0x000ee20000300800 */
[----:B----4-:R-:W-:-:S03]  /*8b400*/  IADD3 R4, PT, PT, R223, R4, RZ ;  /* 0x00000004df047210 */ /* 0x010fc60007ffe0ff */
[----:B------:R-:W4:Y:S01]  /*8b410*/  LDL.LU R223, [R1+0x34c] ;  /* 0x00034c0001df7983 */ /* 0x000f220000300800 */
[----:B------:R-:W-:-:S04]  /*8b420*/  @P5 IADD3 R17, PT, PT, R17, -0x7f000001, RZ ;  /* 0x80ffffff11115810 */ /* 0x000fc80007ffe0ff */
[----:B------:R-:W-:-:S05]  /*8b430*/  IADD3 R14, PT, PT, R17, R14, RZ ;  /* 0x0000000e110e7210 */ /* 0x000fca0007ffe0ff */
[----:B------:R-:W-:Y:S01]  /*8b440*/  ISETP.GE.U32.AND P2, PT, R14, 0x7f000001, PT ;  /* 0x7f0000010e00780c */ /* 0x000fe20003f46070 */
[----:B------:R0:W-:-:S12]  /*8b450*/  STL [R1+0x114], R14 ;  /* 0x0001140e01007387 */ /* 0x0001d80000100800 */
[----:B0-----:R-:W-:Y:S01]  /*8b460*/  @P2 IADD3 R14, PT, PT, R14, -0x7f000001, RZ ;  /* 0x80ffffff0e0e2810 */ /* 0x001fe20007ffe0ff */
[----:B------:R-:W-:-:S13]  /*8b470*/  ISETP.GE.U32.AND P2, PT, R5, 0x7f000001, PT ;  /* 0x7f0000010500780c */ /* 0x000fda0003f46070 */
[----:B------:R-:W-:-:S04]  /*8b480*/  @P2 IADD3 R5, PT, PT, R5, -0x7f000001, RZ ;  /* 0x80ffffff05052810 */ /* 0x000fc80007ffe0ff */
[----:B------:R-:W-:-:S05]  /*8b490*/  IADD3 R5, PT, PT, R171, R5, RZ ;  /* 0x00000005ab057210 */ /* 0x000fca0007ffe0ff */
[----:B------:R-:W-:-:S13]  /*8b4a0*/  ISETP.GE.U32.AND P2, PT, R5, 0x7f000001, PT ;  /* 0x7f0000010500780c */ /* 0x000fda0003f46070 */
[----:B------:R-:W-:Y:S01]  /*8b4b0*/  @P2 IADD3 R5, PT, PT, R5, -0x7f000001, RZ ;  /* 0x80ffffff05052810 */ /* 0x000fe20007ffe0ff */
[----:B------:R-:W-:-:S13]  /*8b4c0*/  ISETP.GE.U32.AND P0, PT, R0, 0x7f000001, PT ;  /* 0x7f0000010000780c */ /* 0x000fda0003f06070 */
[----:B------:R-:W-:-:S04]  /*8b4d0*/  @P0 IADD3 R0, PT, PT, R0, -0x7f000001, RZ ;  /* 0x80ffffff00000810 */ /* 0x000fc80007ffe0ff */
[----:B------:R-:W-:Y:S02]  /*8b4e0*/  IADD3 R0, PT, PT, R244, R0, RZ ;  /* 0x00000000f4007210 */ /* 0x000fe40007ffe0ff */
[----:B------:R-:W4:Y:S04]  /*8b4f0*/  LDL.LU R244, [R1+0x560] ;  /* 0x0005600001f47983 */ /* 0x000f280000300800 */
[----:B------:R0:W-:Y:S02]  /*8b500*/  STL [R1+0x110], R10 ;  /* 0x0001100a01007387 */ /* 0x0001e40000100800 */
[----:B0-----:R-:W-:Y:S01]  /*8b510*/  @P1 IADD3 R10, PT, PT, R10, -0x7f000001, RZ ;  /* 0x80ffffff0a0a1810 */ /* 0x001fe20007ffe0ff */
[----:B------:R-:W-:-:S13]  /*8b520*/  ISETP.GE.U32.AND P1, PT, R4, 0x7f000001, PT ;  /* 0x7f0000010400780c */ /* 0x000fda0003f26070 */
[----:B------:R-:W-:-:S04]  /*8b530*/  @P1 IADD3 R4, PT, PT, R4, -0x7f000001, RZ ;  /* 0x80ffffff04041810 */ /* 0x000fc80007ffe0ff */
[----:B------:R-:W-:-:S05]  /*8b540*/  IADD3 R4, PT, PT, R226, R4, RZ ;  /* 0x00000004e2047210 */ /* 0x000fca0007ffe0ff */
[----:B------:R-:W-:Y:S01]  /*8b550*/  ISETP.GE.U32.AND P1, PT, R4, 0x7f000001, PT ;  /* 0x7f0000010400780c */ /* 0x000fe20003f26070 */
[----:B--2---:R-:W-:-:S05]  /*8b560*/  IADD3 R5, PT, PT, R231, R5, RZ ;  /* 0x00000005e7057210 */ /* 0x004fca0007ffe0ff */
[----:B------:R-:W-:-:S13]  /*8b570*/  ISETP.GE.U32.AND P2, PT, R5, 0x7f000001, PT ;  /* 0x7f0000010500780c */ /* 0x000fda0003f46070 */
[----:B------:R-:W-:-:S04]  /*8b580*/  @P2 IADD3 R5, PT, PT, R5, -0x7f000001, RZ ;  /* 0x80ffffff05052810 */ /* 0x000fc80007ffe0ff */
[----:B------:R-:W-:Y:S02]  /*8b590*/  IADD3 R5, PT, PT, R250, R5, RZ ;  /* 0x00000005fa057210 */ /* 0x000fe40007ffe0ff */
[----:B------:R-:W2:Y:S03]  /*8b5a0*/  LDL.LU R250, [R1+0x564] ;  /* 0x0005640001fa7983 */ /* 0x000ea60000300800 */
[----:B------:R-:W-:-:S13]  /*8b5b0*/  ISETP.GE.U32.AND P2, PT, R5, 0x7f000001, PT ;  /* 0x7f0000010500780c */ /* 0x000fda0003f46070 */
[----:B------:R-:W-:-:S04]  /*8b5c0*/  @P2 IADD3 R5, PT, PT, R5, -0x7f000001, RZ ;  /* 0x80ffffff05052810 */ /* 0x000fc80007ffe0ff */
[----:B------:R-:W-:Y:S02]  /*8b5d0*/  IADD3 R5, PT, PT, R246, R5, RZ ;  /* 0x00000005f6057210 */ /* 0x000fe40007ffe0ff */
[----:B------:R-:W2:Y:S01]  /*8b5e0*/  LDL.LU R246, [R1+0x548] ;  /* 0x0005480001f67983 */ /* 0x000ea20000300800 */
[----:B---3--:R-:W-:-:S03]  /*8b5f0*/  IADD3 R67, PT, PT, R248, R67, RZ ;  /* 0x00000043f8437210 */ /* 0x008fc60007ffe0ff */
[----:B------:R-:W3:Y:S01]  /*8b600*/  LDL.LU R248, [R1+0x540] ;  /* 0x0005400001f87983 */ /* 0x000ee20000300800 */
[----:B------:R-:W-:-:S03]  /*8b610*/  IADD3 R6, PT, PT, R235, R6, RZ ;  /* 0x00000006eb067210 */ /* 0x000fc60007ffe0ff */
[----:B------:R-:W3:Y:S01]  /*8b620*/  LDL.LU R235, [R1+0x404] ;  /* 0x0004040001eb7983 */ /* 0x000ee20000300800 */
[----:B------:R-:W-:-:S04]  /*8b630*/  @P1 IADD3 R4, PT, PT, R4, -0x7f000001, RZ ;  /* 0x80ffffff04041810 */ /* 0x000fc80007ffe0ff */
[----:B----4-:R-:W-:-:S05]  /*8b640*/  IADD3 R4, PT, PT, R223, R4, RZ ;  /* 0x00000004df047210 */ /* 0x010fca0007ffe0ff */
[----:B------:R-:W-:-:S13]  /*8b650*/  ISETP.GE.U32.AND P1, PT, R4, 0x7f000001, PT ;  /* 0x7f0000010400780c */ /* 0x000fda0003f26070 */
[----:B------:R-:W-:-:S04]  /*8b660*/  @P1 IADD3 R4, PT, PT, R4, -0x7f000001, RZ ;  /* 0x80ffffff04041810 */ /* 0x000fc80007ffe0ff */
[----:B------:R-:W-:Y:S01]  /*8b670*/  IADD3 R4, PT, PT, R251, R4, RZ ;  /* 0x00000004fb047210 */ /* 0x000fe20007ffe0ff */
[----:B------:R-:W-:Y:S01]  /*8b680*/  ISETP.GE.U32.AND P0, PT, R0, 0x7f000001, PT ;  /* 0x7f0000010000780c */ /* 0x000fe20003f06070 */
[----:B------:R-:W-:Y:S01]  /*8b690*/  ISETP.GE.U32.AND P3, PT, R15, 0x7f000001, PT ;  /* 0x7f0000010f00780c */ /* 0x000fe20003f66070 */
[----:B------:R0:W-:Y:S04]  /*8b6a0*/  STL [R1+0x118], R16 ;  /* 0x0001181001007387 */ /* 0x0001e80000100800 */
[----:B------:R-:W-:Y:S01]  /*8b6b0*/  STL [R1+0x110], R10 ;  /* 0x0001100a01007387 */ /* 0x000fe20000100800 */
[----:B------:R-:W-:-:S03]  /*8b6c0*/  ISETP.GE.U32.AND P1, PT, R4, 0x7f000001, PT ;  /* 0x7f0000010400780c */ /* 0x000fc60003f26070 */
[----:B------:R-:W-:Y:S01]  /*8b6d0*/  STL [R1+0x114], R14 ;  /* 0x0001140e01007387 */ /* 0x000fe20000100800 */
[----:B------:R-:W-:-:S03]  /*8b6e0*/  IADD3 R65, PT, PT, R252, R65, RZ ;  /* 0x00000041fc417210 */ /* 0x000fc60007ffe0ff */
[----:B------:R-:W4:Y:S01]  /*8b6f0*/  LDL.LU R252, [R1+0x55c] ;  /* 0x00055c0001fc7983 */ /* 0x000f220000300800 */
[----:B------:R-:W-:-:S05]  /*8b700*/  IADD3 R68, PT, PT, R244, R68, RZ ;  /* 0x00000044f4447210 */ /* 0x000fca0007ffe0ff */
[----:B------:R-:W-:Y:S02]  /*8b710*/  @P1 IADD3 R4, PT, PT, R4, -0x7f000001, RZ ;  /* 0x80ffffff04041810 */ /* 0x000fe40007ffe0ff */
[----:B------:R-:W-:Y:S02]  /*8b720*/  @P0 IADD3 R0, PT, PT, R0, -0x7f000001, RZ ;  /* 0x80ffffff00000810 */ /* 0x000fe40007ffe0ff */
[----:B------:R-:W-:Y:S01]  /*8b730*/  @P3 IADD3 R15, PT, PT, R15, -0x7f000001, RZ ;  /* 0x80ffffff0f0f3810 */ /* 0x000fe20007ffe0ff */
[----:B------:R-:W4:Y:S01]  /*8b740*/  LDL.LU R244, [R1+0x544] ;  /* 0x0005440001f47983 */ /* 0x000f220000300800 */
[----:B------:R-:W-:Y:S01]  /*8b750*/  ISETP.GE.U32.AND P2, PT, R5, 0x7f000001, PT ;  /* 0x7f0000010500780c */ /* 0x000fe20003f46070 */
[----:B------:R-:W-:Y:S02]  /*8b760*/  IADD3 R4, PT, PT, R247, R4, RZ ;  /* 0x00000004f7047210 */ /* 0x000fe40007ffe0ff */
[----:B------:R-:W-:Y:S02]  /*8b770*/  IADD3 R0, PT, PT, R240, R0, RZ ;  /* 0x00000000f0007210 */ /* 0x000fe40007ffe0ff */
[----:B------:R-:W-:Y:S01]  /*8b780*/  IADD3 R12, PT, PT, R15, R12, RZ ;  /* 0x0000000c0f0c7210 */ /* 0x000fe20007ffe0ff */
[----:B------:R-:W-:Y:S01]  /*8b790*/  ISETP.GE.U32.AND P3, PT, R16, 0x7f000001, PT ;  /* 0x7f0000011000780c */ /* 0x000fe20003f66070 */
[----:B------:R-:W4:Y:S01]  /*8b7a0*/  LDL.LU R251, [R1+0x4f8] ;  /* 0x0004f80001fb7983 */ /* 0x000f220000300800 */
[----:B------:R-:W-:Y:S01]  /*8b7b0*/  ISETP.GE.U32.AND P1, PT, R4, 0x7f000001, PT ;  /* 0x7f0000010400780c */ /* 0x000fe20003f26070 */
[----:B------:R-:W-:-:S02]  /*8b7c0*/  ISETP.GE.U32.AND P0, PT, R0, 0x7f000001, PT ;  /* 0x7f0000010000780c */ /* 0x000fc40003f06070 */
[----:B------:R-:W4:Y:S10]  /*8b7d0*/  LDL.LU R247, [R1+0x504] ;  /* 0x0005040001f77983 */ /* 0x000f340000300800 */
[----:B------:R-:W-:-:S04]  /*8b7e0*/  @P1 IADD3 R4, PT, PT, R4, -0x7f000001, RZ ;  /* 0x80ffffff04041810 */ /* 0x000fc80007ffe0ff */
[----:B------:R-:W-:-:S05]  /*8b7f0*/  IADD3 R4, PT, PT, R243, R4, RZ ;  /* 0x00000004f3047210 */ /* 0x000fca0007ffe0ff */
[----:B------:R-:W-:Y:S01]  /*8b800*/  ISETP.GE.U32.AND P1, PT, R4, 0x7f000001, PT ;  /* 0x7f0000010400780c */ /* 0x000fe20003f26070 */
[----:B------:R-:W-:Y:S01]  /*8b810*/  @P0 IADD3 R0, PT, PT, R0, -0x7f000001, RZ ;  /* 0x80ffffff00000810 */ /* 0x000fe20007ffe0ff */
[----:B------:R-:W-:-:S03]  /*8b820*/  ISETP.GE.U32.AND P4, PT, R12, 0x7f000001, PT ;  /* 0x7f0000010c00780c */ /* 0x000fc60003f86070 */
[----:B------:R-:W-:Y:S01]  /*8b830*/  IADD3 R0, PT, PT, R236, R0, RZ ;  /* 0x00000000ec007210 */ /* 0x000fe20007ffe0ff */
[----:B------:R1:W-:Y:S01]  /*8b840*/  STL [R1+0x11c], R12 ;  /* 0x00011c0c01007387 */ /* 0x0003e20000100800 */
[----:B0-----:R-:W-:Y:S02]  /*8b850*/  @P3 IADD3 R16, PT, PT, R16, -0x7f000001, RZ ;  /* 0x80ffffff10103810 */ /* 0x001fe40007ffe0ff */
[----:B------:R-:W-:Y:S01]  /*8b860*/  @P2 IADD3 R5, PT, PT, R5, -0x7f000001, RZ ;  /* 0x80ffffff05052810 */ /* 0x000fe20007ffe0ff */
[----:B------:R-:W4:Y:S03]  /*8b870*/  LDL.LU R236, [R1+0x480] ;  /* 0x0004800001ec7983 */ /* 0x000f260000300800 */
[----:B------:R-:W-:-:S04]  /*8b880*/  @P1 IADD3 R4, PT, PT, R4, -0x7f000001, RZ ;  /* 0x80ffffff04041810 */ /* 0x000fc80007ffe0ff */
[----:B------:R-:W-:Y:S01]  /*8b890*/  IADD3 R4, PT, PT, R239, R4, RZ ;  /* 0x00000004ef047210 */ /* 0x000fe20007ffe0ff */
[----:B------:R-:W-:-:S04]  /*8b8a0*/  ISETP.GE.U32.AND P0, PT, R0, 0x7f000001, PT ;  /* 0x7f0000010000780c */ /* 0x000fc80003f06070 */
[----:B------:R-:W-:Y:S01]  /*8b8b0*/  ISETP.GE.U32.AND P1, PT, R4, 0x7f000001, PT ;  /* 0x7f0000010400780c */ /* 0x000fe20003f26070 */
[----:B-1----:R-:W-:Y:S01]  /*8b8c0*/  @P4 IADD3 R12, PT, PT, R12, -0x7f000001, RZ ;  /* 0x80ffffff0c0c4810 */ /* 0x002fe20007ffe0ff */
[----:B------:R-:W-:Y:S04]  /*8b8d0*/  STL [R1+0x118], R16 ;  /* 0x0001181001007387 */ /* 0x000fe80000100800 */
[----:B------:R0:W-:Y:S04]  /*8b8e0*/  STL [R1+0x11c], R12 ;  /* 0x00011c0c01007387 */ /* 0x0001e80000100800 */
[----:B------:R-:W4:Y:S04]  /*8b8f0*/  LD.E R8, desc[UR10][R2.64+0xa40] ;  /* 0x000a400a02087980 */ /* 0x000f28000c101900 */
[----:B------:R-:W4:Y:S01]  /*8b900*/  LD.E R9, desc[UR10][R2.64+0xa44] ;  /* 0x000a440a02097980 */ /* 0x000f22000c101900 */
[----:B------:R-:W-:-:S03]  /*8b910*/  @P0 IADD3 R0, PT, PT, R0, -0x7f000001, RZ ;  /* 0x80ffffff00000810 */ /* 0x000fc60007ffe0ff */
[----:B------:R-:W4:Y:S04]  /*8b920*/  LD.E R10, desc[UR10][R2.64+0xa48] ;  /* 0x000a480a020a7980 */ /* 0x000f28000c101900 */
[----:B------:R1:W4:Y:S01]  /*8b930*/  LD.E R11, desc[UR10][R2.64+0xa4c] ;  /* 0x000a4c0a020b7980 */ /* 0x000322000c101900 */
[----:B------:R-:W-:Y:S01]  /*8b940*/  ISETP.GE.U32.AND P3, PT, R6, 0x7f000001, PT ;  /* 0x7f0000010600780c */ /* 0x000fe20003f66070 */
[----:B------:R-:W-:Y:S02]  /*8b950*/  @P1 IADD3 R4, PT, PT, R4, -0x7f000001, RZ ;  /* 0x80ffffff04041810 */ /* 0x000fe40007ffe0ff */
[----:B--2---:R-:W-:Y:S02]  /*8b960*/  IADD3 R66, PT, PT, R250, R66, RZ ;  /* 0x00000042fa427210 */ /* 0x004fe40007ffe0ff */
[----:B-1----:R-:W-:-:S02]  /*8b970*/  IADD3 R2, PT, PT, R224, R4, RZ ;  /* 0x00000004e0027210 */ /* 0x002fc40007ffe0ff */
[----:B------:R-:W-:-:S06]  /*8b980*/  IADD3 R4, PT, PT, R214, R0, RZ ;  /* 0x00000000d6047210 */ /* 0x000fcc0007ffe0ff */
[----:B------:R-:W-:Y:S02]  /*8b990*/  @P3 IADD3 R6, PT, PT, R6, -0x7f000001, RZ ;  /* 0x80ffffff06063810 */ /* 0x000fe40007ffe0ff */
[----:B------:R-:W-:Y:S01]  /*8b9a0*/  IADD3 R5, PT, PT, R242, R5, RZ ;  /* 0x00000005f2057210 */ /* 0x000fe20007ffe0ff */
[----:B------:R-:W-:Y:S01]  /*8b9b0*/  ISETP.GE.U32.AND P4, PT, R66, 0x7f000001, PT ;  /* 0x7f0000014200780c */ /* 0x000fe20003f86070 */
[----:B------:R-:W-:Y:S01]  /*8b9c0*/  ISETP.GE.U32.AND P1, PT, R2, 0x7f000001, PT ;  /* 0x7f0000010200780c */ /* 0x000fe20003f26070 */
[C---:B------:R-:W-:Y:S01]  /*8b9d0*/  ISETP.GE.U32.AND P0, PT, R4.reuse, 0x7f000001, PT ;  /* 0x7f0000010400780c */ /* 0x040fe20003f06070 */
[----:B------:R-:W2:Y:S04]  /*8b9e0*/  LDL.LU R250, [R1+0x51c] ;  /* 0x00051c0001fa7983 */ /* 0x000ea80000300800 */
[----:B0-----:R-:W2:Y:S04]  /*8b9f0*/  LDL R12, [R1+0x110] ;  /* 0x00011000010c7983 */ /* 0x001ea80000100800 */
[----:B------:R-:W2:Y:S04]  /*8ba00*/  LDL R0, [R1+0x11c] ;  /* 0x00011c0001007983 */ /* 0x000ea80000100800 */
[----:B------:R-:W2:Y:S01]  /*8ba10*/  LDL.64 R16, [R1+0x100] ;  /* 0x0001000001107983 */ /* 0x000ea20000100a00 */
[----:B------:R-:W-:-:S04]  /*8ba20*/  @P0 IADD3 R4, PT, PT, R4, -0x7f000001, RZ ;  /* 0x80ffffff04040810 */ /* 0x000fc80007ffe0ff */
[----:B------:R-:W-:-:S05]  /*8ba30*/  IADD3 R4, PT, PT, R206, R4, RZ ;  /* 0x00000004ce047210 */ /* 0x000fca0007ffe0ff */
[----:B------:R-:W-:-:S13]  /*8ba40*/  ISETP.GE.U32.AND P0, PT, R4, 0x7f000001, PT ;  /* 0x7f0000010400780c */ /* 0x000fda0003f06070 */
[----:B------:R-:W-:-:S04]  /*8ba50*/  @P0 IADD3 R4, PT, PT, R4, -0x7f000001, RZ ;  /* 0x80ffffff04040810 */ /* 0x000fc80007ffe0ff */
[----:B------:R-:W-:-:S05]  /*8ba60*/  IADD3 R4, PT, PT, R39, R4, RZ ;  /* 0x0000000427047210 */ /* 0x000fca0007ffe0ff */
[----:B------:R-:W-:-:S13]  /*8ba70*/  ISETP.GE.U32.AND P0, PT, R4, 0x7f000001, PT ;  /* 0x7f0000010400780c */ /* 0x000fda0003f06070 */
[----:B------:R-:W-:-:S05]  /*8ba80*/  @P0 IADD3 R4, PT, PT, R4, -0x7f000001, RZ ;  /* 0x80ffffff04040810 */ /* 0x000fca0007ffe0ff */
[CC--:B------:R-:W-:Y:S01]  /*8ba90*/  ISETP.GE.U32.AND P0, PT, R34.reuse, R4.reuse, PT ;  /* 0x000000042200720c */ /* 0x0c0fe20003f06070 */
[----:B------:R-:W-:-:S12]  /*8baa0*/  IADD3 R4, PT, PT, R34, -R4, RZ ;  /* 0x8000000422047210 */ /* 0x000fd80007ffe0ff */
[----:B------:R-:W-:Y:S01]  /*8bab0*/  @!P0 IADD3 R4, PT, PT, R4, 0x7f000001, RZ ;  /* 0x7f00000104048810 */ /* 0x000fe20007ffe0ff */
[----:B------:R-:W-:Y:S01]  /*8bac0*/  ISETP.GE.U32.AND P0, PT, R67, 0x7f000001, PT ;  /* 0x7f0000014300780c */ /* 0x000fe20003f06070 */
[----:B------:R-:W-:-:S04]  /*8bad0*/  @P4 IADD3 R66, PT, PT, R66, -0x7f000001, RZ ;  /* 0x80ffffff42424810 */ /* 0x000fc80007ffe0ff */
[----:B------:R-:W-:Y:S02]  /*8bae0*/  IADD3 R66, PT, PT, R246, R66, RZ ;  /* 0x00000042f6427210 */ /* 0x000fe40007ffe0ff */
[----:B------:R-:W2:Y:S06]  /*8baf0*/  LDL.LU R246, [R1+0x53c] ;  /* 0x00053c0001f67983 */ /* 0x000eac0000300800 */
[----:B------:R-:W-:-:S04]  /*8bb00*/  @P0 IADD3 R67, PT, PT, R67, -0x7f000001, RZ ;  /* 0x80ffffff43430810 */ /* 0x000fc80007ffe0ff */
[----:B---3--:R-:W-:Y:S02]  /*8bb10*/  IADD3 R67, PT, PT, R248, R67, RZ ;  /* 0x00000043f8437210 */ /* 0x008fe40007ffe0ff */
[----:B------:R-:W3:Y:S01]  /*8bb20*/  LDL.LU R248, [R1+0x534] ;  /* 0x0005340001f87983 */ /* 0x000ee20000300800 */
[----:B------:R-:W-:-:S05]  /*8bb30*/  IADD3 R6, PT, PT, R233, R6, RZ ;  /* 0x00000006e9067210 */ /* 0x000fca0007ffe0ff */
[----:B------:R-:W-:-:S13]  /*8bb40*/  ISETP.GE.U32.AND P3, PT, R6, 0x7f000001, PT ;  /* 0x7f0000010600780c */ /* 0x000fda0003f66070 */
[----:B------:R-:W-:-:S04]  /*8bb50*/  @P3 IADD3 R6, PT, PT, R6, -0x7f000001, RZ ;  /* 0x80ffffff06063810 */ /* 0x000fc80007ffe0ff */
[----:B------:R-:W-:-:S05]  /*8bb60*/  IADD3 R6, PT, PT, R235, R6, RZ ;  /* 0x00000006eb067210 */ /* 0x000fca0007ffe0ff */
[----:B------:R-:W-:-:S13]  /*8bb70*/  ISETP.GE.U32.AND P3, PT, R6, 0x7f000001, PT ;  /* 0x7f0000010600780c */ /* 0x000fda0003f66070 */
[----:B------:R-:W-:-:S04]  /*8bb80*/  @P3 IADD3 R6, PT, PT, R6, -0x7f000001, RZ ;  /* 0x80ffffff06063810 */ /* 0x000fc80007ffe0ff */
[----:B------:R-:W-:Y:S01]  /*8bb90*/  IADD3 R6, PT, PT, R249, R6, RZ ;  /* 0x00000006f9067210 */ /* 0x000fe20007ffe0ff */
[----:B------:R-:W-:Y:S01]  /*8bba0*/  ISETP.GE.U32.AND P2, PT, R5, 0x7f000001, PT ;  /* 0x7f0000010500780c */ /* 0x000fe20003f46070 */
[----:B------:R-:W-:Y:S01]  /*8bbb0*/  @P1 IADD3 R2, PT, PT, R2, -0x7f000001, RZ ;  /* 0x80ffffff02021810 */ /* 0x000fe20007ffe0ff */
[----:B------:R-:W3:Y:S02]  /*8bbc0*/  LDL.LU R249, [R1+0x550] ;  /* 0x0005500001f97983 */ /* 0x000ee40000300800 */
[----:B------:R-:W-:-:S13]  /*8bbd0*/  ISETP.GE.U32.AND P3, PT, R6, 0x7f000001, PT ;  /* 0x7f0000010600780c */ /* 0x000fda0003f66070 */
[----:B------:R-:W-:-:S04]  /*8bbe0*/  @P3 IADD3 R6, PT, PT, R6, -0x7f000001, RZ ;  /* 0x80ffffff06063810 */ /* 0x000fc80007ffe0ff */
[----:B------:R-:W-:Y:S02]  /*8bbf0*/  IADD3 R6, PT, PT, R245, R6, RZ ;  /* 0x00000006f5067210 */ /* 0x000fe40007ffe0ff */
[----:B------:R-:W-:Y:S01]  /*8bc00*/  @P2 IADD3 R5, PT, PT, R5, -0x7f000001, RZ ;  /* 0x80ffffff05052810 */ /* 0x000fe20007ffe0ff */
[----:B------:R-:W3:Y:S02]  /*8bc10*/  LDL.LU R245, [R1+0x554] ;  /* 0x0005540001f57983 */ /* 0x000ee40000300800 */
[----:B------:R-:W-:-:S13]  /*8bc20*/  ISETP.GE.U32.AND P3, PT, R6, 0x7f000001, PT ;  /* 0x7f0000010600780c */ /* 0x000fda0003f66070 */
[----:B------:R-:W-:-:S04]  /*8bc30*/  @P3 IADD3 R6, PT, PT, R6, -0x7f000001, RZ ;  /* 0x80ffffff06063810 */ /* 0x000fc80007ffe0ff */
[----:B------:R-:W-:-:S05]  /*8bc40*/  IADD3 R6, PT, PT, R241, R6, RZ ;  /* 0x00000006f1067210 */ /* 0x000fca0007ffe0ff */
[----:B------:R-:W-:Y:S01]  /*8bc50*/  ISETP.GE.U32.AND P3, PT, R6, 0x7f000001, PT ;  /* 0x7f0000010600780c */ /* 0x000fe20003f66070 */
[----:B------:R-:W-:Y:S02]  /*8bc60*/  IADD3 R5, PT, PT, R238, R5, RZ ;  /* 0x00000005ee057210 */ /* 0x000fe40007ffe0ff */
[----:B------:R-:W3:Y:S03]  /*8bc70*/  LDL.LU R238, [R1+0x4bc] ;  /* 0x0004bc0001ee7983 */ /* 0x000ee60000300800 */
[----:B------:R-:W-:-:S07]  /*8bc80*/  ISETP.GE.U32.AND P2, PT, R5, 0x7f000001, PT ;  /* 0x7f0000010500780c */ /* 0x000fce0003f46070 */
[----:B------:R-:W-:-:S04]  /*8bc90*/  @P3 IADD3 R6, PT, PT, R6, -0x7f000001, RZ ;  /* 0x80ffffff06063810 */ /* 0x000fc80007ffe0ff */
[----:B------:R-:W-:Y:S02]  /*8bca0*/  IADD3 R6, PT, PT, R237, R6, RZ ;  /* 0x00000006ed067210 */ /* 0x000fe40007ffe0ff */
[----:B------:R-:W-:Y:S01]  /*8bcb0*/  @P2 IADD3 R5, PT, PT, R5, -0x7f000001, RZ ;  /* 0x80ffffff05052810 */ /* 0x000fe20007ffe0ff */
[----:B------:R-:W3:Y:S02]  /*8bcc0*/  LDL.LU R237, [R1+0x4c8] ;  /* 0x0004c80001ed7983 */ /* 0x000ee40000300800 */
[----:B------:R-:W-:Y:S01]  /*8bcd0*/  ISETP.GE.U32.AND P3, PT, R6, 0x7f000001, PT ;  /* 0x7f0000010600780c */ /* 0x000fe20003f66070 */
[----:B------:R-:W-:-:S05]  /*8bce0*/  IADD3 R3, PT, PT, R218, R5, RZ ;  /* 0x00000005da037210 */ /* 0x000fca0007ffe0ff */
[----:B------:R-:W-:-:S07]  /*8bcf0*/  ISETP.GE.U32.AND P2, PT, R3, 0x7f000001, PT ;  /* 0x7f0000010300780c */ /* 0x000fce0003f46070 */
[----:B------:R-:W-:-:S04]  /*8bd00*/  @P3 IADD3 R6, PT, PT, R6, -0x7f000001, RZ ;  /* 0x80ffffff06063810 */ /* 0x000fc80007ffe0ff */
[----:B------:R-:W-:-:S05]  /*8bd10*/  IADD3 R7, PT, PT, R216, R6, RZ ;  /* 0x00000006d8077210 */ /* 0x000fca0007ffe0ff */
[----:B------:R-:W-:Y:S01]  /*8bd20*/  ISETP.GE.U32.AND P3, PT, R7, 0x7f000001, PT ;  /* 0x7f0000010700780c */ /* 0x000fe20003f66070 */
[----:B------:R-:W-:Y:S02]  /*8bd30*/  @P2 IADD3 R3, PT, PT, R3, -0x7f000001, RZ ;  /* 0x80ffffff03032810 */ /* 0x000fe40007ffe0ff */
[----:B------:R-:W-:Y:S02]  /*8bd40*/  IADD3 R5, PT, PT, R213, R2, RZ ;  /* 0x00000002d5057210 */ /* 0x000fe40007ffe0ff */
[----:B------:R-:W3:Y:S01]  /*8bd50*/  LDL R2, [R1+0x118] ;  /* 0x0001180001027983 */ /* 0x000ee20000100800 */
[----:B------:R-:W-:Y:S02]  /*8bd60*/  IADD3 R6, PT, PT, R212, R3, RZ ;  /* 0x00000003d4067210 */ /* 0x000fe40007ffe0ff */
[----:B------:R-:W-:Y:S01]  /*8bd70*/  ISETP.GE.U32.AND P1, PT, R5, 0x7f000001, PT ;  /* 0x7f0000010500780c */ /* 0x000fe20003f26070 */
[----:B------:R-:W3:Y:S04]  /*8bd80*/  LDL R3, [R1+0x114] ;  /* 0x0001140001037983 */ /* 0x000ee80000100800 */
[----:B------:R-:W-:Y:S01]  /*8bd90*/  @P3 IADD3 R7, PT, PT, R7, -0x7f000001, RZ ;  /* 0x80ffffff07073810 */ /* 0x000fe20007ffe0ff */
[----:B------:R-:W-:-:S03]  /*8bda0*/  ISETP.GE.U32.AND P2, PT, R6, 0x7f000001, PT ;  /* 0x7f0000010600780c */ /* 0x000fc60003f46070 */
[----:B------:R-:W-:-:S05]  /*8bdb0*/  IADD3 R7, PT, PT, R207, R7, RZ ;  /* 0x00000007cf077210 */ /* 0x000fca0007ffe0ff */
[----:B------:R-:W-:Y:S01]  /*8bdc0*/  ISETP.GE.U32.AND P3, PT, R7, 0x7f000001, PT ;  /* 0x7f0000010700780c */ /* 0x000fe20003f66070 */
[----:B------:R-:W-:-:S04]  /*8bdd0*/  @P1 IADD3 R5, PT, PT, R5, -0x7f000001, RZ ;  /* 0x80ffffff05051810 */ /* 0x000fc80007ffe0ff */
[----:B------:R-:W-:Y:S02]  /*8bde0*/  @P2 IADD3 R6, PT, PT, R6, -0x7f000001, RZ ;  /* 0x80ffffff06062810 */ /* 0x000fe40007ffe0ff */
[----:B------:R-:W-:Y:S02]  /*8bdf0*/  IADD3 R5, PT, PT, R205, R5, RZ ;  /* 0x00000005cd057210 */ /* 0x000fe40007ffe0ff */
[----:B------:R-:W-:-:S03]  /*8be00*/  IADD3 R6, PT, PT, R204, R6, RZ ;  /* 0x00000006cc067210 */ /* 0x000fc60007ffe0ff */
[----:B------:R-:W-:Y:S01]  /*8be10*/  ISETP.GE.U32.AND P1, PT, R5, 0x7f000001, PT ;  /* 0x7f0000010500780c */ /* 0x000fe20003f26070 */
[----:B------:R-:W-:Y:S01]  /*8be20*/  @P3 IADD3 R7, PT, PT, R7, -0x7f000001, RZ ;  /* 0x80ffffff07073810 */ /* 0x000fe20007ffe0ff */
[----:B------:R-:W-:-:S03]  /*8be30*/  ISETP.GE.U32.AND P2, PT, R6, 0x7f000001, PT ;  /* 0x7f0000010600780c */ /* 0x000fc60003f46070 */
[----:B------:R-:W-:-:S05]  /*8be40*/  IADD3 R7, PT, PT, R201, R7, RZ ;  /* 0x00000007c9077210 */ /* 0x000fca0007ffe0ff */
[----:B------:R-:W-:-:S03]  /*8be50*/  ISETP.GE.U32.AND P3, PT, R7, 0x7f000001, PT ;  /* 0x7f0000010700780c */ /* 0x000fc60003f66070 */
[----:B------:R-:W-:Y:S02]  /*8be60*/  @P1 IADD3 R5, PT, PT, R5, -0x7f000001, RZ ;  /* 0x80ffffff05051810 */ /* 0x000fe40007ffe0ff */
        /* <DEDUP_REMOVED lines=9> */
[----:B------:R-:W-:-:S03]  /*8bf00*/  @P2 IADD3 R6, PT, PT, R6, -0x7f000001, RZ ;  /* 0x80ffffff06062810 */ /* 0x000fc60007ffe0ff */
[CC--:B------:R-:W-:Y:S01]  /*8bf10*/  ISETP.GE.U32.AND P2, PT, R36.reuse, R5.reuse, PT ;  /* 0x000000052400720c */ /* 0x0c0fe20003f46070 */
[----:B------:R-:W-:-:S04]  /*8bf20*/  IADD3 R13, PT, PT, R36, -R5, RZ ;  /* 0x80000005240d7210 */ /* 0x000fc80007ffe0ff */
[----:B------:R-:W-:Y:S01]  /*8bf30*/  @P3 IADD3 R7, PT, PT, R7, -0x7f000001, RZ ;  /* 0x80ffffff07073810 */ /* 0x000fe20007ffe0ff */
[----:B------:R-:W-:-:S07]  /*8bf40*/  ISETP.GE.U32.AND P3, PT, R65, 0x7f000001, PT ;  /* 0x7f0000014100780c */ /* 0x000fce0003f66070 */
[----:B------:R-:W-:Y:S01]  /*8bf50*/  @!P2 IADD3 R13, PT, PT, R13, 0x7f000001, RZ ;  /* 0x7f0000010d0da810 */ /* 0x000fe20007ffe0ff */
[----:B------:R-:W-:-:S05]  /*8bf60*/  ISETP.GE.U32.AND P2, PT, R66, 0x7f000001, PT ;  /* 0x7f0000014200780c */ /* 0x000fca0003f46070 */
[----:B------:R-:W-:-:S04]  /*8bf70*/  @P3 IADD3 R65, PT, PT, R65, -0x7f000001, RZ ;  /* 0x80ffffff41413810 */ /* 0x000fc80007ffe0ff */
[----:B----4-:R-:W-:Y:S02]  /*8bf80*/  IADD3 R65, PT, PT, R252, R65, RZ ;  /* 0x00000041fc417210 */ /* 0x010fe40007ffe0ff */
[----:B------:R-:W4:Y:S01]  /*8bf90*/  LDL.LU R252, [R1+0x558] ;  /* 0x0005580001fc7983 */ /* 0x000f220000300800 */
[----:B------:R-:W-:Y:S01]  /*8bfa0*/  ISETP.GE.U32.AND P1, PT, R68, 0x7f000001, PT ;  /* 0x7f0000014400780c */ /* 0x000fe20003f26070 */
[----:B------:R-:W-:Y:S01]  /*8bfb0*/  @P2 IADD3 R66, PT, PT, R66, -0x7f000001, RZ ;  /* 0x80ffffff42422810 */ /* 0x000fe20007ffe0ff */
[----:B------:R-:W-:-:S11]  /*8bfc0*/  ISETP.GE.U32.AND P2, PT, R67, 0x7f000001, PT ;  /* 0x7f0000014300780c */ /* 0x000fd60003f46070 */
[----:B------:R-:W-:Y:S02]  /*8bfd0*/  @P1 IADD3 R68, PT, PT, R68, -0x7f000001, RZ ;  /* 0x80ffffff44441810 */ /* 0x000fe40007ffe0ff */
[----:B------:R-:W-:Y:S02]  /*8bfe0*/  @P2 IADD3 R67, PT, PT, R67, -0x7f000001, RZ ;  /* 0x80ffffff43432810 */ /* 0x000fe40007ffe0ff */
[----:B------:R-:W-:Y:S02]  /*8bff0*/  IADD3 R68, PT, PT, R244, R68, RZ ;  /* 0x00000044f4447210 */ /* 0x000fe40007ffe0ff */
[----:B------:R-:W4:Y:S01]  /*8c000*/  LDL.LU R244, [R1+0x538] ;  /* 0x0005380001f47983 */ /* 0x000f220000300800 */
[----:B--2---:R-:W-:-:S03]  /*8c010*/  IADD3 R66, PT, PT, R246, R66, RZ ;  /* 0x00000042f6427210 */ /* 0x004fc60007ffe0ff */
[----:B------:R-:W2:Y:S01]  /*8c020*/  LDL.LU R246, [R1+0x52c] ;  /* 0x00052c0001f67983 */ /* 0x000ea20000300800 */
[----:B---3--:R-:W-:-:S03]  /*8c030*/  IADD3 R67, PT, PT, R248, R67, RZ ;  /* 0x00000043f8437210 */ /* 0x008fc60007ffe0ff */
[----:B------:R-:W3:Y:S01]  /*8c040*/  LDL.LU R248, [R1+0x524] ;  /* 0x0005240001f87983 */ /* 0x000ee20000300800 */
[CC--:B------:R-:W-:Y:S01]  /*8c050*/  ISETP.GE.U32.AND P4, PT, R32.reuse, R6.reuse, PT ;  /* 0x000000062000720c */ /* 0x0c0fe20003f86070 */
[CC--:B------:R-:W-:Y:S01]  /*8c060*/  ISETP.GE.U32.AND P5, PT, R37.reuse, R7.reuse, PT ;  /* 0x000000072500720c */ /* 0x0c0fe20003fa6070 */
[----:B------:R-:W-:Y:S02]  /*8c070*/  IADD3 R14, PT, PT, R32, -R6, RZ ;  /* 0x80000006200e7210 */ /* 0x000fe40007ffe0ff */
[----:B------:R-:W-:Y:S01]  /*8c080*/  IADD3 R18, PT, PT, R37, -R7, RZ ;  /* 0x8000000725127210 */ /* 0x000fe20007ffe0ff */
[----:B------:R-:W-:-:S04]  /*8c090*/  IMAD.WIDE.U32 R4, R4, R19, RZ ;  /* 0x0000001304047225 */ /* 0x000fc800078e00ff */
[----:B------:R-:W-:-:S04]  /*8c0a0*/  IMAD.WIDE.U32 R6, R13, R19, RZ ;  /* 0x000000130d067225 */ /* 0x000fc800078e00ff */
[----:B------:R-:W-:Y:S02]  /*8c0b0*/  @!P4 IADD3 R14, PT, PT, R14, 0x7f000001, RZ ;  /* 0x7f0000010e0ec810 */ /* 0x000fe40007ffe0ff */
[----:B------:R-:W-:-:S03]  /*8c0c0*/  @!P5 IADD3 R18, PT, PT, R18, 0x7f000001, RZ ;  /* 0x7f0000011212d810 */ /* 0x000fc60007ffe0ff */
[----:B------:R-:W-:-:S04]  /*8c0d0*/  IMAD.WIDE.U32 R14, R14, R19, RZ ;  /* 0x000000130e0e7225 */ /* 0x000fc800078e00ff */
[----:B------:R-:W-:-:S04]  /*8c0e0*/  IMAD.WIDE.U32 R18, R18, R19, RZ ;  /* 0x0000001312127225 */ /* 0x000fc800078e00ff */
[----:B------:R-:W-:Y:S02]  /*8c0f0*/  IMAD R13, R4, 0x7effffff, RZ ;  /* 0x7effffff040d7824 */ /* 0x000fe400078e02ff */
[----:B------:R-:W-:Y:S02]  /*8c100*/  IMAD R25, R18, 0x7effffff, RZ ;  /* 0x7effffff12197824 */ /* 0x000fe400078e02ff */
[----:B------:R-:W-:-:S04]  /*8c110*/  IMAD.HI.U32 R22, R13, 0x7f000001, R4 ;  /* 0x7f0000010d167827 */ /* 0x000fc800078e0004 */
[----:B------:R-:W-:-:S04]  /*8c120*/  IMAD.HI.U32 R27, R25, 0x7f000001, R18 ;  /* 0x7f000001191b7827 */ /* 0x000fc800078e0012 */
[----:B------:R-:W-:Y:S01]  /*8c130*/  IMAD R21, R6, 0x7effffff, RZ ;  /* 0x7effffff06157824 */ /* 0x000fe200078e02ff */
[----:B------:R-:W-:Y:S01]  /*8c140*/  ISETP.GE.U32.AND P3, PT, R22, 0x7f000001, PT ;  /* 0x7f0000011600780c */ /* 0x000fe20003f66070 */
[----:B------:R-:W-:Y:S01]  /*8c150*/  ISETP.GE.U32.AND P6, PT, R27, 0x7f000001, PT ;  /* 0x7f0000011b00780c */ /* 0x000fe20003fc6070 */
[----:B------:R-:W-:Y:S02]  /*8c160*/  IMAD R23, R14, 0x7effffff, RZ ;  /* 0x7effffff0e177824 */ /* 0x000fe400078e02ff */
[----:B------:R-:W-:-:S04]  /*8c170*/  IMAD.HI.U32 R24, R21, 0x7f000001, R6 ;  /* 0x7f00000115187827 */ /* 0x000fc800078e0006 */
[----:B------:R-:W-:Y:S01]  /*8c180*/  IMAD.HI.U32 R26, R23, 0x7f000001, R14 ;  /* 0x7f000001171a7827 */ /* 0x000fe200078e000e */
[----:B------:R-:W-:-:S04]  /*8c190*/  ISETP.GE.U32.AND P4, PT, R24, 0x7f000001, PT ;  /* 0x7f0000011800780c */ /* 0x000fc80003f86070 */
[----:B------:R-:W-:Y:S01]  /*8c1a0*/  ISETP.GE.U32.AND P5, PT, R26, 0x7f000001, PT ;  /* 0x7f0000011a00780c */ /* 0x000fe20003fa6070 */
[----:B------:R-:W-:Y:S02]  /*8c1b0*/  @P3 IADD3 R22, PT, PT, R22, -0x7f000001, RZ ;  /* 0x80ffffff16163810 */ /* 0x000fe40007ffe0ff */
[----:B------:R-:W-:-:S03]  /*8c1c0*/  @P6 IADD3 R27, PT, PT, R27, -0x7f000001, RZ ;  /* 0x80ffffff1b1b6810 */ /* 0x000fc60007ffe0ff */
[----:B------:R-:W-:-:S04]  /*8c1d0*/  IMAD.WIDE.U32 R4, R8, R22, RZ ;  /* 0x0000001608047225 */ /* 0x000fc800078e00ff */
[----:B------:R-:W-:-:S04]  /*8c1e0*/  IMAD.WIDE.U32 R18, R9, R27, RZ ;  /* 0x0000001b09127225 */ /* 0x000fc800078e00ff */
[----:B------:R-:W-:Y:S01]  /*8c1f0*/  IMAD R13, R4, 0x7effffff, RZ ;  /* 0x7effffff040d7824 */ /* 0x000fe200078e02ff */
[----:B------:R-:W-:Y:S01]  /*8c200*/  @P4 IADD3 R24, PT, PT, R24, -0x7f000001, RZ ;  /* 0x80ffffff18184810 */ /* 0x000fe20007ffe0ff */
[----:B------:R-:W-:Y:S01]  /*8c210*/  IMAD R25, R18, 0x7effffff, RZ ;  /* 0x7effffff12197824 */ /* 0x000fe200078e02ff */
[----:B------:R-:W-:Y:S01]  /*8c220*/  @P5 IADD3 R26, PT, PT, R26, -0x7f000001, RZ ;  /* 0x80ffffff1a1a5810 */ /* 0x000fe20007ffe0ff */
[----:B------:R-:W-:-:S04]  /*8c230*/  IMAD.HI.U32 R20, R13, 0x7f000001, R4 ;  /* 0x7f0000010d147827 */ /* 0x000fc800078e0004 */
[----:B------:R-:W-:-:S04]  /*8c240*/  IMAD.HI.U32 R18, R25, 0x7f000001, R18 ;  /* 0x7f00000119127827 */ /* 0x000fc800078e0012 */
[----:B------:R-:W-:-:S04]  /*8c250*/  IMAD.WIDE.U32 R6, R8, R24, RZ ;  /* 0x0000001808067225 */ /* 0x000fc800078e00ff */
[----:B------:R-:W-:-:S04]  /*8c260*/  IMAD.WIDE.U32 R4, R8, R27, RZ ;  /* 0x0000001b08047225 */ /* 0x000fc800078e00ff */
[----:B------:R-:W-:-:S04]  /*8c270*/  IMAD.WIDE.U32 R14, R8, R26, RZ ;  /* 0x0000001a080e7225 */ /* 0x000fc800078e00ff */
[----:B------:R-:W-:Y:S01]  /*8c280*/  IMAD R21, R6, 0x7effffff, RZ ;  /* 0x7effffff06157824 */ /* 0x000fe200078e02ff */
[----:B------:R-:W-:Y:S01]  /*8c290*/  ISETP.GE.U32.AND P0, PT, R65, 0x7f000001, PT ;  /* 0x7f0000014100780c */ /* 0x000fe20003f06070 */
[----:B------:R-:W-:Y:S01]  /*8c2a0*/  ISETP.GE.U32.AND P3, PT, R18, 0x7f000001, PT ;  /* 0x7f0000011200780c */ /* 0x000fe20003f66070 */
[----:B------:R-:W-:Y:S02]  /*8c2b0*/  IMAD R13, R4, 0x7effffff, RZ ;  /* 0x7effffff040d7824 */ /* 0x000fe400078e02ff */
[----:B------:R-:W-:Y:S02]  /*8c2c0*/  IMAD R23, R14, 0x7effffff, RZ ;  /* 0x7effffff0e177824 */ /* 0x000fe400078e02ff */
[----:B------:R-:W-:-:S04]  /*8c2d0*/  IMAD.HI.U32 R28, R21, 0x7f000001, R6 ;  /* 0x7f000001151c7827 */ /* 0x000fc800078e0006 */
[----:B------:R-:W-:-:S04]  /*8c2e0*/  IMAD.HI.U32 R25, R13, 0x7f000001, R4 ;  /* 0x7f0000010d197827 */ /* 0x000fc800078e0004 */
[----:B------:R-:W-:Y:S01]  /*8c2f0*/  IMAD.HI.U32 R29, R23, 0x7f000001, R14 ;  /* 0x7f000001171d7827 */ /* 0x000fe200078e000e */
[----:B------:R-:W-:Y:S01]  /*8c300*/  ISETP.GE.U32.AND P6, PT, R28, 0x7f000001, PT ;  /* 0x7f0000011c00780c */ /* 0x000fe20003fc6070 */
[----:B------:R-:W-:-:S03]  /*8c310*/  ISETP.GE.U32.AND P4, PT, R25, 0x7f000001, PT ;  /* 0x7f0000011900780c */ /* 0x000fc60003f86070 */
[----:B------:R-:W-:Y:S01]  /*8c320*/  ISETP.GE.U32.AND P5, PT, R29, 0x7f000001, PT ;  /* 0x7f0000011d00780c */ /* 0x000fe20003fa6070 */
[----:B------:R-:W-:Y:S01]  /*8c330*/  IMAD.WIDE.U32 R6, R9, R22, RZ ;  /* 0x0000001609067225 */ /* 0x000fe200078e00ff */
[----:B------:R-:W-:Y:S02]  /*8c340*/  @P0 IADD3 R65, PT, PT, R65, -0x7f000001, RZ ;  /* 0x80ffffff41410810 */ /* 0x000fe40007ffe0ff */
[----:B------:R-:W-:Y:S01]  /*8c350*/  @P3 IADD3 R18, PT, PT, R18, -0x7f000001, RZ ;  /* 0x80ffffff12123810 */ /* 0x000fe20007ffe0ff */
[C---:B------:R-:W-:Y:S01]  /*8c360*/  IMAD.WIDE.U32 R14, R9.reuse, R24, RZ ;  /* 0x00000018090e7225 */ /* 0x040fe200078e00ff */
[----:B------:R-:W-:Y:S01]  /*8c370*/  ISETP.GE.U32.AND P0, PT, R66, 0x7f000001, PT ;  /* 0x7f0000014200780c */ /* 0x000fe20003f06070 */
[----:B------:R-:W-:Y:S02]  /*8c380*/  ISETP.GE.U32.AND P3, PT, R20, 0x7f000001, PT ;  /* 0x7f0000011400780c */ /* 0x000fe40003f66070 */
[----:B------:R-:W-:-:S04]  /*8c390*/  IMAD.WIDE.U32 R8, R9, R26, RZ ;  /* 0x0000001a09087225 */ /* 0x000fc800078e00ff */
[----:B------:R-:W-:Y:S02]  /*8c3a0*/  IMAD R19, R6, 0x7effffff, RZ ;  /* 0x7effffff06137824 */ /* 0x000fe400078e02ff */
[----:B------:R-:W-:Y:S02]  /*8c3b0*/  IMAD R23, R8, 0x7effffff, RZ ;  /* 0x7effffff08177824 */ /* 0x000fe400078e02ff */
[----:B------:R-:W-:Y:S01]  /*8c3c0*/  IMAD.HI.U32 R19, R19, 0x7f000001, R6 ;  /* 0x7f00000113137827 */ /* 0x000fe200078e0006 */
[----:B------:R-:W-:-:S03]  /*8c3d0*/  @P6 IADD3 R28, PT, PT, R28, -0x7f000001, RZ ;  /* 0x80ffffff1c1c6810 */ /* 0x000fc60007ffe0ff */
        /* <DEDUP_REMOVED lines=9> */
[----:B------:R-:W-:Y:S01]  /*8c470*/  ISETP.GE.U32.AND P4, PT, R29, 0x7f000001, PT ;  /* 0x7f0000011d00780c */ /* 0x000fe20003f86070 */
[----:B------:R-:W-:-:S04]  /*8c480*/  IMAD.WIDE.U32 R4, R18, 0x5fffffa, RZ ;  /* 0x05fffffa12047825 */ /* 0x000fc800078e00ff */
[----:B------:R-:W-:Y:S02]  /*8c490*/  IMAD R21, R14, 0x7effffff, RZ ;  /* 0x7effffff0e157824 */ /* 0x000fe400078e02ff */
[----:B------:R-:W-:Y:S01]  /*8c4a0*/  IMAD R13, R18, 0x6, RZ ;  /* 0x00000006120d7824 */ /* 0x000fe200078e02ff */
[----:B------:R-:W-:Y:S02]  /*8c4b0*/  @P2 IADD3 R19, PT, PT, R19, -0x7f000001, RZ ;  /* 0x80ffffff13132810 */ /* 0x000fe40007ffe0ff */
[----:B------:R-:W-:Y:S02]  /*8c4c0*/  @P5 IADD3 R28, PT, PT, R28, -0x7f000001, RZ ;  /* 0x80ffffff1c1c5810 */ /* 0x000fe40007ffe0ff */
[----:B------:R-:W-:Y:S02]  /*8c4d0*/  @P0 IADD3 R30, PT, PT, R30, -0x7f000001, RZ ;  /* 0x80ffffff1e1e0810 */ /* 0x000fe40007ffe0ff */
[----:B------:R-:W-:Y:S01]  /*8c4e0*/  @P3 IADD3 R25, PT, PT, R25, -0x7f000001, RZ ;  /* 0x80ffffff19193810 */ /* 0x000fe20007ffe0ff */
[----:B------:R-:W-:-:S04]  /*8c4f0*/  IMAD.HI.U32 R14, R21, 0x7f000001, R14 ;  /* 0x7f000001150e7827 */ /* 0x000fc800078e000e */
[----:B------:R-:W-:Y:S01]  /*8c500*/  IMAD.HI.U32 R21, R13, 0x7f000001, R4 ;  /* 0x7f0000010d157827 */ /* 0x000fe200078e0004 */
[----:B------:R-:W-:Y:S02]  /*8c510*/  IADD3 R13, PT, PT, R28, R19, RZ ;  /* 0x000000131c0d7210 */ /* 0x000fe40007ffe0ff */
[----:B------:R-:W-:Y:S02]  /*8c520*/  IADD3 R19, PT, PT, R25, R30, RZ ;  /* 0x0000001e19137210 */ /* 0x000fe40007ffe0ff */
[----:B------:R-:W-:Y:S01]  /*8c530*/  @P4 IADD3 R29, PT, PT, R29, -0x7f000001, RZ ;  /* 0x80ffffff1d1d4810 */ /* 0x000fe20007ffe0ff */
[----:B------:R-:W-:Y:S01]  /*8c540*/  ISETP.GE.U32.AND P1, PT, R68, 0x7f000001, PT ;  /* 0x7f0000014400780c */ /* 0x000fe20003f26070 */
[----:B----4-:R-:W-:Y:S01]  /*8c550*/  IADD3 R65, PT, PT, R252, R65, RZ ;  /* 0x00000041fc417210 */ /* 0x010fe20007ffe0ff */
[----:B------:R-:W-:Y:S01]  /*8c560*/  ISETP.GE.U32.AND P4, PT, R19, 0x7f000001, PT ;  /* 0x7f0000011300780c */ /* 0x000fe20003f86070 */
[----:B------:R-:W4:Y:S01]  /*8c570*/  LDL.LU R252, [R1+0x530] ;  /* 0x0005300001fc7983 */ /* 0x000f220000300800 */
[----:B--2---:R-:W-:-:S11]  /*8c580*/  IADD3 R66, PT, PT, R246, R66, RZ ;  /* 0x00000042f6427210 */ /* 0x004fd60007ffe0ff */
[----:B------:R-:W-:Y:S01]  /*8c590*/  @P4 IADD3 R19, PT, PT, R19, -0x7f000001, RZ ;  /* 0x80ffffff13134810 */ /* 0x000fe20007ffe0ff */
[----:B------:R-:W-:Y:S01]  /*8c5a0*/  ISETP.GE.U32.AND P4, PT, R67, 0x7f000001, PT ;  /* 0x7f0000014300780c */ /* 0x000fe20003f86070 */
[----:B------:R-:W-:Y:S01]  /*8c5b0*/  @P1 IADD3 R68, PT, PT, R68, -0x7f000001, RZ ;  /* 0x80ffffff44441810 */ /* 0x000fe20007ffe0ff */
[----:B------:R-:W2:Y:S01]  /*8c5c0*/  LDL.LU R246, [R1+0x520] ;  /* 0x0005200001f67983 */ /* 0x000ea20000300800 */
[----:B------:R-:W-:-:S04]  /*8c5d0*/  IMAD.WIDE.U32 R6, R10, R26, RZ ;  /* 0x0000001a0a067225 */ /* 0x000fc800078e00ff */
[----:B------:R-:W-:Y:S01]  /*8c5e0*/  IMAD.WIDE.U32 R8, R10, R27, RZ ;  /* 0x0000001b0a087225 */ /* 0x000fe200078e00ff */
[----:B------:R-:W-:Y:S01]  /*8c5f0*/  ISETP.GE.U32.AND P2, PT, R20, 0x7f000001, PT ;  /* 0x7f0000011400780c */ /* 0x000fe20003f46070 */
[----:B------:R-:W-:Y:S01]  /*8c600*/  IADD3 R68, PT, PT, R244, R68, RZ ;  /* 0x00000044f4447210 */ /* 0x000fe20007ffe0ff */
[----:B------:R-:W2:Y:S04]  /*8c610*/  LDL.LU R28, [R1+0x29c] ;  /* 0x00029c00011c7983 */ /* 0x000ea80000300800 */
[----:B------:R-:W2:Y:S01]  /*8c620*/  LDL.LU R244, [R1+0x528] ;  /* 0x0005280001f47983 */ /* 0x000ea20000300800 */
[----:B------:R-:W-:-:S04]  /*8c630*/  @P4 IADD3 R67, PT, PT, R67, -0x7f000001, RZ ;  /* 0x80ffffff43434810 */ /* 0x000fc80007ffe0ff */
[----:B---3--:R-:W-:Y:S02]  /*8c640*/  IADD3 R67, PT, PT, R248, R67, RZ ;  /* 0x00000043f8437210 */ /* 0x008fe40007ffe0ff */
[----:B------:R-:W3:Y:S01]  /*8c650*/  LDL.LU R248, [R1+0x518] ;  /* 0x0005180001f87983 */ /* 0x000ee20000300800 */
[----:B------:R-:W-:-:S04]  /*8c660*/  IMAD R15, R6, 0x7effffff, RZ ;  /* 0x7effffff060f7824 */ /* 0x000fc800078e02ff */
[----:B------:R-:W-:Y:S01]  /*8c670*/  IMAD.HI.U32 R15, R15, 0x7f000001, R6 ;  /* 0x7f0000010f0f7827 */ /* 0x000fe200078e0006 */
[----:B------:R-:W-:-:S04]  /*8c680*/  ISETP.GE.U32.AND P1, PT, R14, 0x7f000001, PT ;  /* 0x7f0000010e00780c */ /* 0x000fc80003f26070 */
[----:B------:R-:W-:Y:S01]  /*8c690*/  ISETP.GE.U32.AND P6, PT, R15, 0x7f000001, PT ;  /* 0x7f0000010f00780c */ /* 0x000fe20003fc6070 */
[----:B------:R-:W-:-:S04]  /*8c6a0*/  IMAD R5, R8, 0x7effffff, RZ ;  /* 0x7effffff08057824 */ /* 0x000fc800078e02ff */
[----:B------:R-:W-:-:S04]  /*8c6b0*/  IMAD.HI.U32 R31, R5, 0x7f000001, R8 ;  /* 0x7f000001051f7827 */ /* 0x000fc800078e0008 */
[----:B------:R-:W-:Y:S01]  /*8c6c0*/  @P1 IADD3 R14, PT, PT, R14, -0x7f000001, RZ ;  /* 0x80ffffff0e0e1810 */ /* 0x000fe20007ffe0ff */
        /* <DEDUP_REMOVED lines=9> */
[----:B------:R-:W-:Y:S01]  /*8c760*/  ISETP.GE.U32.AND P2, PT, R25, 0x7f000001, PT ;  /* 0x7f0000011900780c */ /* 0x000fe20003f46070 */
[----:B------:R-:W-:Y:S02]  /*8c770*/  @P0 IADD3 R31, PT, PT, R31, -0x7f000001, RZ ;  /* 0x80ffffff1f1f0810 */ /* 0x000fe40007ffe0ff */
[----:B------:R-:W-:Y:S01]  /*8c780*/  IADD3 R20, PT, PT, R20, R21, RZ ;  /* 0x0000001514147210 */ /* 0x000fe20007ffe0ff */
[----:B------:R-:W-:Y:S02]  /*8c790*/  IMAD R21, R4, 0x7effffff, RZ ;  /* 0x7effffff04157824 */ /* 0x000fe400078e02ff */
[----:B------:R-:W-:-:S04]  /*8c7a0*/  IMAD.WIDE.U32 R8, R31, 0x5fffffa, RZ ;  /* 0x05fffffa1f087825 */ /* 0x000fc800078e00ff */
[----:B------:R-:W-:-:S04]  /*8c7b0*/  IMAD.HI.U32 R21, R21, 0x7f000001, R4 ;  /* 0x7f00000115157827 */ /* 0x000fc800078e0004 */
[----:B------:R-:W-:-:S04]  /*8c7c0*/  IMAD R5, R31, 0x6, RZ ;  /* 0x000000061f057824 */ /* 0x000fc800078e02ff */
[----:B------:R-:W-:Y:S01]  /*8c7d0*/  IMAD.HI.U32 R8, R5, 0x7f000001, R8 ;  /* 0x7f00000105087827 */ /* 0x000fe200078e0008 */
[----:B------:R-:W-:Y:S01]  /*8c7e0*/  @P2 IADD3 R25, PT, PT, R25, -0x7f000001, RZ ;  /* 0x80ffffff19192810 */ /* 0x000fe20007ffe0ff */
[----:B------:R-:W-:Y:S01]  /*8c7f0*/  ISETP.GE.U32.AND P2, PT, R20, 0x7f000001, PT ;  /* 0x7f0000011400780c */ /* 0x000fe20003f46070 */
[----:B------:R-:W-:Y:S02]  /*8c800*/  ISETP.GE.U32.AND P3, PT, R13, 0x7f000001, PT ;  /* 0x7f0000010d00780c */ /* 0x000fe40003f66070 */
[----:B------:R-:W-:Y:S01]  /*8c810*/  ISETP.GE.U32.AND P5, PT, R8, 0x7f000001, PT ;  /* 0x7f0000010800780c */ /* 0x000fe20003fa6070 */
[----:B------:R-:W-:Y:S01]  /*8c820*/  IADD3 R18, PT, PT, R29, R14, RZ ;  /* 0x0000000e1d127210 */ /* 0x000fe20007ffe0ff */
[----:B------:R-:W-:-:S08]  /*8c830*/  IMAD.WIDE.U32 R6, R10, R24, RZ ;  /* 0x000000180a067225 */ /* 0x000fd000078e00ff */
[----:B------:R-:W-:Y:S01]  /*8c840*/  @P2 IADD3 R20, PT, PT, R20, -0x7f000001, RZ ;  /* 0x80ffffff14142810 */ /* 0x000fe20007ffe0ff */
[----:B------:R-:W-:Y:S01]  /*8c850*/  ISETP.GE.U32.AND P2, PT, R65, 0x7f000001, PT ;  /* 0x7f0000014100780c */ /* 0x000fe20003f46070 */
[----:B------:R-:W-:Y:S02]  /*8c860*/  @P3 IADD3 R13, PT, PT, R13, -0x7f000001, RZ ;  /* 0x80ffffff0d0d3810 */ /* 0x000fe40007ffe0ff */
[----:B------:R-:W-:Y:S01]  /*8c870*/  @P5 IADD3 R8, PT, PT, R8, -0x7f000001, RZ ;  /* 0x80ffffff08085810 */ /* 0x000fe20007ffe0ff */
[----:B------:R-:W-:Y:S01]  /*8c880*/  IMAD R23, R6, 0x7effffff, RZ ;  /* 0x7effffff06177824 */ /* 0x000fe200078e02ff */
[----:B------:R-:W-:Y:S01]  /*8c890*/  ISETP.GE.U32.AND P0, PT, R18, 0x7f000001, PT ;  /* 0x7f0000011200780c */ /* 0x000fe20003f06070 */
[----:B------:R-:W-:-:S04]  /*8c8a0*/  IMAD.WIDE.U32 R14, R11, R24, RZ ;  /* 0x000000180b0e7225 */ /* 0x000fc800078e00ff */
[----:B------:R-:W-:Y:S01]  /*8c8b0*/  IMAD.HI.U32 R10, R23, 0x7f000001, R6 ;  /* 0x7f000001170a7827 */ /* 0x000fe200078e0006 */
[----:B------:R-:W-:-:S03]  /*8c8c0*/  IADD3 R13, PT, PT, R13, R8, RZ ;  /* 0x000000080d0d7210 */ /* 0x000fc60007ffe0ff */
[----:B------:R-:W-:Y:S01]  /*8c8d0*/  IMAD R7, R14, 0x7effffff, RZ ;  /* 0x7effffff0e077824 */ /* 0x000fe200078e02ff */
[----:B------:R-:W-:Y:S01]  /*8c8e0*/  @P2 IADD3 R65, PT, PT, R65, -0x7f000001, RZ ;  /* 0x80ffffff41412810 */ /* 0x000fe20007ffe0ff */
[----:B------:R-:W-:Y:S02]  /*8c8f0*/  ISETP.GE.U32.AND P2, PT, R13, 0x7f000001, PT ;  /* 0x7f0000010d00780c */ /* 0x000fe40003f46070 */
[----:B------:R-:W-:Y:S01]  /*8c900*/  IMAD.HI.U32 R14, R7, 0x7f000001, R14 ;  /* 0x7f000001070e7827 */ /* 0x000fe200078e000e */
[----:B------:R-:W-:Y:S01]  /*8c910*/  ISETP.GE.U32.AND P6, PT, R10, 0x7f000001, PT ;  /* 0x7f0000010a00780c */ /* 0x000fe20003fc6070 */
[----:B------:R-:W-:Y:S02]  /*8c920*/  @P0 IADD3 R18, PT, PT, R18, -0x7f000001, RZ ;  /* 0x80ffffff12120810 */ /* 0x000fe40007ffe0ff */
[----:B------:R-:W-:Y:S01]  /*8c930*/  IMAD.WIDE.U32 R4, R11, R26, RZ ;  /* 0x0000001a0b047225 */ /* 0x000fe200078e00ff */
[----:B------:R-:W-:-:S03]  /*8c940*/  ISETP.GE.U32.AND P0, PT, R14, 0x7f000001, PT ;  /* 0x7f0000010e00780c */ /* 0x000fc60003f06070 */
[----:B------:R-:W-:-:S04]  /*8c950*/  IMAD.WIDE.U32 R6, R11, R27, RZ ;  /* 0x0000001b0b067225 */ /* 0x000fc800078e00ff */
[----:B------:R-:W-:Y:S01]  /*8c960*/  IMAD R9, R4, 0x7effffff, RZ ;  /* 0x7effffff04097824 */ /* 0x000fe200078e02ff */
[----:B------:R-:W-:Y:S01]  /*8c970*/  ISETP.GE.U32.AND P3, PT, R68, 0x7f000001, PT ;  /* 0x7f0000014400780c */ /* 0x000fe20003f66070 */
[----:B------:R-:W-:Y:S01]  /*8c980*/  ISETP.GE.U32.AND P5, PT, R66, 0x7f000001, PT ;  /* 0x7f0000014200780c */ /* 0x000fe20003fa6070 */
[----:B------:R-:W-:Y:S02]  /*8c990*/  IMAD R15, R6, 0x7effffff, RZ ;  /* 0x7effffff060f7824 */ /* 0x000fe400078e02ff */
[----:B------:R-:W-:Y:S01]  /*8c9a0*/  IMAD.HI.U32 R23, R9, 0x7f000001, R4 ;  /* 0x7f00000109177827 */ /* 0x000fe200078e0004 */
[----:B------:R-:W-:Y:S01]  /*8c9b0*/  @P2 IADD3 R13, PT, PT, R13, -0x7f000001, RZ ;  /* 0x80ffffff0d0d2810 */ /* 0x000fe20007ffe0ff */
[----:B------:R-:W-:Y:S02]  /*8c9c0*/  ISETP.GE.U32.AND P2, PT, R67, 0x7f000001, PT ;  /* 0x7f0000014300780c */ /* 0x000fe40003f46070 */
[----:B------:R-:W-:Y:S01]  /*8c9d0*/  IMAD.WIDE.U32 R4, R11, R22, RZ ;  /* 0x000000160b047225 */ /* 0x000fe200078e00ff */
[----:B------:R-:W-:-:S03]  /*8c9e0*/  @P6 IADD3 R10, PT, PT, R10, -0x7f000001, RZ ;  /* 0x80ffffff0a0a6810 */ /* 0x000fc60007ffe0ff */
[----:B------:R-:W-:-:S04]  /*8c9f0*/  IMAD.HI.U32 R24, R15, 0x7f000001, R6 ;  /* 0x7f0000010f187827 */ /* 0x000fc800078e0006 */
[----:B------:R-:W-:Y:S01]  /*8ca00*/  IMAD R7, R4, 0x7effffff, RZ ;  /* 0x7effffff04077824 */ /* 0x000fe200078e02ff */
[----:B------:R-:W-:Y:S02]  /*8ca10*/  @P0 IADD3 R14, PT, PT, R14, -0x7f000001, RZ ;  /* 0x80ffffff0e0e0810 */ /* 0x000fe40007ffe0ff */
[----:B------:R-:W-:Y:S01]  /*8ca20*/  IADD3 R19, PT, PT, R19, R10, RZ ;  /* 0x0000000a13137210 */ /* 0x000fe20007ffe0ff */
[----:B------:R-:W-:-:S04]  /*8ca30*/  IMAD.HI.U32 R10, R7, 0x7f000001, R4 ;  /* 0x7f000001070a7827 */ /* 0x000fc800078e0004 */
[----:B------:R-:W-:-:S04]  /*8ca40*/  IMAD.WIDE.U32 R4, R14, 0x5fffffa, RZ ;  /* 0x05fffffa0e047825 */ /* 0x000fc800078e00ff */
[----:B------:R-:W-:Y:S01]  /*8ca50*/  IMAD R11, R14, 0x6, RZ ;  /* 0x000000060e0b7824 */ /* 0x000fe200078e02ff */
[----:B------:R-:W-:Y:S02]  /*8ca60*/  @P3 IADD3 R68, PT, PT, R68, -0x7f000001, RZ ;  /* 0x80ffffff44443810 */ /* 0x000fe40007ffe0ff */
[----:B------:R-:W-:Y:S02]  /*8ca70*/  @P5 IADD3 R66, PT, PT, R66, -0x7f000001, RZ ;  /* 0x80ffffff42425810 */ /* 0x000fe40007ffe0ff */
[----:B------:R-:W-:Y:S01]  /*8ca80*/  @P2 IADD3 R67, PT, PT, R67, -0x7f000001, RZ ;  /* 0x80ffffff43432810 */ /* 0x000fe20007ffe0ff */
[----:B------:R-:W-:Y:S01]  /*8ca90*/  IMAD.HI.U32 R5, R11, 0x7f000001, R4 ;  /* 0x7f0000010b057827 */ /* 0x000fe200078e0004 */
[----:B----4-:R-:W-:Y:S02]  /*8caa0*/  IADD3 R65, PT, PT, R252, R65, RZ ;  /* 0x00000041fc417210 */ /* 0x010fe40007ffe0ff */
[----:B------:R-:W4:Y:S01]  /*8cab0*/  LDL.LU R252, [R1+0x510] ;  /* 0x0005100001fc7983 */ /* 0x000f220000300800 */
[----:B--2---:R-:W-:-:S03]  /*8cac0*/  IADD3 R4, PT, PT, R246, R66, RZ ;  /* 0x00000042f6047210 */ /* 0x004fc60007ffe0ff */
[----:B------:R-:W2:Y:S01]  /*8cad0*/  LDL.LU R246, [R1+0x514] ;  /* 0x0005140001f67983 */ /* 0x000ea20000300800 */
[----:B------:R-:W-:-:S03]  /*8cae0*/  IADD3 R68, PT, PT, R244, R68, RZ ;  /* 0x00000044f4447210 */ /* 0x000fc60007ffe0ff */
[----:B------:R-:W2:Y:S01]  /*8caf0*/  LDL.LU R244, [R1+0x50c] ;  /* 0x00050c0001f47983 */ /* 0x000ea20000300800 */
[----:B---3--:R-:W-:-:S03]  /*8cb00*/  IADD3 R67, PT, PT, R248, R67, RZ ;  /* 0x00000043f8437210 */ /* 0x008fc60007ffe0ff */
[----:B------:R-:W3:Y:S01]  /*8cb10*/  LDL.LU R248, [R1+0x508] ;  /* 0x0005080001f87983 */ /* 0x000ee20000300800 */
        /* <DEDUP_REMOVED lines=10> */
[----:B------:R-:W-:Y:S02]  /*8cbc0*/  IADD3 R18, PT, PT, R18, R21, RZ ;  /* 0x0000001512127210 */ /* 0x000fe40007ffe0ff */
[----:B------:R-:W-:Y:S01]  /*8cbd0*/  IADD3 R20, PT, PT, R20, R25, RZ ;  /* 0x0000001914147210 */ /* 0x000fe20007ffe0ff */
[----:B------:R-:W-:Y:S01]  /*8cbe0*/  ISETP.GE.U32.AND P0, PT, R19, 0x7f000001, PT ;  /* 0x7f0000011300780c */ /* 0x000fe20003f06070 */
[----:B------:R-:W-:-:S04]  /*8cbf0*/  IMAD.WIDE.U32 R6, R23, 0x5fffffa, RZ ;  /* 0x05fffffa17067825 */ /* 0x000fc800078e00ff */
[----:B------:R-:W-:Y:S01]  /*8cc00*/  IMAD.WIDE.U32 R8, R24, 0x5fffffa, RZ ;  /* 0x05fffffa18087825 */ /* 0x000fe200078e00ff */
[----:B------:R-:W-:Y:S01]  /*8cc10*/  ISETP.GE.U32.AND P4, PT, R20, 0x7f000001, PT ;  /* 0x7f0000011400780c */ /* 0x000fe20003f86070 */
[----:B------:R-:W-:Y:S01]  /*8cc20*/  @P1 IADD3 R10, PT, PT, R10, -0x7f000001, RZ ;  /* 0x80ffffff0a0a1810 */ /* 0x000fe20007ffe0ff */
[----:B------:R-:W-:Y:S01]  /*8cc30*/  ISETP.GE.U32.AND P1, PT, R18, 0x7f000001, PT ;  /* 0x7f0000011200780c */ /* 0x000fe20003f26070 */
[----:B------:R-:W-:Y:S02]  /*8cc40*/  IMAD R15, R23, 0x6, RZ ;  /* 0x00000006170f7824 */ /* 0x000fe400078e02ff */
[----:B------:R-:W-:Y:S01]  /*8cc50*/  IMAD R21, R24, 0x6, RZ ;  /* 0x0000000618157824 */ /* 0x000fe200078e02ff */
[----:B------:R-:W-:Y:S01]  /*8cc60*/  @P6 IADD3 R68, PT, PT, R68, -0x7f000001, RZ ;  /* 0x80ffffff44446810 */ /* 0x000fe20007ffe0ff */
[----:B------:R-:W-:-:S04]  /*8cc70*/  IMAD.HI.U32 R6, R15, 0x7f000001, R6 ;  /* 0x7f0000010f067827 */ /* 0x000fc800078e0006 */
[----:B------:R-:W-:Y:S01]  /*8cc80*/  IMAD.HI.U32 R7, R21, 0x7f000001, R8 ;  /* 0x7f00000115077827 */ /* 0x000fe200078e0008 */
[----:B------:R-:W-:Y:S01]  /*8cc90*/  @P0 IADD3 R19, PT, PT, R19, -0x7f000001, RZ ;  /* 0x80ffffff13130810 */ /* 0x000fe20007ffe0ff */
[----:B------:R-:W-:Y:S01]  /*8cca0*/  ISETP.GE.U32.AND P0, PT, R65, 0x7f000001, PT ;  /* 0x7f0000014100780c */ /* 0x000fe20003f06070 */
[----:B------:R-:W-:Y:S02]  /*8ccb0*/  IADD3 R68, PT, PT, R250, R68, RZ ;  /* 0x00000044fa447210 */ /* 0x000fe40007ffe0ff */
[----:B------:R-:W3:Y:S01]  /*8ccc0*/  LDL.LU R250, [R1+0x500] ;  /* 0x0005000001fa7983 */ /* 0x000ee20000300800 */
[----:B------:R-:W-:Y:S01]  /*8ccd0*/  ISETP.GE.U32.AND P3, PT, R7, 0x7f000001, PT ;  /* 0x7f0000010700780c */ /* 0x000fe20003f66070 */
[----:B------:R-:W-:Y:S01]  /*8cce0*/  @P1 IADD3 R18, PT, PT, R18, -0x7f000001, RZ ;  /* 0x80ffffff12121810 */ /* 0x000fe20007ffe0ff */
[----:B------:R-:W-:Y:S01]  /*8ccf0*/  ISETP.GE.U32.AND P5, PT, R6, 0x7f000001, PT ;  /* 0x7f0000010600780c */ /* 0x000fe20003fa6070 */
[----:B------:R-:W-:Y:S01]  /*8cd00*/  @P4 IADD3 R20, PT, PT, R20, -0x7f000001, RZ ;  /* 0x80ffffff14144810 */ /* 0x000fe20007ffe0ff */
[----:B------:R-:W-:-:S03]  /*8cd10*/  ISETP.GE.U32.AND P1, PT, R4, 0x7f000001, PT ;  /* 0x7f0000010400780c */ /* 0x000fc60003f26070 */
[----:B------:R-:W-:Y:S02]  /*8cd20*/  IADD3 R5, PT, PT, R20, R5, RZ ;  /* 0x0000000514057210 */ /* 0x000fe40007ffe0ff */
[----:B------:R-:W-:-:S03]  /*8cd30*/  @P0 IADD3 R65, PT, PT, R65, -0x7f000001, RZ ;  /* 0x80ffffff41410810 */ /* 0x000fc60007ffe0ff */
[----:B------:R-:W-:Y:S01]  /*8cd40*/  ISETP.GE.U32.AND P0, PT, R5, 0x7f000001, PT ;  /* 0x7f0000010500780c */ /* 0x000fe20003f06070 */
        /* <DEDUP_REMOVED lines=14> */
[----:B------:R-:W3:Y:S02]  /*8ce30*/  LDL.LU R245, [R1+0x4f4] ;  /* 0x0004f40001f57983 */ /* 0x000ee40000300800 */
[----:B------:R-:W-:-:S04]  /*8ce40*/  IADD3 R8, PT, PT, R5, R12, RZ ;  /* 0x0000000c05087210 */ /* 0x000fc80007ffe0ff */
        /* <DEDUP_REMOVED lines=18> */
[----:B------:R-:W-:Y:S01]  /*8cf70*/  ISETP.GE.U32.AND P2, PT, R10, 0x7f000001, PT ;  /* 0x7f0000010a00780c */ /* 0x000fe20003f46070 */
[----:B------:R-:W-:Y:S01]  /*8cf80*/  ISETP.GE.U32.AND P3, PT, R12, 0x7f000001, PT ;  /* 0x7f0000010c00780c */ /* 0x000fe20003f66070 */
[----:B------:R-:W-:Y:S01]  /*8cf90*/  ISETP.GE.U32.AND P1, PT, R8, 0x7f000001, PT ;  /* 0x7f0000010800780c */ /* 0x000fe20003f26070 */
[----:B------:R0:W-:Y:S04]  /*8cfa0*/  STL [R1+0x114], R10 ;  /* 0x0001140a01007387 */ /* 0x0001e80000100800 */
[----:B------:R1:W-:Y:S05]  /*8cfb0*/  STL [R1+0x118], R12 ;  /* 0x0001180c01007387 */ /* 0x0003ea0000100800 */
[----:B------:R-:W-:-:S02]  /*8cfc0*/  @P0 IADD3 R4, PT, PT, R4, -0x7f000001, RZ ;  /* 0x80ffffff04040810 */ /* 0x000fc40007ffe0ff */
[----:B0-----:R-:W-:Y:S02]  /*8cfd0*/  @P2 IADD3 R10, PT, PT, R10, -0x7f000001, RZ ;  /* 0x80ffffff0a0a2810 */ /* 0x001fe40007ffe0ff */
[----:B-1----:R-:W-:Y:S01]  /*8cfe0*/  @P3 IADD3 R12, PT, PT, R12, -0x7f000001, RZ ;  /* 0x80ffffff0c0c3810 */ /* 0x002fe20007ffe0ff */
[----:B------:R-:W-:Y:S01]  /*8cff0*/  ISETP.GE.U32.AND P2, PT, R2, 0x7f000001, PT ;  /* 0x7f0000010200780c */ /* 0x000fe20003f46070 */
[----:B------:R-:W-:Y:S01]  /*8d000*/  ISETP.GE.U32.AND P3, PT, R3, 0x7f000001, PT ;  /* 0x7f0000010300780c */ /* 0x000fe20003f66070 */
[----:B------:R0:W-:Y:S02]  /*8d010*/  STL [R1+0x110], R8 ;  /* 0x0001100801007387 */ /* 0x0001e40000100800 */
[----:B0-----:R-:W-:Y:S01]  /*8d020*/  @P1 IADD3 R8, PT, PT, R8, -0x7f000001, RZ ;  /* 0x80ffffff08081810 */ /* 0x001fe20007ffe0ff */
[----:B------:R-:W-:-:S08]  /*8d030*/  ISETP.GE.U32.AND P1, PT, R0, 0x7f000001, PT ;  /* 0x7f0000010000780c */ /* 0x000fd00003f26070 */
[----:B------:R-:W-:Y:S02]  /*8d040*/  @P2 IADD3 R2, PT, PT, R2, -0x7f000001, RZ ;  /* 0x80ffffff02022810 */ /* 0x000fe40007ffe0ff */
[----:B------:R-:W-:Y:S02]  /*8d050*/  @P3 IADD3 R3, PT, PT, R3, -0x7f000001, RZ ;  /* 0x80ffffff03033810 */ /* 0x000fe40007ffe0ff */
[----:B------:R-:W-:Y:S02]  /*8d060*/  IADD3 R4, PT, PT, R250, R4, RZ ;  /* 0x00000004fa047210 */ /* 0x000fe40007ffe0ff */
[----:B------:R-:W3:Y:S01]  /*8d070*/  LDL.LU R250, [R1+0x4e4] ;  /* 0x0004e40001fa7983 */ /* 0x000ee20000300800 */
[----:B------:R-:W-:Y:S02]  /*8d080*/  IADD3 R3, PT, PT, R251, R3, RZ ;  /* 0x00000003fb037210 */ /* 0x000fe40007ffe0ff */
[----:B------:R-:W-:Y:S01]  /*8d090*/  @P1 IADD3 R0, PT, PT, R0, -0x7f000001, RZ ;  /* 0x80ffffff00001810 */ /* 0x000fe20007ffe0ff */
[----:B------:R-:W-:Y:S01]  /*8d0a0*/  ISETP.GE.U32.AND P1, PT, R4, 0x7f000001, PT ;  /* 0x7f0000010400780c */ /* 0x000fe20003f26070 */
[----:B------:R-:W3:Y:S01]  /*8d0b0*/  LDL.LU R251, [R1+0x4b0] ;  /* 0x0004b00001fb7983 */ /* 0x000ee20000300800 */
[----:B------:R-:W-:-:S11]  /*8d0c0*/  ISETP.GE.U32.AND P3, PT, R3, 0x7f000001, PT ;  /* 0x7f0000010300780c */ /* 0x000fd60003f66070 */
[----:B------:R-:W-:Y:S02]  /*8d0d0*/  @P1 IADD3 R4, PT, PT, R4, -0x7f000001, RZ ;  /* 0x80ffffff04041810 */ /* 0x000fe40007ffe0ff */
[----:B------:R-:W-:Y:S02]  /*8d0e0*/  @P3 IADD3 R3, PT, PT, R3, -0x7f000001, RZ ;  /* 0x80ffffff03033810 */ /* 0x000fe40007ffe0ff */
[----:B----4-:R-:W-:Y:S02]  /*8d0f0*/  IADD3 R2, PT, PT, R252, R2, RZ ;  /* 0x00000002fc027210 */ /* 0x010fe40007ffe0ff */
[----:B------:R-:W4:Y:S03]  /*8d100*/  LDL.LU R252, [R1+0x4dc] ;  /* 0x0004dc0001fc7983 */ /* 0x000f260000300800 */
[----:B------:R-:W-:-:S13]  /*8d110*/  ISETP.GE.U32.AND P2, PT, R2, 0x7f000001, PT ;  /* 0x7f0000010200780c */ /* 0x000fda0003f46070 */
[----:B------:R-:W-:Y:S02]  /*8d120*/  @P2 IADD3 R2, PT, PT, R2, -0x7f000001, RZ ;  /* 0x80ffffff02022810 */ /* 0x000fe40007ffe0ff */
[----:B--2---:R-:W-:Y:S02]  /*8d130*/  IADD3 R4, PT, PT, R246, R4, RZ ;  /* 0x00000004f6047210 */ /* 0x004fe40007ffe0ff */
[----:B------:R-:W2:Y:S01]  /*8d140*/  LDL.LU R246, [R1+0x4d4] ;  /* 0x0004d40001f67983 */ /* 0x000ea20000300800 */
[----:B------:R-:W-:-:S03]  /*8d150*/  IADD3 R2, PT, PT, R244, R2, RZ ;  /* 0x00000002f4027210 */ /* 0x000fc60007ffe0ff */
[----:B------:R-:W2:Y:S01]  /*8d160*/  LDL.LU R244, [R1+0x4d8] ;  /* 0x0004d80001f47983 */ /* 0x000ea20000300800 */
[----:B---3--:R-:W-:-:S03]  /*8d170*/  IADD3 R3, PT, PT, R248, R3, RZ ;  /* 0x00000003f8037210 */ /* 0x008fc60007ffe0ff */
[----:B------:R-:W3:Y:S01]  /*8d180*/  LDL.LU R248, [R1+0x4cc] ;  /* 0x0004cc0001f87983 */ /* 0x000ee20000300800 */
[----:B------:R-:W-:-:S03]  /*8d190*/  IADD3 R0, PT, PT, R247, R0, RZ ;  /* 0x00000000f7007210 */ /* 0x000fc60007ffe0ff */
[----:B------:R-:W3:Y:S01]  /*8d1a0*/  LDL.LU R247, [R1+0x4e0] ;  /* 0x0004e00001f77983 */ /* 0x000ee20000300800 */
[----:B------:R-:W-:Y:S01]  /*8d1b0*/  ISETP.GE.U32.AND P1, PT, R4, 0x7f000001, PT ;  /* 0x7f0000010400780c */ /* 0x000fe20003f26070 */
[----:B------:R-:W-:Y:S01]  /*8d1c0*/  ISETP.GE.U32.AND P0, PT, R0, 0x7f000001, PT ;  /* 0x7f0000010000780c */ /* 0x000fe20003f06070 */
[----:B------:R-:W-:-:S11]  /*8d1d0*/  ISETP.GE.U32.AND P3, PT, R3, 0x7f000001, PT ;  /* 0x7f0000010300780c */ /* 0x000fd60003f66070 */
[----:B------:R-:W-:Y:S02]  /*8d1e0*/  @P1 IADD3 R4, PT, PT, R4, -0x7f000001, RZ ;  /* 0x80ffffff04041810 */ /* 0x000fe40007ffe0ff */
[----:B------:R-:W-:-:S04]  /*8d1f0*/  @P0 IADD3 R0, PT, PT, R0, -0x7f000001, RZ ;  /* 0x80ffffff00000810 */ /* 0x000fc80007ffe0ff */
[----:B------:R-:W-:Y:S02]  /*8d200*/  IADD3 R0, PT, PT, R245, R0, RZ ;  /* 0x00000000f5007210 */ /* 0x000fe40007ffe0ff */
[----:B------:R-:W3:Y:S03]  /*8d210*/  LDL.LU R245, [R1+0x4d0] ;  /* 0x0004d00001f57983 */ /* 0x000ee60000300800 */
[----:B------:R-:W-:Y:S01]  /*8d220*/  ISETP.GE.U32.AND P0, PT, R0, 0x7f000001, PT ;  /* 0x7f0000010000780c */ /* 0x000fe20003f06070 */
[----:B------:R-:W-:Y:S02]  /*8d230*/  @P3 IADD3 R3, PT, PT, R3, -0x7f000001, RZ ;  /* 0x80ffffff03033810 */ /* 0x000fe40007ffe0ff */
[----:B------:R-:W-:Y:S02]  /*8d240*/  IADD3 R4, PT, PT, R250, R4, RZ ;  /* 0x00000004fa047210 */ /* 0x000fe40007ffe0ff */
[----:B------:R-:W3:Y:S08]  /*8d250*/  LDL.LU R250, [R1+0x4c0] ;  /* 0x0004c00001fa7983 */ /* 0x000ef00000300800 */
[----:B------:R-:W-:-:S04]  /*8d260*/  @P0 IADD3 R0, PT, PT, R0, -0x7f000001, RZ ;  /* 0x80ffffff00000810 */ /* 0x000fc80007ffe0ff */
[----:B------:R-:W-:Y:S01]  /*8d270*/  IADD3 R0, PT, PT, R249, R0, RZ ;  /* 0x00000000f9007210 */ /* 0x000fe20007ffe0ff */
[----:B------:R-:W-:Y:S01]  /*8d280*/  ISETP.GE.U32.AND P1, PT, R4, 0x7f000001, PT ;  /* 0x7f0000010400780c */ /* 0x000fe20003f26070 */
[----:B------:R-:W-:Y:S01]  /*8d290*/  ISETP.GE.U32.AND P2, PT, R2, 0x7f000001, PT ;  /* 0x7f0000010200780c */ /* 0x000fe20003f46070 */
[----:B------:R-:W3:Y:S02]  /*8d2a0*/  LDL.LU R249, [R1+0x4b4] ;  /* 0x0004b40001f97983 */ /* 0x000ee40000300800 */
[----:B------:R-:W-:-:S09]  /*8d2b0*/  ISETP.GE.U32.AND P0, PT, R0, 0x7f000001, PT ;  /* 0x7f0000010000780c */ /* 0x000fd20003f06070 */
[----:B------:R-:W-:-:S04]  /*8d2c0*/  @P1 IADD3 R4, PT, PT, R4, -0x7f000001, RZ ;  /* 0x80ffffff04041810 */ /* 0x000fc80007ffe0ff */
        /* <DEDUP_REMOVED lines=11> */
[----:B------:R-:W-:-:S04]  /*8d380*/  @P2 IADD3 R2, PT, PT, R2, -0x7f000001, RZ ;  /* 0x80ffffff02022810 */ /* 0x000fc80007ffe0ff */
[----:B------:R-:W-:Y:S01]  /*8d390*/  IADD3 R2, PT, PT, R247, R2, RZ ;  /* 0x00000002f7027210 */ /* 0x000fe20007ffe0ff */
[----:B------:R-:W-:Y:S01]  /*8d3a0*/  ISETP.GE.U32.AND P1, PT, R4, 0x7f000001, PT ;  /* 0x7f0000010400780c */ /* 0x000fe20003f26070 */
[----:B------:R-:W-:Y:S01]  /*8d3b0*/  ISETP.GE.U32.AND P3, PT, R3, 0x7f000001, PT ;  /* 0x7f0000010300780c */ /* 0x000fe20003f66070 */
[----:B------:R-:W3:Y:S02]  /*8d3c0*/  LDL.LU R247, [R1+0x4a4] ;  /* 0x0004a40001f77983 */ /* 0x000ee40000300800 */
[----:B------:R-:W-:-:S09]  /*8d3d0*/  ISETP.GE.U32.AND P2, PT, R2, 0x7f000001, PT ;  /* 0x7f0000010200780c */ /* 0x000fd20003f46070 */
[----:B------:R-:W-:-:S04]  /*8d3e0*/  @P1 IADD3 R4, PT, PT, R4, -0x7f000001, RZ ;  /* 0x80ffffff04041810 */ /* 0x000fc80007ffe0ff */
[----:B------:R-:W-:-:S04]  /*8d3f0*/  @P2 IADD3 R2, PT, PT, R2, -0x7f000001, RZ ;  /* 0x80ffffff02022810 */ /* 0x000fc80007ffe0ff */
[----:B------:R-:W-:Y:S02]  /*8d400*/  IADD3 R2, PT, PT, R245, R2, RZ ;  /* 0x00000002f5027210 */ /* 0x000fe40007ffe0ff */
[----:B------:R-:W-:Y:S01]  /*8d410*/  @P3 IADD3 R3, PT, PT, R3, -0x7f000001, RZ ;  /* 0x80ffffff03033810 */ /* 0x000fe20007ffe0ff */
[----:B------:R-:W3:Y:S02]  /*8d420*/  LDL.LU R245, [R1+0x49c] ;  /* 0x00049c0001f57983 */ /* 0x000ee40000300800 */
[----:B------:R-:W-:Y:S01]  /*8d430*/  ISETP.GE.U32.AND P2, PT, R2, 0x7f000001, PT ;  /* 0x7f0000010200780c */ /* 0x000fe20003f46070 */
[----:B------:R-:W-:-:S12]  /*8d440*/  IADD3 R4, PT, PT, R250, R4, RZ ;  /* 0x00000004fa047210 */ /* 0x000fd80007ffe0ff */
[----:B------:R-:W-:Y:S01]  /*8d450*/  @P2 IADD3 R2, PT, PT, R2, -0x7f000001, RZ ;  /* 0x80ffffff02022810 */ /* 0x000fe20007ffe0ff */
[----:B------:R-:W3:Y:S01]  /*8d460*/  LDL.LU R250, [R1+0x498] ;  /* 0x0004980001fa7983 */ /* 0x000ee20000300800 */
[----:B------:R-:W-:Y:S02]  /*8d470*/  ISETP.GE.U32.AND P1, PT, R4, 0x7f000001, PT ;  /* 0x7f0000010400780c */ /* 0x000fe40003f26070 */
[----:B------:R-:W-:Y:S01]  /*8d480*/  IADD3 R2, PT, PT, R238, R2, RZ ;  /* 0x00000002ee027210 */ /* 0x000fe20007ffe0ff */
[----:B------:R-:W-:Y:S01]  /*8d490*/  ISETP.GE.U32.AND P0, PT, R0, 0x7f000001, PT ;  /* 0x7f0000010000780c */ /* 0x000fe20003f06070 */
[----:B------:R-:W3:Y:S09]  /*8d4a0*/  LDL.LU R238, [R1+0x47c] ;  /* 0x00047c0001ee7983 */ /* 0x000ef20000300800 */
[----:B------:R-:W-:Y:S01]  /*8d4b0*/  @P1 IADD3 R4, PT, PT, R4, -0x7f000001, RZ ;  /* 0x80ffffff04041810 */ /* 0x000fe20007ffe0ff */
[----:B------:R-:W-:-:S03]  /*8d4c0*/  ISETP.GE.U32.AND P2, PT, R2, 0x7f000001, PT ;  /* 0x7f0000010200780c */ /* 0x000fc60003f46070 */
[----:B------:R-:W-:Y:S02]  /*8d4d0*/  IADD3 R4, PT, PT, R251, R4, RZ ;  /* 0x00000004fb047210 */ /* 0x000fe40007ffe0ff */
[----:B----4-:R-:W-:-:S03]  /*8d4e0*/  IADD3 R3, PT, PT, R252, R3, RZ ;  /* 0x00000003fc037210 */ /* 0x010fc60007ffe0ff */
[----:B------:R-:W-:Y:S01]  /*8d4f0*/  ISETP.GE.U32.AND P1, PT, R4, 0x7f000001, PT ;  /* 0x7f0000010400780c */ /* 0x000fe20003f26070 */
[----:B------:R-:W4:Y:S04]  /*8d500*/  LDL.LU R252, [R1+0x490] ;  /* 0x0004900001fc7983 */ /* 0x000f280000300800 */
[----:B------:R-:W-:Y:S02]  /*8d510*/  @P2 IADD3 R2, PT, PT, R2, -0x7f000001, RZ ;  /* 0x80ffffff02022810 */ /* 0x000fe40007ffe0ff */
[----:B------:R-:W-:Y:S01]  /*8d520*/  @P0 IADD3 R0, PT, PT, R0, -0x7f000001, RZ ;  /* 0x80ffffff00000810 */ /* 0x000fe20007ffe0ff */
[----:B------:R-:W-:Y:S01]  /*8d530*/  ISETP.GE.U32.AND P3, PT, R3, 0x7f000001, PT ;  /* 0x7f0000010300780c */ /* 0x000fe20003f66070 */
[----:B------:R-:W4:Y:S04]  /*8d540*/  LDL.LU R251, [R1+0x478] ;  /* 0x0004780001fb7983 */ /* 0x000f280000300800 */
[----:B------:R-:W-:-:S08]  /*8d550*/  @P1 IADD3 R4, PT, PT, R4, -0x7f000001, RZ ;  /* 0x80ffffff04041810 */ /* 0x000fd00007ffe0ff */
[----:B------:R-:W-:Y:S02]  /*8d560*/  @P3 IADD3 R3, PT, PT, R3, -0x7f000001, RZ ;  /* 0x80ffffff03033810 */ /* 0x000fe40007ffe0ff */
[----:B--2---:R-:W-:Y:S02]  /*8d570*/  IADD3 R2, PT, PT, R246, R2, RZ ;  /* 0x00000002f6027210 */ /* 0x004fe40007ffe0ff */
[----:B------:R-:W2:Y:S01]  /*8d580*/  LDL.LU R246, [R1+0x494] ;  /* 0x0004940001f67983 */ /* 0x000ea20000300800 */
[----:B------:R-:W-:-:S03]  /*8d590*/  IADD3 R3, PT, PT, R244, R3, RZ ;  /* 0x00000003f4037210 */ /* 0x000fc60007ffe0ff */
[----:B------:R-:W2:Y:S01]  /*8d5a0*/  LDL.LU R244, [R1+0x48c] ;  /* 0x00048c0001f47983 */ /* 0x000ea20000300800 */
[----:B---3--:R-:W-:-:S03]  /*8d5b0*/  IADD3 R4, PT, PT, R248, R4, RZ ;  /* 0x00000004f8047210 */ /* 0x008fc60007ffe0ff */
[----:B------:R-:W3:Y:S01]  /*8d5c0*/  LDL.LU R248, [R1+0x488] ;  /* 0x0004880001f87983 */ /* 0x000ee20000300800 */
[----:B------:R-:W-:Y:S01]  /*8d5d0*/  IADD3 R0, PT, PT, R237, R0, RZ ;  /* 0x00000000ed007210 */ /* 0x000fe20007ffe0ff */
[----:B------:R-:W-:Y:S01]  /*8d5e0*/  ISETP.GE.U32.AND P2, PT, R2, 0x7f000001, PT ;  /* 0x7f0000010200780c */ /* 0x000fe20003f46070 */
[----:B------:R-:W-:Y:S01]  /*8d5f0*/  ISETP.GE.U32.AND P3, PT, R3, 0x7f000001, PT ;  /* 0x7f0000010300780c */ /* 0x000fe20003f66070 */
[----:B------:R-:W-:Y:S01]  /*8d600*/  ISETP.GE.U32.AND P1, PT, R4, 0x7f000001, PT ;  /* 0x7f0000010400780c */ /* 0x000fe20003f26070 */
[----:B------:R-:W3:Y:S01]  /*8d610*/  LDL.LU R237, [R1+0x484] ;  /* 0x0004840001ed7983 */ /* 0x000ee20000300800 */
[----:B------:R-:W-:-:S13]  /*8d620*/  ISETP.GE.U32.AND P0, PT, R0, 0x7f000001, PT ;  /* 0x7f0000010000780c */ /* 0x000fda0003f06070 */
[----:B------:R-:W-:-:S04]  /*8d630*/  @P0 IADD3 R0, PT, PT, R0, -0x7f000001, RZ ;  /* 0x80ffffff00000810 */ /* 0x000fc80007ffe0ff */
[----:B------:R-:W-:Y:S02]  /*8d640*/  IADD3 R0, PT, PT, R249, R0, RZ ;  /* 0x00000000f9007210 */ /* 0x000fe40007ffe0ff */
[----:B------:R-:W-:Y:S02]  /*8d650*/  @P2 IADD3 R2, PT, PT, R2, -0x7f000001, RZ ;  /* 0x80ffffff02022810 */ /* 0x000fe40007ffe0ff */
[----:B------:R-:W-:Y:S01]  /*8d660*/  @P3 IADD3 R3, PT, PT, R3, -0x7f000001, RZ ;  /* 0x80ffffff03033810 */ /* 0x000fe20007ffe0ff */
[----:B------:R0:W-:Y:S04]  /*8d670*/  STL [R1+0x114], R10 ;  /* 0x0001140a01007387 */ /* 0x0001e80000100800 */
[----:B------:R-:W3:Y:S01]  /*8d680*/  LDL.LU R249, [R1+0x470] ;  /* 0x0004700001f97983 */ /* 0x000ee20000300800 */
[----:B------:R-:W-:Y:S01]  /*8d690*/  ISETP.GE.U32.AND P0, PT, R0, 0x7f000001, PT ;  /* 0x7f0000010000780c */ /* 0x000fe20003f06070 */
[----:B0-----:R-:W-:-:S02]  /*8d6a0*/  IADD3 R10, PT, PT, R245, R2, RZ ;  /* 0x00000002f50a7210 */ /* 0x001fc40007ffe0ff */
[----:B------:R-:W-:Y:S01]  /*8d6b0*/  @P1 IADD3 R4, PT, PT, R4, -0x7f000001, RZ ;  /* 0x80ffffff04041810 */ /* 0x000fe20007ffe0ff */
[----:B------:R-:W3:Y:S09]  /*8d6c0*/  LDL.LU R245, [R1+0x46c] ;  /* 0x00046c0001f57983 */ /* 0x000ef20000300800 */
[----:B------:R-:W-:-:S04]  /*8d6d0*/  @P0 IADD3 R0, PT, PT, R0, -0x7f000001, RZ ;  /* 0x80ffffff00000810 */ /* 0x000fc80007ffe0ff */
[----:B------:R-:W-:Y:S01]  /*8d6e0*/  IADD3 R0, PT, PT, R247, R0, RZ ;  /* 0x00000000f7007210 */ /* 0x000fe20007ffe0ff */
[----:B------:R-:W-:Y:S01]  /*8d6f0*/  ISETP.GE.U32.AND P2, PT, R10, 0x7f000001, PT ;  /* 0x7f0000010a00780c */ /* 0x000fe20003f46070 */
[----:B------:R-:W3:Y:S01]  /*8d700*/  LDL.LU R247, [R1+0x474] ;  /* 0x0004740001f77983 */ /* 0x000ee20000300800 */
[----:B------:R-:W-:Y:S02]  /*8d710*/  IADD3 R11, PT, PT, R250, R3, RZ ;  /* 0x00000003fa0b7210 */ /* 0x000fe40007ffe0ff */
[----:B------:R-:W-:Y:S01]  /*8d720*/  ISETP.GE.U32.AND P0, PT, R0, 0x7f000001, PT ;  /* 0x7f0000010000780c */ /* 0x000fe20003f06070 */
[----:B------:R-:W3:Y:S02]  /*8d730*/  LDL.LU R250, [R1+0x468] ;  /* 0x0004680001fa7983 */ /* 0x000ee40000300800 */
[----:B------:R-:W-:-:S06]  /*8d740*/  ISETP.GE.U32.AND P3, PT, R11, 0x7f000001, PT ;  /* 0x7f0000010b00780c */ /* 0x000fcc0003f66070 */
[----:B------:R-:W-:-:S04]  /*8d750*/  @P2 IADD3 R10, PT, PT, R10, -0x7f000001, RZ ;  /* 0x80ffffff0a0a2810 */ /* 0x000fc80007ffe0ff */
[----:B------:R-:W-:-:S03]  /*8d760*/  @P0 IADD3 R0, PT, PT, R0, -0x7f000001, RZ ;  /* 0x80ffffff00000810 */ /* 0x000fc60007ffe0ff */
[----:B------:R-:W-:Y:S01]  /*8d770*/  @P3 IADD3 R11, PT, PT, R11, -0x7f000001, RZ ;  /* 0x80ffffff0b0b3810 */ /* 0x000fe20007ffe0ff */
[----:B------:R0:W-:Y:S01]  /*8d780*/  STL [R1+0x118], R12 ;  /* 0x0001180c01007387 */ /* 0x0001e20000100800 */
[----:B------:R-:W-:-:S03]  /*8d790*/  ISETP.GE.U32.AND P4, PT, R14, 0x7f000001, PT ;  /* 0x7f0000010e00780c */ /* 0x000fc60003f86070 */
[----:B------:R-:W-:Y:S04]  /*8d7a0*/  STL [R1+0x11c], R14 ;  /* 0x00011c0e01007387 */ /* 0x000fe80000100800 */
[----:B------:R1:W-:Y:S04]  /*8d7b0*/  STL [R1+0x110], R8 ;  /* 0x0001100801007387 */ /* 0x0003e80000100800 */
[----:B------:R-:W3:Y:S04]  /*8d7c0*/  LDL R22, [R1+0x110] ;  /* 0x0001100001167983 */ /* 0x000ee80000100800 */
[----:B------:R-:W3:Y:S04]  /*8d7d0*/  LDL R7, [R1+0x118] ;  /* 0x0001180001077983 */ /* 0x000ee80000100800 */
[----:B0-----:R-:W3:Y:S04]  /*8d7e0*/  LDL.LU R12, [R1+0x434] ;  /* 0x00043400010c7983 */ /* 0x001ee80000300800 */
[----:B-1----:R-:W3:Y:S01]  /*8d7f0*/  LDL R8, [R1+0x114] ;  /* 0x0001140001087983 */ /* 0x002ee20000100800 */
[----:B------:R-:W-:-:S05]  /*8d800*/  @P4 IADD3 R14, PT, PT, R14, -0x7f000001, RZ ;  /* 0x80ffffff0e0e4810 */ /* 0x000fca0007ffe0ff */
[----:B------:R0:W-:Y:S04]  /*8d810*/  STL [R1+0x11c], R14 ;  /* 0x00011c0e01007387 */ /* 0x0001e80000100800 */
[----:B------:R-:W3:Y:S04]  /*8d820*/  LD.E R5, desc[UR10][R16.64+0xa50] ;  /* 0x000a500a10057980 */ /* 0x000ee8000c101900 */
[----:B------:R-:W3:Y:S04]  /*8d830*/  LD.E R6, desc[UR10][R16.64+0xa54] ;  /* 0x000a540a10067980 */ /* 0x000ee8000c101900 */
[----:B------:R-:W3:Y:S04]  /*8d840*/  LD.E R18, desc[UR10][R16.64+0xa58] ;  /* 0x000a580a10127980 */ /* 0x000ee8000c101900 */
[----:B------:R1:W3:Y:S04]  /*8d850*/  LD.E R20, desc[UR10][R16.64+0xa5c] ;  /* 0x000a5c0a10147980 */ /* 0x0002e8000c101900 */
[----:B------:R-:W3:Y:S04]  /*8d860*/  LDL R9, [R1+0x11c] ;  /* 0x00011c0001097983 */ /* 0x000ee80000100800 */
[----:B0-----:R-:W3:Y:S01]  /*8d870*/  LDL.64 R14, [R1+0x100] ;  /* 0x00010000010e7983 */ /* 0x001ee20000100a00 */
[----:B----4-:R-:W-:-:S03]  /*8d880*/  IADD3 R2, PT, PT, R252, R4, RZ ;  /* 0x00000004fc027210 */ /* 0x010fc60007ffe0ff */
        /* <DEDUP_REMOVED lines=10> */
[----:B------:R-:W-:-:S10]  /*8d930*/  ISETP.GE.U32.AND P3, PT, R4, 0x7f000001, PT ;  /* 0x7f0000010400780c */ /* 0x000fd40003f66070 */
[----:B------:R-:W-:-:S04]  /*8d940*/  @P1 IADD3 R2, PT, PT, R2, -0x7f000001, RZ ;  /* 0x80ffffff02021810 */ /* 0x000fc80007ffe0ff */
[----:B------:R-:W-:Y:S02]  /*8d950*/  IADD3 R2, PT, PT, R236, R2, RZ ;  /* 0x00000002ec027210 */ /* 0x000fe40007ffe0ff */
[----:B------:R-:W-:Y:S02]  /*8d960*/  @P0 IADD3 R0, PT, PT, R0, -0x7f000001, RZ ;  /* 0x80ffffff00000810 */ /* 0x000fe40007ffe0ff */
[----:B------:R-:W-:Y:S01]  /*8d970*/  @P2 IADD3 R3, PT, PT, R3, -0x7f000001, RZ ;  /* 0x80ffffff03032810 */ /* 0x000fe20007ffe0ff */
[----:B------:R-:W-:Y:S01]  /*8d980*/  ISETP.GE.U32.AND P1, PT, R2, 0x7f000001, PT ;  /* 0x7f0000010200780c */ /* 0x000fe20003f26070 */
[----:B------:R-:W-:Y:S02]  /*8d990*/  @P3 IADD3 R4, PT, PT, R4, -0x7f000001, RZ ;  /* 0x80ffffff04043810 */ /* 0x000fe40007ffe0ff */
[----:B------:R-:W-:Y:S02]  /*8d9a0*/  IADD3 R0, PT, PT, R237, R0, RZ ;  /* 0x00000000ed007210 */ /* 0x000fe40007ffe0ff */
[----:B------:R-:W-:-:S02]  /*8d9b0*/  IADD3 R3, PT, PT, R238, R3, RZ ;  /* 0x00000003ee037210 */ /* 0x000fc40007ffe0ff */
[----:B------:R-:W-:Y:S01]  /*8d9c0*/  IADD3 R4, PT, PT, R251, R4, RZ ;  /* 0x00000004fb047210 */ /* 0x000fe20007ffe0ff */
[----:B------:R-:W-:Y:S02]  /*8d9d0*/  ISETP.GE.U32.AND P0, PT, R0, 0x7f000001, PT ;  /* 0x7f0000010000780c */ /* 0x000fe40003f06070 */
[----:B------:R-:W-:Y:S02]  /*8d9e0*/  ISETP.GE.U32.AND P2, PT, R3, 0x7f000001, PT ;  /* 0x7f0000010300780c */ /* 0x000fe40003f46070 */
[----:B------:R-:W-:Y:S01]  /*8d9f0*/  ISETP.GE.U32.AND P3, PT, R4, 0x7f000001, PT ;  /* 0x7f0000010400780c */ /* 0x000fe20003f66070 */
[----:B------:R-:W-:-:S04]  /*8da00*/  @P1 IADD3 R2, PT, PT, R2, -0x7f000001, RZ ;  /* 0x80ffffff02021810 */ /* 0x000fc80007ffe0ff */
[----:B------:R-:W-:-:S04]  /*8da10*/  IADD3 R2, PT, PT, R249, R2, RZ ;  /* 0x00000002f9027210 */ /* 0x000fc80007ffe0ff */
[----:B------:R-:W-:Y:S01]  /*8da20*/  @P0 IADD3 R0, PT, PT, R0, -0x7f000001, RZ ;  /* 0x80ffffff00000810 */ /* 0x000fe20007ffe0ff */
[----:B------:R-:W-:Y:S01]  /*8da30*/  ISETP.GE.U32.AND P6, PT, R2, 0x7f000001, PT ;  /* 0x7f0000010200780c */ /* 0x000fe20003fc6070 */
[----:B------:R-:W-:Y:S02]  /*8da40*/  @P2 IADD3 R3, PT, PT, R3, -0x7f000001, RZ ;  /* 0x80ffffff03032810 */ /* 0x000fe40007ffe0ff */
[----:B------:R-:W-:Y:S02]  /*8da50*/  @P3 IADD3 R4, PT, PT, R4, -0x7f000001, RZ ;  /* 0x80ffffff04043810 */ /* 0x000fe40007ffe0ff */
[----:B------:R-:W-:Y:S02]  /*8da60*/  IADD3 R0, PT, PT, R247, R0, RZ ;  /* 0x00000000f7007210 */ /* 0x000fe40007ffe0ff */
[----:B------:R-:W-:Y:S02]  /*8da70*/  IADD3 R3, PT, PT, R245, R3, RZ ;  /* 0x00000003f5037210 */ /* 0x000fe40007ffe0ff */
[----:B------:R-:W-:Y:S01]  /*8da80*/  IADD3 R4, PT, PT, R250, R4, RZ ;  /* 0x00000004fa047210 */ /* 0x000fe20007ffe0ff */
[----:B------:R-:W-:-:S02]  /*8da90*/  ISETP.GE.U32.AND P5, PT, R0, 0x7f000001, PT ;  /* 0x7f0000010000780c */ /* 0x000fc40003fa6070 */
[----:B------:R-:W-:Y:S01]  /*8daa0*/  ISETP.GE.U32.AND P4, PT, R3, 0x7f000001, PT ;  /* 0x7f0000010300780c */ /* 0x000fe20003f86070 */
[----:B------:R-:W-:Y:S01]  /*8dab0*/  @P6 IADD3 R2, PT, PT, R2, -0x7f000001, RZ ;  /* 0x80ffffff02026810 */ /* 0x000fe20007ffe0ff */
[----:B------:R-:W-:-:S09]  /*8dac0*/  ISETP.GE.U32.AND P6, PT, R4, 0x7f000001, PT ;  /* 0x7f0000010400780c */ /* 0x000fd20003fc6070 */
[----:B------:R-:W-:Y:S02]  /*8dad0*/  @P5 IADD3 R0, PT, PT, R0, -0x7f000001, RZ ;  /* 0x80ffffff00005810 */ /* 0x000fe40007ffe0ff */
[----:B------:R-:W-:Y:S02]  /*8dae0*/  @P4 IADD3 R3, PT, PT, R3, -0x7f000001, RZ ;  /* 0x80ffffff03034810 */ /* 0x000fe40007ffe0ff */
[----:B------:R-:W-:Y:S01]  /*8daf0*/  @P6 IADD3 R4, PT, PT, R4, -0x7f000001, RZ ;  /* 0x80ffffff04046810 */ /* 0x000fe20007ffe0ff */
[----:B----4-:R-:W-:Y:S01]  /*8db00*/  ISETP.GE.U32.AND P0, PT, R252, R36, PT ;  /* 0x00000024fc00720c */ /* 0x010fe20003f06070 */
[----:B------:R-:W-:Y:S02]  /*8db10*/  IADD3 R13, PT, PT, -R36, R252, RZ ;  /* 0x000000fc240d7210 */ /* 0x000fe40007ffe1ff */
[----:B------:R-:W4:Y:S10]  /*8db20*/  LDL.LU R252, [R1+0x1b4] ;  /* 0x0001b40001fc7983 */ /* 0x000f340000300800 */
[----:B------:R-:W-:-:S05]  /*8db30*/  @!P0 IADD3 R13, PT, PT, R13, 0x7f000001, RZ ;  /* 0x7f0000010d0d8810 */ /* 0x000fca0007ffe0ff */
[----:B------:R-:W-:Y:S01]  /*8db40*/  ISETP.GE.U32.AND P0, PT, R13, R2, PT ;  /* 0x000000020d00720c */ /* 0x000fe20003f06070 */
[----:B------:R-:W-:Y:S01]  /*8db50*/  IADD3 R2, PT, PT, -R2, R13, RZ ;  /* 0x0000000d02027210 */ /* 0x000fe20007ffe1ff */
[----:B--2---:R-:W-:Y:S01]  /*8db60*/  ISETP.GE.U32.AND P1, PT, R246, R34, PT ;  /* 0x00000022f600720c */ /* 0x004fe20003f26070 */
[----:B------:R-:W-:Y:S01]  /*8db70*/  ISETP.GE.U32.AND P2, PT, R244, R32, PT ;  /* 0x00000020f400720c */ /* 0x000fe20003f46070 */
[----:B------:R-:W-:Y:S02]  /*8db80*/  IADD3 R11, PT, PT, -R34, R246, RZ ;  /* 0x000000f6220b7210 */ /* 0x000fe40007ffe1ff */
[----:B------:R-:W-:Y:S01]  /*8db90*/  IADD3 R10, PT, PT, -R32, R244, RZ ;  /* 0x000000f4200a7210 */ /* 0x000fe20007ffe1ff */
[----:B---3--:R-:W-:Y:S01]  /*8dba0*/  ISETP.GE.U32.AND P3, PT, R248, R37, PT ;  /* 0x00000025f800720c */ /* 0x008fe20003f66070 */
[----:B-1----:R-:W-:-:S07]  /*8dbb0*/  IADD3 R17, PT, PT, -R37, R248, RZ ;  /* 0x000000f825117210 */ /* 0x002fce0007ffe1ff */
[----:B------:R-:W-:Y:S02]  /*8dbc0*/  @!P1 IADD3 R11, PT, PT, R11, 0x7f000001, RZ ;  /* 0x7f0000010b0b9810 */ /* 0x000fe40007ffe0ff */
[----:B------:R-:W-:Y:S02]  /*8dbd0*/  @!P2 IADD3 R10, PT, PT, R10, 0x7f000001, RZ ;  /* 0x7f0000010a0aa810 */ /* 0x000fe40007ffe0ff */
[----:B------:R-:W-:Y:S01]  /*8dbe0*/  @!P0 IADD3 R2, PT, PT, R2, 0x7f000001, RZ ;  /* 0x7f00000102028810 */ /* 0x000fe20007ffe0ff */
[----:B------:R-:W2:Y:S04]  /*8dbf0*/  LDL.LU R246, [R1+0x1e4] ;  /* 0x0001e40001f67983 */ /* 0x000ea80000300800 */
[----:B------:R-:W3:Y:S01]  /*8dc00*/  LDL.LU R244, [R1+0x1e0] ;  /* 0x0001e00001f47983 */ /* 0x000ee20000300800 */
[----:B------:R-:W-:Y:S01]  /*8dc10*/  ISETP.GE.U32.AND P1, PT, R11, R0, PT ;  /* 0x000000000b00720c */ /* 0x000fe20003f26070 */
[----:B------:R-:W-:-:S02]  /*8dc20*/  ISETP.GE.U32.AND P2, PT, R10, R3, PT ;  /* 0x000000030a00720c */ /* 0x000fc40003f46070 */
[----:B------:R-:W2:Y:S01]  /*8dc30*/  LDL.LU R248, [R1+0x1b0] ;  /* 0x0001b00001f87983 */ /* 0x000ea20000300800 */
[----:B------:R-:W-:-:S05]  /*8dc40*/  @!P3 IADD3 R17, PT, PT, R17, 0x7f000001, RZ ;  /* 0x7f0000011111b810 */ /* 0x000fca0007ffe0ff */
[----:B------:R-:W-:Y:S01]  /*8dc50*/  ISETP.GE.U32.AND P3, PT, R17, R4, PT ;  /* 0x000000041100720c */ /* 0x000fe20003f66070 */
[----:B------:R-:W-:Y:S02]  /*8dc60*/  IADD3 R10, PT, PT, -R3, R10, RZ ;  /* 0x0000000a030a7210 */ /* 0x000fe40007ffe1ff */
[----:B------:R-:W-:Y:S02]  /*8dc70*/  IADD3 R0, PT, PT, -R0, R11, RZ ;  /* 0x0000000b00007210 */ /* 0x000fe40007ffe1ff */
[----:B------:R-:W-:Y:S01]  /*8dc80*/  IADD3 R4, PT, PT, -R4, R17, RZ ;  /* 0x0000001104047210 */ /* 0x000fe20007ffe1ff */
[----:B------:R-:W-:Y:S01]  /*8dc90*/  IMAD.WIDE.U32 R2, R2, R12, RZ ;  /* 0x0000000c02027225 */ /* 0x000fe200078e00ff */
[----:B------:R-:W-:Y:S02]  /*8dca0*/  @!P2 IADD3 R10, PT, PT, R10, 0x7f000001, RZ ;  /* 0x7f0000010a0aa810 */ /* 0x000fe40007ffe0ff */
[----:B------:R-:W-:Y:S01]  /*8dcb0*/  @!P1 IADD3 R0, PT, PT, R0, 0x7f000001, RZ ;  /* 0x7f00000100009810 */ /* 0x000fe20007ffe0ff */
[----:B------:R-:W-:-:S03]  /*8dcc0*/  IMAD R13, R2, 0x7effffff, RZ ;  /* 0x7effffff020d7824 */ /* 0x000fc600078e02ff */
[----:B------:R-:W-:Y:S01]  /*8dcd0*/  @!P3 IADD3 R4, PT, PT, R4, 0x7f000001, RZ ;  /* 0x7f0000010404b810 */ /* 0x000fe20007ffe0ff */
[----:B------:R-:W-:-:S04]  /*8dce0*/  IMAD.HI.U32 R29, R13, 0x7f000001, R2 ;  /* 0x7f0000010d1d7827 */ /* 0x000fc800078e0002 */
[----:B------:R-:W-:-:S04]  /*8dcf0*/  IMAD.WIDE.U32 R10, R10, R12, RZ ;  /* 0x0000000c0a0a7225 */ /* 0x000fc800078e00ff */
[----:B------:R-:W-:-:S04]  /*8dd00*/  IMAD.WIDE.U32 R2, R0, R12, RZ ;  /* 0x0000000c00027225 */ /* 0x000fc800078e00ff */
[----:B------:R-:W-:-:S04]  /*8dd10*/  IMAD.WIDE.U32 R12, R4, R12, RZ ;  /* 0x0000000c040c7225 */ /* 0x000fc800078e00ff */
[----:B------:R-:W-:Y:S02]  /*8dd20*/  IMAD R21, R12, 0x7effffff, RZ ;  /* 0x7effffff0c157824 */ /* 0x000fe400078e02ff */
[----:B------:R-:W-:Y:S01]  /*8dd30*/  IMAD R19, R10, 0x7effffff, RZ ;  /* 0x7effffff0a137824 */ /* 0x000fe200078e02ff */
[----:B------:R-:W-:Y:S01]  /*8dd40*/  ISETP.GE.U32.AND P1, PT, R29, 0x7f000001, PT ;  /* 0x7f0000011d00780c */ /* 0x000fe20003f26070 */
[----:B------:R-:W-:-:S04]  /*8dd50*/  IMAD.HI.U32 R33, R21, 0x7f000001, R12 ;  /* 0x7f00000115217827 */ /* 0x000fc800078e000c */
[----:B------:R-:W-:Y:S02]  /*8dd60*/  IMAD R17, R2, 0x7effffff, RZ ;  /* 0x7effffff02117824 */ /* 0x000fe400078e02ff */
[----:B------:R-:W-:Y:S01]  /*8dd70*/  IMAD.HI.U32 R31, R19, 0x7f000001, R10 ;  /* 0x7f000001131f7827 */ /* 0x000fe200078e000a */
[----:B------:R-:W-:-:S03]  /*8dd80*/  ISETP.GE.U32.AND P3, PT, R33, 0x7f000001, PT ;  /* 0x7f0000012100780c */ /* 0x000fc60003f66070 */
[----:B------:R-:W-:Y:S01]  /*8dd90*/  IMAD.HI.U32 R27, R17, 0x7f000001, R2 ;  /* 0x7f000001111b7827 */ /* 0x000fe200078e0002 */
[----:B------:R-:W-:-:S04]  /*8dda0*/  ISETP.GE.U32.AND P2, PT, R31, 0x7f000001, PT ;  /* 0x7f0000011f00780c */ /* 0x000fc80003f46070 */
[----:B------:R-:W-:Y:S01]  /*8ddb0*/  ISETP.GE.U32.AND P0, PT, R27, 0x7f000001, PT ;  /* 0x7f0000011b00780c */ /* 0x000fe20003f06070 */
[----:B------:R-:W-:-:S04]  /*8ddc0*/  @P1 IADD3 R29, PT, PT, R29, -0x7f000001, RZ ;  /* 0x80ffffff1d1d1810 */ /* 0x000fc80007ffe0ff */
[----:B------:R-:W-:Y:S01]  /*8ddd0*/  @P3 IADD3 R33, PT, PT, R33, -0x7f000001, RZ ;  /* 0x80ffffff21213810 */ /* 0x000fe20007ffe0ff */
[----:B------:R-:W-:-:S03]  /*8dde0*/  IMAD.WIDE.U32 R10, R5, R29, RZ ;  /* 0x0000001d050a7225 */ /* 0x000fc600078e00ff */
[----:B------:R-:W-:Y:S01]  /*8ddf0*/  @P2 IADD3 R31, PT, PT, R31, -0x7f000001, RZ ;  /* 0x80ffffff1f1f2810 */ /* 0x000fe20007ffe0ff */
[----:B------:R-:W-:-:S04]  /*8de00*/  IMAD.WIDE.U32 R16, R6, R33, RZ ;  /* 0x0000002106107225 */ /* 0x000fc800078e00ff */
[----:B------:R-:W-:Y:S01]  /*8de10*/  IMAD R19, R10, 0x7effffff, RZ ;  /* 0x7effffff0a137824 */ /* 0x000fe200078e02ff */
[----:B------:R-:W-:Y:S01]  /*8de20*/  @P0 IADD3 R27, PT, PT, R27, -0x7f000001, RZ ;  /* 0x80ffffff1b1b0810 */ /* 0x000fe20007ffe0ff */
[----:B------:R-:W-:-:S04]  /*8de30*/  IMAD.WIDE.U32 R12, R5, R31, RZ ;  /* 0x0000001f050c7225 */ /* 0x000fc800078e00ff */
[----:B------:R-:W-:Y:S02]  /*8de40*/  IMAD R21, R16, 0x7effffff, RZ ;  /* 0x7effffff10157824 */ /* 0x000fe400078e02ff */
[----:B------:R-:W-:-:S04]  /*8de50*/  IMAD.HI.U32 R0, R19, 0x7f000001, R10 ;  /* 0x7f00000113007827 */ /* 0x000fc800078e000a */
[----:B------:R-:W-:-:S04]  /*8de60*/  IMAD.WIDE.U32 R2, R5, R27, RZ ;  /* 0x0000001b05027225 */ /* 0x000fc800078e00ff */
[----:B------:R-:W-:-:S04]  /*8de70*/  IMAD.HI.U32 R23, R21, 0x7f000001, R16 ;  /* 0x7f00000115177827 */ /* 0x000fc800078e0010 */
[----:B------:R-:W-:Y:S02]  /*8de80*/  IMAD R19, R12, 0x7effffff, RZ ;  /* 0x7effffff0c137824 */ /* 0x000fe400078e02ff */
[----:B------:R-:W-:Y:S01]  /*8de90*/  IMAD.WIDE.U32 R4, R5, R33, RZ ;  /* 0x0000002105047225 */ /* 0x000fe200078e00ff */
[----:B------:R-:W-:-:S03]  /*8dea0*/  ISETP.GE.U32.AND P0, PT, R0, 0x7f000001, PT ;  /* 0x7f0000010000780c */ /* 0x000fc60003f06070 */
[----:B------:R-:W-:Y:S02]  /*8deb0*/  IMAD R11, R2, 0x7effffff, RZ ;  /* 0x7effffff020b7824 */ /* 0x000fe400078e02ff */
[----:B------:R-:W-:Y:S01]  /*8dec0*/  IMAD.HI.U32 R19, R19, 0x7f000001, R12 ;  /* 0x7f00000113137827 */ /* 0x000fe200078e000c */
[----:B------:R-:W-:-:S03]  /*8ded0*/  ISETP.GE.U32.AND P1, PT, R23, 0x7f000001, PT ;  /* 0x7f0000011700780c */ /* 0x000fc60003f26070 */
[----:B------:R-:W-:Y:S02]  /*8dee0*/  IMAD R13, R4, 0x7effffff, RZ ;  /* 0x7effffff040d7824 */ /* 0x000fe400078e02ff */
[----:B------:R-:W-:-:S04]  /*8def0*/  IMAD.HI.U32 R12, R11, 0x7f000001, R2 ;  /* 0x7f0000010b0c7827 */ /* 0x000fc800078e0002 */
[----:B------:R-:W-:-:S04]  /*8df00*/  IMAD.WIDE.U32 R2, R6, R27, RZ ;  /* 0x0000001b06027225 */ /* 0x000fc800078e00ff */
[----:B------:R-:W-:-:S04]  /*8df10*/  IMAD.HI.U32 R16, R13, 0x7f000001, R4 ;  /* 0x7f0000010d107827 */ /* 0x000fc800078e0004 */
[----:B------:R-:W-:-:S04]  /*8df20*/  IMAD.WIDE.U32 R10, R6, R29, RZ ;  /* 0x0000001d060a7225 */ /* 0x000fc800078e00ff */
[----:B------:R-:W-:Y:S02]  /*8df30*/  IMAD R13, R2, 0x7effffff, RZ ;  /* 0x7effffff020d7824 */ /* 0x000fe400078e02ff */
[----:B------:R-:W-:Y:S01]  /*8df40*/  IMAD.WIDE.U32 R4, R6, R31, RZ ;  /* 0x0000001f06047225 */ /* 0x000fe200078e00ff */
[----:B------:R-:W-:Y:S01]  /*8df50*/  ISETP.GE.U32.AND P4, PT, R12, 0x7f000001, PT ;  /* 0x7f0000010c00780c */ /* 0x000fe20003f86070 */
[----:B------:R-:W-:Y:S01]  /*8df60*/  ISETP.GE.U32.AND P3, PT, R16, 0x7f000001, PT ;  /* 0x7f0000011000780c */ /* 0x000fe20003f66070 */
[----:B------:R-:W-:Y:S01]  /*8df70*/  @P0 IADD3 R0, PT, PT, R0, -0x7f000001, RZ ;  /* 0x80ffffff00000810 */ /* 0x000fe20007ffe0ff */
[----:B------:R-:W-:Y:S02]  /*8df80*/  IMAD R17, R10, 0x7effffff, RZ ;  /* 0x7effffff0a117824 */ /* 0x000fe400078e02ff */
[----:B------:R-:W-:-:S04]  /*8df90*/  IMAD.HI.U32 R21, R13, 0x7f000001, R2 ;  /* 0x7f0000010d157827 */ /* 0x000fc800078e0002 */
[----:B------:R-:W-:Y:S01]  /*8dfa0*/  IMAD R3, R4, 0x7effffff, RZ ;  /* 0x7effffff04037824 */ /* 0x000fe200078e02ff */
[----:B------:R-:W-:Y:S01]  /*8dfb0*/  @P1 IADD3 R23, PT, PT, R23, -0x7f000001, RZ ;  /* 0x80ffffff17171810 */ /* 0x000fe20007ffe0ff */
[----:B------:R-:W-:Y:S01]  /*8dfc0*/  ISETP.GE.U32.AND P2, PT, R19, 0x7f000001, PT ;  /* 0x7f0000011300780c */ /* 0x000fe20003f46070 */
[----:B------:R-:W-:Y:S01]  /*8dfd0*/  ISETP.GE.U32.AND P1, PT, R0, 0x7f000001, PT ;  /* 0x7f0000010000780c */ /* 0x000fe20003f26070 */
[----:B------:R-:W-:-:S04]  /*8dfe0*/  IMAD.HI.U32 R6, R17, 0x7f000001, R10 ;  /* 0x7f00000111067827 */ /* 0x000fc800078e000a */
[----:B------:R-:W-:-:S04]  /*8dff0*/  IMAD.HI.U32 R17, R3, 0x7f000001, R4 ;  /* 0x7f00000103117827 */ /* 0x000fc800078e0004 */
[----:B------:R-:W-:-:S04]  /*8e000*/  IMAD.WIDE.U32 R2, R23, 0x5fffffa, RZ ;  /* 0x05fffffa17027825 */ /* 0x000fc800078e00ff */
[----:B------:R-:W-:Y:S01]  /*8e010*/  IMAD R5, R23, 0x6, RZ ;  /* 0x0000000617057824 */ /* 0x000fe200078e02ff */
[----:B------:R-:W-:Y:S01]  /*8e020*/  ISETP.GE.U32.AND P0, PT, R21, 0x7f000001, PT ;  /* 0x7f0000011500780c */ /* 0x000fe20003f06070 */
[----:B------:R-:W-:Y:S01]  /*8e030*/  IMAD.WIDE.U32 R10, R18, R33, RZ ;  /* 0x00000021120a7225 */ /* 0x000fe200078e00ff */
[----:B------:R-:W-:Y:S02]  /*8e040*/  @P3 IADD3 R16, PT, PT, R16, -0x7f000001, RZ ;  /* 0x80ffffff10103810 */ /* 0x000fe40007ffe0ff */
[----:B------:R-:W-:Y:S01]  /*8e050*/  @P4 IADD3 R12, PT, PT, R12, -0x7f000001, RZ ;  /* 0x80ffffff0c0c4810 */ /* 0x000fe20007ffe0ff */
[----:B------:R-:W-:-:S04]  /*8e060*/  IMAD.HI.U32 R5, R5, 0x7f000001, R2 ;  /* 0x7f00000105057827 */ /* 0x000fc800078e0002 */
[----:B------:R-:W-:Y:S01]  /*8e070*/  IMAD R13, R10, 0x7effffff, RZ ;  /* 0x7effffff0a0d7824 */ /* 0x000fe200078e02ff */
[----:B------:R-:W-:Y:S01]  /*8e080*/  ISETP.GE.U32.AND P5, PT, R17, 0x7f000001, PT ;  /* 0x7f0000011100780c */ /* 0x000fe20003fa6070 */
[----:B------:R-:W-:Y:S01]  /*8e090*/  @P2 IADD3 R19, PT, PT, R19, -0x7f000001, RZ ;  /* 0x80ffffff13132810 */ /* 0x000fe20007ffe0ff */
[----:B------:R-:W-:Y:S01]  /*8e0a0*/  ISETP.GE.U32.AND P4, PT, R16, 0x7f000001, PT ;  /* 0x7f0000011000780c */ /* 0x000fe20003f86070 */
[----:B------:R-:W-:Y:S01]  /*8e0b0*/  @P1 IADD3 R0, PT, PT, R0, -0x7f000001, RZ ;  /* 0x80ffffff00001810 */ /* 0x000fe20007ffe0ff */
[----:B------:R-:W-:Y:S01]  /*8e0c0*/  ISETP.GE.U32.AND P3, PT, R12, 0x7f000001, PT ;  /* 0x7f0000010c00780c */ /* 0x000fe20003f66070 */
[----:B------:R-:W-:Y:S01]  /*8e0d0*/  ISETP.GE.U32.AND P1, PT, R5, 0x7f000001, PT ;  /* 0x7f0000010500780c */ /* 0x000fe20003f26070 */
[----:B------:R-:W-:Y:S01]  /*8e0e0*/  IMAD.HI.U32 R25, R13, 0x7f000001, R10 ;  /* 0x7f0000010d197827 */ /* 0x000fe200078e000a */
[----:B------:R-:W-:Y:S01]  /*8e0f0*/  ISETP.GE.U32.AND P2, PT, R6, 0x7f000001, PT ;  /* 0x7f0000010600780c */ /* 0x000fe20003f46070 */
[----:B------:R-:W-:Y:S01]  /*8e100*/  ISETP.GE.U32.AND P6, PT, R19, 0x7f000001, PT ;  /* 0x7f0000011300780c */ /* 0x000fe20003fc6070 */
[----:B------:R-:W-:-:S02]  /*8e110*/  @P0 IADD3 R21, PT, PT, R21, -0x7f000001, RZ ;  /* 0x80ffffff15150810 */ /* 0x000fc40007ffe0ff */
[----:B------:R-:W-:Y:S01]  /*8e120*/  ISETP.GE.U32.AND P0, PT, R25, 0x7f000001, PT ;  /* 0x7f0000011900780c */ /* 0x000fe20003f06070 */
[----:B------:R-:W-:Y:S01]  /*8e130*/  IMAD.WIDE.U32 R10, R18, R31, RZ ;  /* 0x0000001f120a7225 */ /* 0x000fe200078e00ff */
[----:B------:R-:W-:Y:S02]  /*8e140*/  @P5 IADD3 R17, PT, PT, R17, -0x7f000001, RZ ;  /* 0x80ffffff11115810 */ /* 0x000fe40007ffe0ff */
[----:B------:R-:W-:Y:S02]  /*8e150*/  @P4 IADD3 R16, PT, PT, R16, -0x7f000001, RZ ;  /* 0x80ffffff10104810 */ /* 0x000fe40007ffe0ff */
[----:B------:R-:W-:Y:S02]  /*8e160*/  @P3 IADD3 R12, PT, PT, R12, -0x7f000001, RZ ;  /* 0x80ffffff0c0c3810 */ /* 0x000fe40007ffe0ff */
[----:B------:R-:W-:Y:S01]  /*8e170*/  @P1 IADD3 R5, PT, PT, R5, -0x7f000001, RZ ;  /* 0x80ffffff05051810 */ /* 0x000fe20007ffe0ff */
[----:B------:R-:W-:Y:S01]  /*8e180*/  IMAD R23, R10, 0x7effffff, RZ ;  /* 0x7effffff0a177824 */ /* 0x000fe200078e02ff */
[----:B------:R-:W-:-:S02]  /*8e190*/  @P2 IADD3 R6, PT, PT, R6, -0x7f000001, RZ ;  /* 0x80ffffff06062810 */ /* 0x000fc40007ffe0ff */
[----:B------:R-:W-:Y:S02]  /*8e1a0*/  @P6 IADD3 R19, PT, PT, R19, -0x7f000001, RZ ;  /* 0x80ffffff13136810 */ /* 0x000fe40007ffe0ff */
[----:B------:R-:W-:Y:S01]  /*8e1b0*/  IADD3 R16, PT, PT, R16, R17, RZ ;  /* 0x0000001110107210 */ /* 0x000fe20007ffe0ff */
[----:B------:R-:W-:Y:S01]  /*8e1c0*/  IMAD.WIDE.U32 R2, R18, R27, RZ ;  /* 0x0000001b12027225 */ /* 0x000fe200078e00ff */
[----:B------:R-:W-:Y:S02]  /*8e1d0*/  IADD3 R17, PT, PT, R12, R5, RZ ;  /* 0x000000050c117210 */ /* 0x000fe40007ffe0ff */
[----:B------:R-:W-:Y:S01]  /*8e1e0*/  @P0 IADD3 R25, PT, PT, R25, -0x7f000001, RZ ;  /* 0x80ffffff19190810 */ /* 0x000fe20007ffe0ff */
[----:B------:R-:W-:-:S04]  /*8e1f0*/  IMAD.WIDE.U32 R4, R18, R29, RZ ;  /* 0x0000001d12047225 */ /* 0x000fc800078e00ff */
[----:B------:R-:W-:Y:S01]  /*8e200*/  IMAD.HI.U32 R18, R23, 0x7f000001, R10 ;  /* 0x7f00000117127827 */ /* 0x000fe200078e000a */
[----:B------:R-:W-:-:S03]  /*8e210*/  IADD3 R6, PT, PT, R19, R6, RZ ;  /* 0x0000000613067210 */ /* 0x000fc60007ffe0ff */
[----:B------:R-:W-:Y:S02]  /*8e220*/  IMAD R19, R2, 0x7effffff, RZ ;  /* 0x7effffff02137824 */ /* 0x000fe400078e02ff */
[----:B------:R-:W-:-:S04]  /*8e230*/  IMAD.WIDE.U32 R12, R25, 0x5fffffa, RZ ;  /* 0x05fffffa190c7825 */ /* 0x000fc800078e00ff */
[----:B------:R-:W-:Y:S01]  /*8e240*/  IMAD R25, R25, 0x6, RZ ;  /* 0x0000000619197824 */ /* 0x000fe200078e02ff */
[----:B------:R-:W-:Y:S01]  /*8e250*/  ISETP.GE.U32.AND P0, PT, R18, 0x7f000001, PT ;  /* 0x7f0000011200780c */ /* 0x000fe20003f06070 */
[----:B------:R-:W-:-:S04]  /*8e260*/  IMAD.HI.U32 R23, R19, 0x7f000001, R2 ;  /* 0x7f00000113177827 */ /* 0x000fc800078e0002 */
[----:B------:R-:W-:Y:S01]  /*8e270*/  IMAD.WIDE.U32 R2, R20, R29, RZ ;  /* 0x0000001d14027225 */ /* 0x000fe200078e00ff */
[----:B------:R-:W-:-:S03]  /*8e280*/  IADD3 R0, PT, PT, R0, R21, RZ ;  /* 0x0000001500007210 */ /* 0x000fc60007ffe0ff */
[----:B------:R-:W-:Y:S02]  /*8e290*/  IMAD R21, R4, 0x7effffff, RZ ;  /* 0x7effffff04157824 */ /* 0x000fe400078e02ff */
[----:B------:R-:W-:-:S04]  /*8e2a0*/  IMAD.HI.U32 R25, R25, 0x7f000001, R12 ;  /* 0x7f00000119197827 */ /* 0x000fc800078e000c */
[----:B------:R-:W-:Y:S01]  /*8e2b0*/  IMAD R13, R2, 0x7effffff, RZ ;  /* 0x7effffff020d7824 */ /* 0x000fe200078e02ff */
[----:B------:R-:W-:Y:S01]  /*8e2c0*/  ISETP.GE.U32.AND P4, PT, R23, 0x7f000001, PT ;  /* 0x7f0000011700780c */ /* 0x000fe20003f86070 */
[----:B------:R-:W-:-:S04]  /*8e2d0*/  IMAD.HI.U32 R35, R21, 0x7f000001, R4 ;  /* 0x7f00000115237827 */ /* 0x000fc800078e0004 */
[----:B------:R-:W-:-:S04]  /*8e2e0*/  IMAD.WIDE.U32 R10, R20, R33, RZ ;  /* 0x00000021140a7225 */ /* 0x000fc800078e00ff */
[----:B------:R-:W-:-:S04]  /*8e2f0*/  IMAD.WIDE.U32 R4, R20, R31, RZ ;  /* 0x0000001f14047225 */ /* 0x000fc800078e00ff */
[----:B------:R-:W-:-:S04]  /*8e300*/  IMAD.HI.U32 R24, R13, 0x7f000001, R2 ;  /* 0x7f0000010d187827 */ /* 0x000fc800078e0002 */
[----:B------:R-:W-:Y:S01]  /*8e310*/  IMAD R21, R10, 0x7effffff, RZ ;  /* 0x7effffff0a157824 */ /* 0x000fe200078e02ff */
[----:B------:R-:W-:Y:S01]  /*8e320*/  @P0 IADD3 R18, PT, PT, R18, -0x7f000001, RZ ;  /* 0x80ffffff12120810 */ /* 0x000fe20007ffe0ff */
[----:B------:R-:W-:Y:S01]  /*8e330*/  IMAD R19, R4, 0x7effffff, RZ ;  /* 0x7effffff04137824 */ /* 0x000fe200078e02ff */
[----:B------:R-:W-:Y:S01]  /*8e340*/  ISETP.GE.U32.AND P2, PT, R6, 0x7f000001, PT ;  /* 0x7f0000010600780c */ /* 0x000fe20003f46070 */
[----:B------:R-:W-:Y:S01]  /*8e350*/  ISETP.GE.U32.AND P5, PT, R35, 0x7f000001, PT ;  /* 0x7f0000012300780c */ /* 0x000fe20003fa6070 */
[----:B------:R-:W-:Y:S01]  /*8e360*/  ISETP.GE.U32.AND P3, PT, R16, 0x7f000001, PT ;  /* 0x7f0000011000780c */ /* 0x000fe20003f66070 */
[----:B------:R-:W-:Y:S01]  /*8e370*/  ISETP.GE.U32.AND P1, PT, R24, 0x7f000001, PT ;  /* 0x7f0000011800780c */ /* 0x000fe20003f26070 */
[----:B------:R-:W-:-:S04]  /*8e380*/  IMAD.HI.U32 R10, R21, 0x7f000001, R10 ;  /* 0x7f000001150a7827 */ /* 0x000fc800078e000a */
[----:B------:R-:W-:-:S04]  /*8e390*/  IMAD.HI.U32 R26, R19, 0x7f000001, R4 ;  /* 0x7f000001131a7827 */ /* 0x000fc800078e0004 */
[----:B------:R-:W-:-:S04]  /*8e3a0*/  IMAD.WIDE.U32 R2, R18, 0x5fffffa, RZ ;  /* 0x05fffffa12027825 */ /* 0x000fc800078e00ff */
[----:B------:R-:W-:Y:S01]  /*8e3b0*/  IMAD R11, R18, 0x6, RZ ;  /* 0x00000006120b7824 */ /* 0x000fe200078e02ff */
[----:B------:R-:W-:Y:S01]  /*8e3c0*/  @P4 IADD3 R23, PT, PT, R23, -0x7f000001, RZ ;  /* 0x80ffffff17174810 */ /* 0x000fe20007ffe0ff */
[----:B------:R-:W-:Y:S01]  /*8e3d0*/  ISETP.GE.U32.AND P4, PT, R10, 0x7f000001, PT ;  /* 0x7f0000010a00780c */ /* 0x000fe20003f86070 */
[----:B------:R-:W-:Y:S01]  /*8e3e0*/  ISETP.GE.U32.AND P0, PT, R26, 0x7f000001, PT ;  /* 0x7f0000011a00780c */ /* 0x000fe20003f06070 */
[----:B------:R-:W-:-:S04]  /*8e3f0*/  IMAD.WIDE.U32 R4, R20, R27, RZ ;  /* 0x0000001b14047225 */ /* 0x000fc800078e00ff */
[----:B------:R-:W-:Y:S01]  /*8e400*/  IMAD.HI.U32 R12, R11, 0x7f000001, R2 ;  /* 0x7f0000010b0c7827 */ /* 0x000fe200078e0002 */
[----:B------:R-:W-:Y:S02]  /*8e410*/  @P2 IADD3 R6, PT, PT, R6, -0x7f000001, RZ ;  /* 0x80ffffff06062810 */ /* 0x000fe40007ffe0ff */
        /* <DEDUP_REMOVED lines=8> */
[----:B------:R-:W-:Y:S01]  /*8e4a0*/  IADD3 R6, PT, PT, R6, R23, RZ ;  /* 0x0000001706067210 */ /* 0x000fe20007ffe0ff */
[----:B------:R-:W-:Y:S01]  /*8e4b0*/  IMAD.HI.U32 R23, R3, 0x7f000001, R4 ;  /* 0x7f00000103177827 */ /* 0x000fe200078e0004 */
[----:B------:R-:W-:-:S02]  /*8e4c0*/  @P4 IADD3 R10, PT, PT, R10, -0x7f000001, RZ ;  /* 0x80ffffff0a0a4810 */ /* 0x000fc40007ffe0ff */
[----:B------:R-:W-:Y:S01]  /*8e4d0*/  @P0 IADD3 R26, PT, PT, R26, -0x7f000001, RZ ;  /* 0x80ffffff1a1a0810 */ /* 0x000fe20007ffe0ff */
[----:B------:R-:W-:Y:S01]  /*8e4e0*/  IMAD.WIDE.U32 R2, R24, 0x5fffffa, RZ ;  /* 0x05fffffa18027825 */ /* 0x000fe200078e00ff */
[----:B------:R-:W-:-:S03]  /*8e4f0*/  ISETP.GE.U32.AND P0, PT, R23, 0x7f000001, PT ;  /* 0x7f0000011700780c */ /* 0x000fc60003f06070 */
[----:B------:R-:W-:Y:S02]  /*8e500*/  IMAD R21, R10, 0x6, RZ ;  /* 0x000000060a157824 */ /* 0x000fe400078e02ff */
[----:B------:R-:W-:-:S04]  /*8e510*/  IMAD.WIDE.U32 R4, R26, 0x5fffffa, RZ ;  /* 0x05fffffa1a047825 */ /* 0x000fc800078e00ff */
[----:B------:R-:W-:-:S04]  /*8e520*/  IMAD.WIDE.U32 R10, R10, 0x5fffffa, RZ ;  /* 0x05fffffa0a0a7825 */ /* 0x000fc800078e00ff */
[----:B------:R-:W-:Y:S01]  /*8e530*/  IMAD R13, R24, 0x6, RZ ;  /* 0x00000006180d7824 */ /* 0x000fe200078e02ff */
[----:B------:R-:W-:Y:S02]  /*8e540*/  @P3 IADD3 R25, PT, PT, R25, -0x7f000001, RZ ;  /* 0x80ffffff19193810 */ /* 0x000fe40007ffe0ff */
[----:B------:R-:W-:Y:S02]  /*8e550*/  @P2 IADD3 R0, PT, PT, R0, -0x7f000001, RZ ;  /* 0x80ffffff00002810 */ /* 0x000fe40007ffe0ff */
[----:B------:R-:W-:Y:S02]  /*8e560*/  @P5 IADD3 R12, PT, PT, R12, -0x7f000001, RZ ;  /* 0x80ffffff0c0c5810 */ /* 0x000fe40007ffe0ff */
[----:B------:R-:W-:Y:S01]  /*8e570*/  @P1 IADD3 R17, PT, PT, R17, -0x7f000001, RZ ;  /* 0x80ffffff11111810 */ /* 0x000fe20007ffe0ff */
[----:B------:R-:W-:Y:S02]  /*8e580*/  IMAD R19, R26, 0x6, RZ ;  /* 0x000000061a137824 */ /* 0x000fe400078e02ff */
[----:B------:R-:W-:Y:S01]  /*8e590*/  IMAD.HI.U32 R2, R13, 0x7f000001, R2 ;  /* 0x7f0000010d027827 */ /* 0x000fe200078e0002 */
[----:B------:R-:W-:-:S02]  /*8e5a0*/  IADD3 R16, PT, PT, R16, R35, RZ ;  /* 0x0000002310107210 */ /* 0x000fc40007ffe0ff */
        /* <DEDUP_REMOVED lines=41> */
[----:B------:R2:W-:Y:S04]  /*8e840*/  STL [R1+0x11c], R12 ;  /* 0x00011c0c01007387 */ /* 0x0005e80000100800 */
[----:B------:R3:W-:Y:S01]  /*8e850*/  STL [R1+0x110], R0 ;  /* 0x0001100001007387 */ /* 0x0007e20000100800 */
[----:B0-----:R-:W-:-:S02]  /*8e860*/  @P1 IADD3 R2, PT, PT, R2, -0x7f000001, RZ ;  /* 0x80ffffff02021810 */ /* 0x001fc40007ffe0ff */
[----:B-1----:R-:W-:Y:S02]  /*8e870*/  @P2 IADD3 R10, PT, PT, R10, -0x7f000001, RZ ;  /* 0x80ffffff0a0a2810 */ /* 0x002fe40007ffe0ff */
[----:B--2---:R-:W-:Y:S02]  /*8e880*/  @P3 IADD3 R12, PT, PT, R12, -0x7f000001, RZ ;  /* 0x80ffffff0c0c3810 */ /* 0x004fe40007ffe0ff */
[----:B---3--:R-:W-:Y:S01]  /*8e890*/  @P0 IADD3 R0, PT, PT, R0, -0x7f000001, RZ ;  /* 0x80ffffff00000810 */ /* 0x008fe20007ffe0ff */
[----:B------:R-:W-:Y:S04]  /*8e8a0*/  STL [R1+0x114], R2 ;  /* 0x0001140201007387 */ /* 0x000fe80000100800 */
[----:B------:R0:W-:Y:S04]  /*8e8b0*/  STL [R1+0x110], R0 ;  /* 0x0001100001007387 */ /* 0x0001e80000100800 */
[----:B------:R1:W-:Y:S04]  /*8e8c0*/  STL [R1+0x118], R10 ;  /* 0x0001180a01007387 */ /* 0x0003e80000100800 */
[----:B------:R2:W-:Y:S04]  /*8e8d0*/  STL [R1+0x11c], R12 ;  /* 0x00011c0c01007387 */ /* 0x0005e80000100800 */
[----:B------:R-:W3:Y:S04]  /*8e8e0*/  LD.E R5, desc[UR10][R14.64+0xa64] ;  /* 0x000a640a0e057980 */ /* 0x000ee8000c101900 */
[----:B------:R-:W2:Y:S04]  /*8e8f0*/  LD.E R4, desc[UR10][R14.64+0xa60] ;  /* 0x000a600a0e047980 */ /* 0x000ea8000c101900 */
[----:B------:R-:W2:Y:S04]  /*8e900*/  LD.E R6, desc[UR10][R14.64+0xa68] ;  /* 0x000a680a0e067980 */ /* 0x000ea8000c101900 */
[----:B------:R0:W2:Y:S04]  /*8e910*/  LD.E R7, desc[UR10][R14.64+0xa6c] ;  /* 0x000a6c0a0e077980 */ /* 0x0000a8000c101900 */
[----:B------:R-:W2:Y:S04]  /*8e920*/  LDL R8, [R1+0x110] ;  /* 0x0001100001087983 */ /* 0x000ea80000100800 */
[----:B------:R-:W2:Y:S04]  /*8e930*/  LDL R13, [R1+0x114] ;  /* 0x00011400010d7983 */ /* 0x000ea80000100800 */
[----:B------:R-:W2:Y:S01]  /*8e940*/  LDL R9, [R1+0x118] ;  /* 0x0001180001097983 */ /* 0x000ea20000100800 */
[CC--:B----4-:R-:W-:Y:S01]  /*8e950*/  ISETP.GE.U32.AND P0, PT, R37.reuse, R252.reuse, PT ;  /* 0x000000fc2500720c */ /* 0x0d0fe20003f06070 */
[----:B0-----:R-:W-:-:S12]  /*8e960*/  IADD3 R0, PT, PT, R37, -R252, RZ ;  /* 0x800000fc25007210 */ /* 0x001fd80007ffe0ff */
[----:B------:R-:W-:-:S05]  /*8e970*/  @!P0 IADD3 R0, PT, PT, R0, 0x7f000001, RZ ;  /* 0x7f00000100008810 */ /* 0x000fca0007ffe0ff */
[----:B-1----:R-:W-:Y:S01]  /*8e980*/  IMAD.WIDE.U32 R10, R0, R28, RZ ;  /* 0x0000001c000a7225 */ /* 0x002fe200078e00ff */
[----:B------:R-:W-:Y:S01]  /*8e990*/  ISETP.GE.U32.AND P1, PT, R36, R246, PT ;  /* 0x000000f62400720c */ /* 0x000fe20003f26070 */
[----:B------:R-:W-:Y:S01]  /*8e9a0*/  ISETP.GE.U32.AND P0, PT, R34, R244, PT ;  /* 0x000000f42200720c */ /* 0x000fe20003f06070 */
[----:B------:R-:W-:Y:S02]  /*8e9b0*/  IADD3 R2, PT, PT, R36, -R246, RZ ;  /* 0x800000f624027210 */ /* 0x000fe40007ffe0ff */
[----:B------:R-:W-:Y:S01]  /*8e9c0*/  IADD3 R0, PT, PT, R34, -R244, RZ ;  /* 0x800000f422007210 */ /* 0x000fe20007ffe0ff */
[-C--:B------:R-:W-:Y:S01]  /*8e9d0*/  ISETP.GE.U32.AND P2, PT, R32, R248.reuse, PT ;  /* 0x000000f82000720c */ /* 0x080fe20003f46070 */
[----:B------:R-:W-:Y:S01]  /*8e9e0*/  IMAD R3, R10, 0x7effffff, RZ ;  /* 0x7effffff0a037824 */ /* 0x000fe200078e02ff */
[----:B------:R-:W-:-:S03]  /*8e9f0*/  IADD3 R14, PT, PT, R32, -R248, RZ ;  /* 0x800000f8200e7210 */ /* 0x000fc60007ffe0ff */
[----:B------:R-:W-:-:S03]  /*8ea00*/  IMAD.HI.U32 R24, R3, 0x7f000001, R10 ;  /* 0x7f00000103187827 */ /* 0x000fc600078e000a */
[----:B------:R-:W-:Y:S02]  /*8ea10*/  @!P1 IADD3 R2, PT, PT, R2, 0x7f000001, RZ ;  /* 0x7f00000102029810 */ /* 0x000fe40007ffe0ff */
[----:B------:R-:W-:Y:S01]  /*8ea20*/  @!P0 IADD3 R0, PT, PT, R0, 0x7f000001, RZ ;  /* 0x7f00000100008810 */ /* 0x000fe20007ffe0ff */
[----:B------:R-:W-:Y:S02]  /*8ea30*/  ISETP.GE.U32.AND P0, PT, R24, 0x7f000001, PT ;  /* 0x7f0000011800780c */ /* 0x000fe40003f06070 */
[----:B------:R-:W-:-:S04]  /*8ea40*/  IMAD.WIDE.U32 R10, R2, R28, RZ ;  /* 0x0000001c020a7225 */ /* 0x000fc800078e00ff */
[----:B------:R-:W-:Y:S01]  /*8ea50*/  IMAD.WIDE.U32 R2, R0, R28, RZ ;  /* 0x0000001c00027225 */ /* 0x000fe200078e00ff */
[----:B------:R-:W-:-:S03]  /*8ea60*/  @!P2 IADD3 R14, PT, PT, R14, 0x7f000001, RZ ;  /* 0x7f0000010e0ea810 */ /* 0x000fc60007ffe0ff */
[----:B------:R-:W-:Y:S02]  /*8ea70*/  IMAD R17, R2, 0x7effffff, RZ ;  /* 0x7effffff02117824 */ /* 0x000fe400078e02ff */
[----:B------:R-:W-:Y:S02]  /*8ea80*/  IMAD R19, R10, 0x7effffff, RZ ;  /* 0x7effffff0a137824 */ /* 0x000fe400078e02ff */
[----:B------:R-:W-:-:S04]  /*8ea90*/  IMAD.WIDE.U32 R14, R14, R28, RZ ;  /* 0x0000001c0e0e7225 */ /* 0x000fc800078e00ff */
[----:B------:R-:W-:-:S04]  /*8eaa0*/  IMAD.HI.U32 R18, R17, 0x7f000001, R2 ;  /* 0x7f00000111127827 */ /* 0x000fc800078e0002 */
[----:B------:R-:W-:Y:S02]  /*8eab0*/  IMAD R21, R14, 0x7effffff, RZ ;  /* 0x7effffff0e157824 */ /* 0x000fe400078e02ff */
[----:B------:R-:W-:Y:S01]  /*8eac0*/  IMAD.HI.U32 R20, R19, 0x7f000001, R10 ;  /* 0x7f00000113147827 */ /* 0x000fe200078e000a */
[----:B------:R-:W-:Y:S01]  /*8ead0*/  @P0 IADD3 R24, PT, PT, R24, -0x7f000001, RZ ;  /* 0x80ffffff18180810 */ /* 0x000fe20007ffe0ff */
[----:B------:R-:W-:Y:S02]  /*8eae0*/  ISETP.GE.U32.AND P0, PT, R18, 0x7f000001, PT ;  /* 0x7f0000011200780c */ /* 0x000fe40003f06070 */
[----:B------:R-:W-:Y:S01]  /*8eaf0*/  IMAD.HI.U32 R22, R21, 0x7f000001, R14 ;  /* 0x7f00000115167827 */ /* 0x000fe200078e000e */
[----:B------:R-:W-:-:S04]  /*8eb00*/  ISETP.GE.U32.AND P1, PT, R20, 0x7f000001, PT ;  /* 0x7f0000011400780c */ /* 0x000fc80003f26070 */
[----:B------:R-:W-:-:S06]  /*8eb10*/  ISETP.GE.U32.AND P2, PT, R22, 0x7f000001, PT ;  /* 0x7f0000011600780c */ /* 0x000fcc0003f46070 */
[----:B------:R-:W-:-:S03]  /*8eb20*/  @P0 IADD3 R18, PT, PT, R18, -0x7f000001, RZ ;  /* 0x80ffffff12120810 */ /* 0x000fc60007ffe0ff */
[----:B------:R-:W-:-:S04]  /*8eb30*/  @P1 IADD3 R20, PT, PT, R20, -0x7f000001, RZ ;  /* 0x80ffffff14141810 */ /* 0x000fc80007ffe0ff */
[----:B------:R-:W-:Y:S01]  /*8eb40*/  @P2 IADD3 R22, PT, PT, R22, -0x7f000001, RZ ;  /* 0x80ffffff16162810 */ /* 0x000fe20007ffe0ff */
[----:B------:R-:W0:Y:S01]  /*8eb50*/  S2UR UR6, SR_CTAID.X ;  /* 0x00000000000679c3 */ /* 0x000e220000002500 */
[----:B---3--:R-:W-:-:S04]  /*8eb60*/  IMAD.WIDE.U32 R2, R5, R24, RZ ;  /* 0x0000001805027225 */ /* 0x008fc800078e00ff */
[----:B------:R-:W-:-:S04]  /*8eb70*/  IMAD R11, R2, 0x7effffff, RZ ;  /* 0x7effffff020b7824 */ /* 0x000fc800078e02ff */
[----:B------:R-:W-:-:S04]  /*8eb80*/  IMAD.HI.U32 R25, R11, 0x7f000001, R2 ;  /* 0x7f0000010b197827 */ /* 0x000fc800078e0002 */
[----:B--2---:R-:W-:Y:S01]  /*8eb90*/  IMAD.WIDE.U32 R2, R4, R18, RZ ;  /* 0x0000001204027225 */ /* 0x004fe200078e00ff */
[----:B------:R-:W-:-:S03]  /*8eba0*/  ISETP.GE.U32.AND P0, PT, R25, 0x7f000001, PT ;  /* 0x7f0000011900780c */ /* 0x000fc60003f06070 */
[----:B------:R-:W-:-:S04]  /*8ebb0*/  IMAD.WIDE.U32 R10, R4, R20, RZ ;  /* 0x00000014040a7225 */ /* 0x000fc800078e00ff */
[----:B------:R-:W-:Y:S02]  /*8ebc0*/  IMAD R17, R2, 0x7effffff, RZ ;  /* 0x7effffff02117824 */ /* 0x000fe400078e02ff */
[----:B------:R-:W-:-:S04]  /*8ebd0*/  IMAD.WIDE.U32 R14, R6, R22, RZ ;  /* 0x00000016060e7225 */ /* 0x000fc800078e00ff */
[----:B------:R-:W-:Y:S02]  /*8ebe0*/  IMAD R19, R10, 0x7effffff, RZ ;  /* 0x7effffff0a137824 */ /* 0x000fe400078e02ff */
[----:B------:R-:W-:-:S04]  /*8ebf0*/  IMAD.HI.U32 R12, R17, 0x7f000001, R2 ;  /* 0x7f000001110c7827 */ /* 0x000fc800078e0002 */
[----:B------:R-:W-:Y:S02]  /*8ec00*/  IMAD R21, R14, 0x7effffff, RZ ;  /* 0x7effffff0e157824 */ /* 0x000fe400078e02ff */
[----:B------:R-:W-:-:S04]  /*8ec10*/  IMAD.HI.U32 R0, R19, 0x7f000001, R10 ;  /* 0x7f00000113007827 */ /* 0x000fc800078e000a */
[----:B------:R-:W-:Y:S01]  /*8ec20*/  IMAD.HI.U32 R26, R21, 0x7f000001, R14 ;  /* 0x7f000001151a7827 */ /* 0x000fe200078e000e */
[----:B------:R-:W-:Y:S01]  /*8ec30*/  @P0 IADD3 R25, PT, PT, R25, -0x7f000001, RZ ;  /* 0x80ffffff19190810 */ /* 0x000fe20007ffe0ff */
[----:B------:R-:W-:Y:S02]  /*8ec40*/  ISETP.GE.U32.AND P0, PT, R12, 0x7f000001, PT ;  /* 0x7f0000010c00780c */ /* 0x000fe40003f06070 */
[----:B------:R-:W-:Y:S01]  /*8ec50*/  IMAD.WIDE.U32 R14, R6, R24, RZ ;  /* 0x00000018060e7225 */ /* 0x000fe200078e00ff */
[----:B------:R-:W-:-:S03]  /*8ec60*/  ISETP.GE.U32.AND P1, PT, R0, 0x7f000001, PT ;  /* 0x7f0000010000780c */ /* 0x000fc60003f26070 */
[----:B------:R-:W-:-:S04]  /*8ec70*/  IMAD.WIDE.U32 R10, R25, 0x5fffffa, RZ ;  /* 0x05fffffa190a7825 */ /* 0x000fc800078e00ff */
[----:B------:R-:W-:Y:S02]  /*8ec80*/  IMAD R23, R14, 0x7effffff, RZ ;  /* 0x7effffff0e177824 */ /* 0x000fe400078e02ff */
[----:B------:R-:W-:-:S04]  /*8ec90*/  IMAD.WIDE.U32 R2, R5, R18, RZ ;  /* 0x0000001205027225 */ /* 0x000fc800078e00ff */
[----:B------:R-:W-:Y:S01]  /*8eca0*/  IMAD R21, R25, 0x6, RZ ;  /* 0x0000000619157824 */ /* 0x000fe200078e02ff */
[----:B------:R-:W-:Y:S01]  /*8ecb0*/  ISETP.GE.U32.AND P5, PT, R26, 0x7f000001, PT ;  /* 0x7f0000011a00780c */ /* 0x000fe20003fa6070 */
[----:B------:R-:W-:-:S04]  /*8ecc0*/  IMAD.HI.U32 R28, R23, 0x7f000001, R14 ;  /* 0x7f000001171c7827 */ /* 0x000fc800078e000e */
[----:B------:R-:W-:Y:S02]  /*8ecd0*/  IMAD R19, R2, 0x7effffff, RZ ;  /* 0x7effffff02137824 */ /* 0x000fe400078e02ff */
[----:B------:R-:W-:Y:S01]  /*8ece0*/  IMAD.HI.U32 R23, R21, 0x7f000001, R10 ;  /* 0x7f00000115177827 */ /* 0x000fe200078e000a */
[----:B------:R-:W-:Y:S01]  /*8ecf0*/  @P0 IADD3 R12, PT, PT, R12, -0x7f000001, RZ ;  /* 0x80ffffff0c0c0810 */ /* 0x000fe20007ffe0ff */
[----:B------:R-:W-:Y:S02]  /*8ed00*/  ISETP.GE.U32.AND P4, PT, R28, 0x7f000001, PT ;  /* 0x7f0000011c00780c */ /* 0x000fe40003f86070 */
[----:B------:R-:W-:Y:S01]  /*8ed10*/  IMAD.HI.U32 R27, R19, 0x7f000001, R2 ;  /* 0x7f000001131b7827 */ /* 0x000fe200078e0002 */
[----:B------:R-:W-:Y:S01]  /*8ed20*/  @P1 IADD3 R0, PT, PT, R0, -0x7f000001, RZ ;  /* 0x80ffffff00001810 */ /* 0x000fe20007ffe0ff */
[----:B------:R-:W-:Y:S01]  /*8ed30*/  ISETP.GE.U32.AND P1, PT, R23, 0x7f000001, PT ;  /* 0x7f0000011700780c */ /* 0x000fe20003f26070 */
[----:B------:R-:W-:Y:S01]  /*8ed40*/  ISETP.GE.U32.AND P2, PT, R12, 0x7f000001, PT ;  /* 0x7f0000010c00780c */ /* 0x000fe20003f46070 */
[----:B------:R-:W-:-:S04]  /*8ed50*/  IMAD.WIDE.U32 R10, R7, R22, RZ ;  /* 0x00000016070a7225 */ /* 0x000fc800078e00ff */
[----:B------:R-:W-:Y:S01]  /*8ed60*/  IMAD.WIDE.U32 R16, R7, R20, RZ ;  /* 0x0000001407107225 */ /* 0x000fe200078e00ff */
[----:B------:R-:W-:Y:S01]  /*8ed70*/  ISETP.GE.U32.AND P3, PT, R27, 0x7f000001, PT ;  /* 0x7f0000011b00780c */ /* 0x000fe20003f66070 */
[----:B------:R-:W-:Y:S02]  /*8ed80*/  ISETP.GE.U32.AND P0, PT, R0, 0x7f000001, PT ;  /* 0x7f0000010000780c */ /* 0x000fe40003f06070 */
[----:B------:R-:W-:Y:S01]  /*8ed90*/  IMAD R15, R10, 0x7effffff, RZ ;  /* 0x7effffff0a0f7824 */ /* 0x000fe200078e02ff */
[----:B------:R-:W-:Y:S01]  /*8eda0*/  @P5 IADD3 R26, PT, PT, R26, -0x7f000001, RZ ;  /* 0x80ffffff1a1a5810 */ /* 0x000fe20007ffe0ff */
[----:B------:R-:W-:Y:S02]  /*8edb0*/  IMAD R25, R16, 0x7effffff, RZ ;  /* 0x7effffff10197824 */ /* 0x000fe400078e02ff */
[----:B------:R-:W-:Y:S01]  /*8edc0*/  IMAD.HI.U32 R31, R15, 0x7f000001, R10 ;  /* 0x7f0000010f1f7827 */ /* 0x000fe200078e000a */
[----:B------:R-:W-:-:S03]  /*8edd0*/  @P4 IADD3 R28, PT, PT, R28, -0x7f000001, RZ ;  /* 0x80ffffff1c1c4810 */ /* 0x000fc60007ffe0ff */
[----:B------:R-:W-:-:S04]  /*8ede0*/  IMAD.HI.U32 R30, R25, 0x7f000001, R16 ;  /* 0x7f000001191e7827 */ /* 0x000fc800078e0010 */
[----:B------:R-:W-:Y:S01]  /*8edf0*/  IMAD.WIDE.U32 R10, R26, 0x5fffffa, RZ ;  /* 0x05fffffa1a0a7825 */ /* 0x000fe200078e00ff */
[----:B------:R-:W-:Y:S02]  /*8ee00*/  @P2 IADD3 R12, PT, PT, R12, -0x7f000001, RZ ;  /* 0x80ffffff0c0c2810 */ /* 0x000fe40007ffe0ff */
[----:B------:R-:W-:Y:S01]  /*8ee10*/  @P1 IADD3 R23, PT, PT, R23, -0x7f000001, RZ ;  /* 0x80ffffff17171810 */ /* 0x000fe20007ffe0ff */
[----:B------:R-:W-:Y:S02]  /*8ee20*/  IMAD R19, R26, 0x6, RZ ;  /* 0x000000061a137824 */ /* 0x000fe400078e02ff */
[----:B------:R-:W-:Y:S01]  /*8ee30*/  IMAD.WIDE.U32 R14, R28, 0x5fffffa, RZ ;  /* 0x05fffffa1c0e7825 */ /* 0x000fe200078e00ff */
[----:B------:R-:W-:Y:S01]  /*8ee40*/  ISETP.GE.U32.AND P5, PT, R30, 0x7f000001, PT ;  /* 0x7f0000011e00780c */ /* 0x000fe20003fa6070 */
[----:B------:R-:W-:Y:S02]  /*8ee50*/  @P3 IADD3 R27, PT, PT, R27, -0x7f000001, RZ ;  /* 0x80ffffff1b1b3810 */ /* 0x000fe40007ffe0ff */
[----:B------:R-:W-:Y:S01]  /*8ee60*/  @P0 IADD3 R0, PT, PT, R0, -0x7f000001, RZ ;  /* 0x80ffffff00000810 */ /* 0x000fe20007ffe0ff */
[----:B------:R-:W-:-:S02]  /*8ee70*/  IMAD R21, R28, 0x6, RZ ;  /* 0x000000061c157824 */ /* 0x000fc400078e02ff */
[----:B------:R-:W-:Y:S01]  /*8ee80*/  IMAD.HI.U32 R25, R19, 0x7f000001, R10 ;  /* 0x7f00000113197827 */ /* 0x000fe200078e000a */
[----:B------:R-:W-:Y:S01]  /*8ee90*/  IADD3 R12, PT, PT, R12, R23, RZ ;  /* 0x000000170c0c7210 */ /* 0x000fe20007ffe0ff */
[----:B------:R-:W-:Y:S02]  /*8eea0*/  ISETP.GE.U32.AND P4, PT, R31, 0x7f000001, PT ;  /* 0x7f0000011f00780c */ /* 0x000fe40003f86070 */
        /* <DEDUP_REMOVED lines=8> */
[----:B------:R-:W-:Y:S02]  /*8ef30*/  @P5 IADD3 R30, PT, PT, R30, -0x7f000001, RZ ;  /* 0x80ffffff1e1e5810 */ /* 0x000fe40007ffe0ff */
[----:B------:R-:W-:-:S04]  /*8ef40*/  IMAD.HI.U32 R16, R17, 0x7f000001, R2 ;  /* 0x7f00000111107827 */ /* 0x000fc800078e0002 */
[----:B------:R-:W-:Y:S01]  /*8ef50*/  IMAD.WIDE.U32 R2, R5, R20, RZ ;  /* 0x0000001405027225 */ /* 0x000fe200078e00ff */
[----:B------:R-:W-:-:S03]  /*8ef60*/  @P4 IADD3 R31, PT, PT, R31, -0x7f000001, RZ ;  /* 0x80ffffff1f1f4810 */ /* 0x000fc60007ffe0ff */
[----:B------:R-:W-:-:S04]  /*8ef70*/  IMAD.WIDE.U32 R10, R30, 0x5fffffa, RZ ;  /* 0x05fffffa1e0a7825 */ /* 0x000fc800078e00ff */
[----:B------:R-:W-:Y:S01]  /*8ef80*/  IMAD R17, R2, 0x7effffff, RZ ;  /* 0x7effffff02117824 */ /* 0x000fe200078e02ff */
[----:B------:R-:W-:Y:S01]  /*8ef90*/  ISETP.GE.U32.AND P0, PT, R16, 0x7f000001, PT ;  /* 0x7f0000011000780c */ /* 0x000fe20003f06070 */
[----:B------:R-:W-:Y:S02]  /*8efa0*/  @P3 IADD3 R25, PT, PT, R25, -0x7f000001, RZ ;  /* 0x80ffffff19193810 */ /* 0x000fe40007ffe0ff */
[----:B------:R-:W-:Y:S01]  /*8efb0*/  @P2 IADD3 R12, PT, PT, R12, -0x7f000001, RZ ;  /* 0x80ffffff0c0c2810 */ /* 0x000fe20007ffe0ff */
[----:B------:R-:W-:Y:S02]  /*8efc0*/  IMAD R19, R30, 0x6, RZ ;  /* 0x000000061e137824 */ /* 0x000fe400078e02ff */
[----:B------:R-:W-:Y:S01]  /*8efd0*/  IMAD.WIDE.U32 R14, R31, 0x5fffffa, RZ ;  /* 0x05fffffa1f0e7825 */ /* 0x000fe200078e00ff */
[----:B------:R-:W-:Y:S02]  /*8efe0*/  @P6 IADD3 R29, PT, PT, R29, -0x7f000001, RZ ;  /* 0x80ffffff1d1d6810 */ /* 0x000fe40007ffe0ff */
[----:B------:R-:W-:Y:S01]  /*8eff0*/  @P1 IADD3 R0, PT, PT, R0, -0x7f000001, RZ ;  /* 0x80ffffff00001810 */ /* 0x000fe20007ffe0ff */
[----:B------:R-:W-:-:S04]  /*8f000*/  IMAD.HI.U32 R23, R17, 0x7f000001, R2 ;  /* 0x7f00000111177827 */ /* 0x000fc800078e0002 */
[----:B------:R-:W-:Y:S02]  /*8f010*/  IMAD R21, R31, 0x6, RZ ;  /* 0x000000061f157824 */ /* 0x000fe400078e02ff */
[----:B------:R-:W-:Y:S01]  /*8f020*/  IMAD.HI.U32 R17, R19, 0x7f000001, R10 ;  /* 0x7f00000113117827 */ /* 0x000fe200078e000a */
[----:B------:R-:W-:-:S03]  /*8f030*/  IADD3 R12, PT, PT, R12, R25, RZ ;  /* 0x000000190c0c7210 */ /* 0x000fc60007ffe0ff */
        /* <DEDUP_REMOVED lines=11> */
[----:B------:R-:W-:Y:S01]  /*8f0f0*/  IMAD R19, R10, 0x7effffff, RZ ;  /* 0x7effffff0a137824 */ /* 0x000fe200078e02ff */
[----:B------:R-:W1:Y:S01]  /*8f100*/  LDC R25, c[0x0][0x4a0] ;  /* 0x00012800ff197b82 */ /* 0x000e620000000800 */
[----:B------:R-:W-:Y:S02]  /*8f110*/  @P4 IADD3 R17, PT, PT, R17, -0x7f000001, RZ ;  /* 0x80ffffff11114810 */ /* 0x000fe40007ffe0ff */
[----:B------:R-:W-:Y:S02]  /*8f120*/  @P2 IADD3 R12, PT, PT, R12, -0x7f000001, RZ ;  /* 0x80ffffff0c0c2810 */ /* 0x000fe40007ffe0ff */
[----:B------:R-:W-:Y:S02]  /*8f130*/  @P5 IADD3 R15, PT, PT, R15, -0x7f000001, RZ ;  /* 0x80ffffff0f0f5810 */ /* 0x000fe40007ffe0ff */
[----:B------:R-:W-:Y:S02]  /*8f140*/  @P3 IADD3 R0, PT, PT, R0, -0x7f000001, RZ ;  /* 0x80ffffff00003810 */ /* 0x000fe40007ffe0ff */
[----:B------:R-:W-:Y:S01]  /*8f150*/  IADD3 R17, PT, PT, R12, R17, RZ ;  /* 0x000000110c117210 */ /* 0x000fe20007ffe0ff */
[----:B------:R-:W-:Y:S01]  /*8f160*/  IMAD.HI.U32 R11, R19, 0x7f000001, R10 ;  /* 0x7f000001130b7827 */ /* 0x000fe200078e000a */
[----:B------:R-:W-:-:S02]  /*8f170*/  @P1 IADD3 R23, PT, PT, R23, -0x7f000001, RZ ;  /* 0x80ffffff17171810 */ /* 0x000fc40007ffe0ff */
[----:B------:R-:W-:Y:S02]  /*8f180*/  @P0 IADD3 R16, PT, PT, R16, -0x7f000001, RZ ;  /* 0x80ffffff10100810 */ /* 0x000fe40007ffe0ff */
[----:B------:R-:W-:Y:S01]  /*8f190*/  IADD3 R12, PT, PT, R0, R15, RZ ;  /* 0x0000000f000c7210 */ /* 0x000fe20007ffe0ff */
[----:B------:R-:W-:Y:S01]  /*8f1a0*/  IMAD R15, R2, 0x7effffff, RZ ;  /* 0x7effffff020f7824 */ /* 0x000fe200078e02ff */
[----:B------:R-:W-:Y:S01]  /*8f1b0*/  ISETP.GE.U32.AND P2, PT, R17, 0x7f000001, PT ;  /* 0x7f0000011100780c */ /* 0x000fe20003f46070 */
[----:B------:R-:W-:Y:S01]  /*8f1c0*/  ISETP.GE.U32.AND P4, PT, R11, 0x7f000001, PT ;  /* 0x7f0000010b00780c */ /* 0x000fe20003f86070 */
[----:B------:R-:W-:Y:S01]  /*8f1d0*/  IADD3 R0, PT, PT, R16, R23, RZ ;  /* 0x0000001710007210 */ /* 0x000fe20007ffe0ff */
[----:B------:R-:W-:Y:S01]  /*8f1e0*/  IMAD.HI.U32 R15, R15, 0x7f000001, R2 ;  /* 0x7f0000010f0f7827 */ /* 0x000fe200078e0002 */
[----:B------:R-:W-:Y:S01]  /*8f1f0*/  ISETP.GE.U32.AND P3, PT, R12, 0x7f000001, PT ;  /* 0x7f0000010c00780c */ /* 0x000fe20003f66070 */
[----:B------:R-:W0:Y:S02]  /*8f200*/  S2R R10, SR_TID.X ;  /* 0x00000000000a7919 */ /* 0x000e240000002100 */
[----:B------:R-:W-:Y:S01]  /*8f210*/  ISETP.GE.U32.AND P0, PT, R0, 0x7f000001, PT ;  /* 0x7f0000010000780c */ /* 0x000fe20003f06070 */
[----:B------:R-:W-:Y:S01]  /*8f220*/  ISETP.GE.U32.AND P1, PT, R15, 0x7f000001, PT ;  /* 0x7f0000010f00780c */ /* 0x000fe20003f26070 */
[----:B------:R-:W0:Y:S04]  /*8f230*/  LDC R19, c[0x0][0x360] ;  /* 0x0000d800ff137b82 */ /* 0x000e280000000800 */
[----:B------:R-:W-:-:S02]  /*8f240*/  @P2 IADD3 R17, PT, PT, R17, -0x7f000001, RZ ;  /* 0x80ffffff11112810 */ /* 0x000fc40007ffe0ff */
[----:B------:R-:W-:Y:S02]  /*8f250*/  @P4 IADD3 R11, PT, PT, R11, -0x7f000001, RZ ;  /* 0x80ffffff0b0b4810 */ /* 0x000fe40007ffe0ff */
[----:B------:R-:W-:Y:S02]  /*8f260*/  @P3 IADD3 R12, PT, PT, R12, -0x7f000001, RZ ;  /* 0x80ffffff0c0c3810 */ /* 0x000fe40007ffe0ff */
[----:B------:R-:W-:Y:S02]  /*8f270*/  IADD3 R8, PT, PT, R17, R8, RZ ;  /* 0x0000000811087210 */ /* 0x000fe40007ffe0ff */
[----:B------:R-:W2:Y:S01]  /*8f280*/  LDC.64 R16, c[0x0][0x488] ;  /* 0x00012200ff107b82 */ /* 0x000ea20000000a00 */
[----:B------:R-:W-:Y:S01]  /*8f290*/  IMAD.WIDE.U32 R2, R11, 0x5fffffa, RZ ;  /* 0x05fffffa0b027825 */ /* 0x000fe200078e00ff */
[----:B------:R-:W-:Y:S02]  /*8f2a0*/  @P1 IADD3 R15, PT, PT, R15, -0x7f000001, RZ ;  /* 0x80ffffff0f0f1810 */ /* 0x000fe40007ffe0ff */
[----:B------:R-:W-:Y:S01]  /*8f2b0*/  @P0 IADD3 R0, PT, PT, R0, -0x7f000001, RZ ;  /* 0x80ffffff00000810 */ /* 0x000fe20007ffe0ff */
[----:B------:R-:W-:Y:S01]  /*8f2c0*/  IMAD R11, R11, 0x6, RZ ;  /* 0x000000060b0b7824 */ /* 0x000fe200078e02ff */
[----:B------:R-:W-:Y:S01]  /*8f2d0*/  IADD3 R12, PT, PT, R12, R13, RZ ;  /* 0x0000000d0c0c7210 */ /* 0x000fe20007ffe0ff */
[----:B------:R-:W-:-:S02]  /*8f2e0*/  ISETP.GE.U32.AND P2, PT, R8, 0x7f000001, PT ;  /* 0x7f0000010800780c */ /* 0x000fc40003f46070 */
[----:B------:R-:W-:Y:S01]  /*8f2f0*/  IMAD.HI.U32 R3, R11, 0x7f000001, R2 ;  /* 0x7f0000010b037827 */ /* 0x000fe200078e0002 */
[----:B------:R-:W-:Y:S01]  /*8f300*/  IADD3 R0, PT, PT, R0, R15, RZ ;  /* 0x0000000f00007210 */ /* 0x000fe20007ffe0ff */
[----:B------:R-:W-:-:S03]  /*8f310*/  ISETP.GE.U32.AND P3, PT, R12, 0x7f000001, PT ;  /* 0x7f0000010c00780c */ /* 0x000fc60003f66070 */
[----:B------:R-:W-:Y:S01]  /*8f320*/  ISETP.GE.U32.AND P1, PT, R3, 0x7f000001, PT ;  /* 0x7f0000010300780c */ /* 0x000fe20003f26070 */
[----:B------:R-:W-:Y:S01]  /*8f330*/  ISETP.GE.U32.AND P0, PT, R0, 0x7f000001, PT ;  /* 0x7f0000010000780c */ /* 0x000fe20003f06070 */
[----:B0-----:R-:W-:-:S04]  /*8f340*/  IMAD R19, R19, UR6, R10 ;  /* 0x0000000613137c24 */ /* 0x001fc8000f8e020a */
[----:B------:R-:W-:-:S04]  /*8f350*/  @P2 IADD3 R8, PT, PT, R8, -0x7f000001, RZ ;  /* 0x80ffffff08082810 */ /* 0x000fc80007ffe0ff */
[----:B------:R-:W-:Y:S01]  /*8f360*/  @P3 IADD3 R12, PT, PT, R12, -0x7f000001, RZ ;  /* 0x80ffffff0c0c3810 */ /* 0x000fe20007ffe0ff */
[----:B--2---:R-:W-:Y:S02]  /*8f370*/  IMAD.WIDE.U32 R16, R19, 0x4, R16 ;  /* 0x0000000413107825 */ /* 0x004fe400078e0010 */
[----:B------:R-:W-:Y:S02]  /*8f380*/  @P1 IADD3 R3, PT, PT, R3, -0x7f000001, RZ ;  /* 0x80ffffff03031810 */ /* 0x000fe40007ffe0ff */
[----:B------:R-:W-:Y:S01]  /*8f390*/  @P0 IADD3 R0, PT, PT, R0, -0x7f000001, RZ ;  /* 0x80ffffff00000810 */ /* 0x000fe20007ffe0ff */
[----:B------:R0:W-:Y:S04]  /*8f3a0*/  STL [R1+0x110], R8 ;  /* 0x0001100801007387 */ /* 0x0001e80000100800 */
[----:B------:R-:W-:Y:S04]  /*8f3b0*/  STL [R1+0x114], R12 ;  /* 0x0001140c01007387 */ /* 0x000fe80000100800 */
[----:B------:R-:W2:Y:S04]  /*8f3c0*/  LDG.E R2, desc[UR10][R16.64] ;  /* 0x0000000a10027981 */ /* 0x000ea8000c1e1900 */
[----:B------:R-:W2:Y:S01]  /*8f3d0*/  LDL.64 R10, [R1+0x110] ;  /* 0x00011000010a7983 */ /* 0x000ea20000100a00 */
[----:B------:R-:W-:-:S03]  /*8f3e0*/  IADD3 R0, PT, PT, R0, R3, RZ ;  /* 0x0000000300007210 */ /* 0x000fc60007ffe0ff */
[----:B------:R-:W3:Y:S02]  /*8f3f0*/  LDL R3, [R1+0x11c] ;  /* 0x00011c0001037983 */ /* 0x000ee40000100800 */
[----:B------:R-:W-:-:S13]  /*8f400*/  ISETP.GE.U32.AND P0, PT, R0, 0x7f000001, PT ;  /* 0x7f0000010000780c */ /* 0x000fda0003f06070 */
[----:B------:R-:W-:-:S04]  /*8f410*/  @P0 IADD3 R0, PT, PT, R0, -0x7f000001, RZ ;  /* 0x80ffffff00000810 */ /* 0x000fc80007ffe0ff */
[----:B------:R-:W-:-:S05]  /*8f420*/  IADD3 R14, PT, PT, R0, R9, RZ ;  /* 0x00000009000e7210 */ /* 0x000fca0007ffe0ff */
[----:B------:R-:W-:-:S13]  /*8f430*/  ISETP.GE.U32.AND P0, PT, R14, 0x7f000001, PT ;  /* 0x7f0000010e00780c */ /* 0x000fda0003f06070 */
[----:B------:R-:W-:-:S05]  /*8f440*/  @P0 IADD3 R14, PT, PT, R14, -0x7f000001, RZ ;  /* 0x80ffffff0e0e0810 */ /* 0x000fca0007ffe0ff */
[----:B------:R4:W-:Y:S04]  /*8f450*/  STL [R1+0x118], R14 ;  /* 0x0001180e01007387 */ /* 0x0009e80000100800 */
[----:B------:R-:W3:Y:S01]  /*8f460*/  LDL R13, [R1+0x118] ;  /* 0x00011800010d7983 */ /* 0x000ee20000100800 */
[----:B0-----:R-:W-:-:S04]  /*8f470*/  IMAD.WIDE.U32 R8, R4, R24, RZ ;  /* 0x0000001804087225 */ /* 0x001fc800078e00ff */
[----:B------:R-:W-:-:S04]  /*8f480*/  IMAD R0, R8, 0x7effffff, RZ ;  /* 0x7effffff08007824 */ /* 0x000fc800078e02ff */
[----:B------:R-:W-:-:S05]  /*8f490*/  IMAD.HI.U32 R8, R0, 0x7f000001, R8 ;  /* 0x7f00000100087827 */ /* 0x000fca00078e0008 */
[----:B------:R-:W-:Y:S01]  /*8f4a0*/  ISETP.GE.U32.AND P0, PT, R8, 0x7f000001, PT ;  /* 0x7f0000010800780c */ /* 0x000fe20003f06070 */
[----:B------:R-:W-:-:S04]  /*8f4b0*/  IMAD.WIDE.U32 R4, R5, R22, RZ ;  /* 0x0000001605047225 */ /* 0x000fc800078e00ff */
[----:B----4-:R-:W-:-:S04]  /*8f4c0*/  IMAD.WIDE.U32 R14, R6, R20, RZ ;  /* 0x00000014060e7225 */ /* 0x010fc800078e00ff */
[----:B------:R-:W-:Y:S01]  /*8f4d0*/  IMAD R0, R4, 0x7effffff, RZ ;  /* 0x7effffff04007824 */ /* 0x000fe200078e02ff */
[----:B------:R-:W0:Y:S03]  /*8f4e0*/  LDC.64 R22, c[0x0][0x4a0] ;  /* 0x00012800ff167b82 */ /* 0x000e260000000a00 */
[----:B------:R-:W-:Y:S01]  /*8f4f0*/  IMAD.HI.U32 R5, R0, 0x7f000001, R4 ;  /* 0x7f00000100057827 */ /* 0x000fe200078e0004 */
[----:B------:R-:W-:-:S04]  /*8f500*/  @P0 IADD3 R8, PT, PT, R8, -0x7f000001, RZ ;  /* 0x80ffffff08080810 */ /* 0x000fc80007ffe0ff */
[----:B------:R-:W-:Y:S01]  /*8f510*/  ISETP.GE.U32.AND P1, PT, R5, 0x7f000001, PT ;  /* 0x7f0000010500780c */ /* 0x000fe20003f26070 */
[----:B------:R-:W-:Y:S01]  /*8f520*/  IMAD R9, R14, 0x7effffff, RZ ;  /* 0x7effffff0e097824 */ /* 0x000fe200078e02ff */
[----:B------:R-:W4:Y:S01]  /*8f530*/  LDC R0, c[0x0][0x4a0] ;  /* 0x00012800ff007b82 */ /* 0x000f220000000800 */
[----:B------:R-:W-:Y:S02]  /*8f540*/  ISETP.GE.U32.AND P0, PT, R8, 0x7f000001, PT ;  /* 0x7f0000010800780c */ /* 0x000fe40003f06070 */
[----:B------:R-:W-:-:S08]  /*8f550*/  IMAD.HI.U32 R9, R9, 0x7f000001, R14 ;  /* 0x7f00000109097827 */ /* 0x000fd000078e000e */
[----:B------:R-:W-:-:S03]  /*8f560*/  @P1 IADD3 R5, PT, PT, R5, -0x7f000001, RZ ;  /* 0x80ffffff05051810 */ /* 0x000fc60007ffe0ff */
[----:B------:R-:W-:-:S04]  /*8f570*/  @P0 IADD3 R8, PT, PT, R8, -0x7f000001, RZ ;  /* 0x80ffffff08080810 */ /* 0x000fc80007ffe0ff */
[----:B------:R-:W-:Y:S01]  /*8f580*/  IADD3 R8, PT, PT, R8, R5, RZ ;  /* 0x0000000508087210 */ /* 0x000fe20007ffe0ff */
[----:B------:R-:W-:-:S04]  /*8f590*/  ISETP.GE.U32.AND P1, PT, R9, 0x7f000001, PT ;  /* 0x7f0000010900780c */ /* 0x000fc80003f26070 */
[----:B------:R-:W-:Y:S01]  /*8f5a0*/  ISETP.GE.U32.AND P0, PT, R8, 0x7f000001, PT ;  /* 0x7f0000010800780c */ /* 0x000fe20003f06070 */
[----:B------:R-:W-:-:S04]  /*8f5b0*/  IMAD.WIDE.U32 R4, R7, R18, RZ ;  /* 0x0000001207047225 */ /* 0x000fc800078e00ff */
[----:B------:R-:W-:-:S04]  /*8f5c0*/  IMAD R7, R4, 0x7effffff, RZ ;  /* 0x7effffff04077824 */ /* 0x000fc800078e02ff */
[----:B------:R-:W-:Y:S01]  /*8f5d0*/  @P1 IADD3 R9, PT, PT, R9, -0x7f000001, RZ ;  /* 0x80ffffff09091810 */ /* 0x000fe20007ffe0ff */
[----:B------:R-:W-:-:S03]  /*8f5e0*/  IMAD.HI.U32 R15, R7, 0x7f000001, R4 ;  /* 0x7f000001070f7827 */ /* 0x000fc600078e0004 */
[----:B------:R-:W-:Y:S02]  /*8f5f0*/  @P0 IADD3 R8, PT, PT, R8, -0x7f000001, RZ ;  /* 0x80ffffff08080810 */ /* 0x000fe40007ffe0ff */
[----:B------:R-:W-:Y:S02]  /*8f600*/  ISETP.GE.U32.AND P1, PT, R15, 0x7f000001, PT ;  /* 0x7f0000010f00780c */ /* 0x000fe40003f26070 */
[----:B------:R-:W-:-:S05]  /*8f610*/  IADD3 R8, PT, PT, R8, R9, RZ ;  /* 0x0000000908087210 */ /* 0x000fca0007ffe0ff */
[----:B------:R-:W-:-:S06]  /*8f620*/  ISETP.GE.U32.AND P0, PT, R8, 0x7f000001, PT ;  /* 0x7f0000010800780c */ /* 0x000fcc0003f06070 */
[----:B------:R-:W-:-:S07]  /*8f630*/  @P1 IADD3 R15, PT, PT, R15, -0x7f000001, RZ ;  /* 0x80ffffff0f0f1810 */ /* 0x000fce0007ffe0ff */
[----:B------:R-:W-:-:S04]  /*8f640*/  @P0 IADD3 R8, PT, PT, R8, -0x7f000001, RZ ;  /* 0x80ffffff08080810 */ /* 0x000fc80007ffe0ff */
[----:B------:R-:W-:-:S05]  /*8f650*/  IADD3 R8, PT, PT, R8, R15, RZ ;  /* 0x0000000f08087210 */ /* 0x000fca0007ffe0ff */
[----:B------:R-:W-:-:S13]  /*8f660*/  ISETP.GE.U32.AND P0, PT, R8, 0x7f000001, PT ;  /* 0x7f0000010800780c */ /* 0x000fda0003f06070 */
[----:B------:R-:W-:Y:S01]  /*8f670*/  @P0 IADD3 R8, PT, PT, R8, -0x7f000001, RZ ;  /* 0x80ffffff08080810 */ /* 0x000fe20007ffe0ff */
[----:B--2---:R-:W-:-:S04]  /*8f680*/  IMAD.WIDE.U32 R4, R10, R2, RZ ;  /* 0x000000020a047225 */ /* 0x004fc800078e00ff */
[----:B------:R-:W-:-:S04]  /*8f690*/  IMAD R7, R4, 0x7effffff, RZ ;  /* 0x7effffff04077824 */ /* 0x000fc800078e02ff */
[----:B------:R-:W-:-:S05]  /*8f6a0*/  IMAD.HI.U32 R17, R7, 0x7f000001, R4 ;  /* 0x7f00000107117827 */ /* 0x000fca00078e0004 */
[----:B------:R-:W-:Y:S01]  /*8f6b0*/  ISETP.GE.U32.AND P1, PT, R17, 0x7f000001, PT ;  /* 0x7f0000011100780c */ /* 0x000fe20003f26070 */
[----:B------:R-:W-:Y:S01]  /*8f6c0*/  IMAD.WIDE.U32 R4, R11, R2, RZ ;  /* 0x000000020b047225 */ /* 0x000fe200078e00ff */
[----:B---3--:R-:W-:Y:S01]  /*8f6d0*/  IADD3 R3, PT, PT, R8, R3, RZ ;  /* 0x0000000308037210 */ /* 0x008fe20007ffe0ff */
[----:B------:R-:W2:Y:S02]  /*8f6e0*/  LDC.64 R10, c[0x0][0x4a0] ;  /* 0x00012800ff0a7b82 */ /* 0x000ea40000000a00 */
[----:B------:R-:W-:-:S08]  /*8f6f0*/  IMAD R7, R4, 0x7effffff, RZ ;  /* 0x7effffff04077824 */ /* 0x000fd000078e02ff */
[----:B------:R-:W-:Y:S01]  /*8f700*/  @P1 IADD3 R17, PT, PT, R17, -0x7f000001, RZ ;  /* 0x80ffffff11111810 */ /* 0x000fe20007ffe0ff */
[----:B------:R-:W-:-:S04]  /*8f710*/  IMAD.HI.U32 R15, R7, 0x7f000001, R4 ;  /* 0x7f000001070f7827 */ /* 0x000fc800078e0004 */
[----:B------:R-:W-:Y:S01]  /*8f720*/  ISETP.GE.U32.AND P1, PT, R17, 0x7f000001, PT ;  /* 0x7f0000011100780c */ /* 0x000fe20003f26070 */
[----:B------:R-:W-:Y:S01]  /*8f730*/  ISETP.GE.U32.AND P2, PT, R15, 0x7f000001, PT ;  /* 0x7f0000010f00780c */ /* 0x000fe20003f46070 */
[----:B------:R-:W-:-:S11]  /*8f740*/  ISETP.GE.U32.AND P0, PT, R3, 0x7f000001, PT ;  /* 0x7f0000010300780c */ /* 0x000fd60003f06070 */
[----:B------:R-:W-:Y:S02]  /*8f750*/  @P1 IADD3 R17, PT, PT, R17, -0x7f000001, RZ ;  /* 0x80ffffff11111810 */ /* 0x000fe40007ffe0ff */
[----:B------:R-:W-:Y:S01]  /*8f760*/  @P2 IADD3 R15, PT, PT, R15, -0x7f000001, RZ ;  /* 0x80ffffff0f0f2810 */ /* 0x000fe20007ffe0ff */
[----:B------:R-:W-:Y:S02]  /*8f770*/  IMAD.WIDE.U32 R4, R13, R2, RZ ;  /* 0x000000020d047225 */ /* 0x000fe400078e00ff */
[----:B------:R-:W-:Y:S02]  /*8f780*/  ISETP.GE.U32.AND P3, PT, R17, 0x7f000001, PT ;  /* 0x7f0000011100780c */ /* 0x000fe40003f66070 */
[----:B------:R-:W-:Y:S01]  /*8f790*/  IMAD R7, R4, 0x7effffff, RZ ;  /* 0x7effffff04077824 */ /* 0x000fe200078e02ff */
[----:B------:R-:W-:-:S03]  /*8f7a0*/  ISETP.GE.U32.AND P1, PT, R15, 0x7f000001, PT ;  /* 0x7f0000010f00780c */ /* 0x000fc60003f26070 */
[----:B------:R-:W-:Y:S01]  /*8f7b0*/  IMAD.HI.U32 R13, R7, 0x7f000001, R4 ;  /* 0x7f000001070d7827 */ /* 0x000fe200078e0004 */
[----:B------:R-:W-:Y:S01]  /*8f7c0*/  @P0 IADD3 R3, PT, PT, R3, -0x7f000001, RZ ;  /* 0x80ffffff03030810 */ /* 0x000fe20007ffe0ff */
[----:B------:R-:W3:Y:S03]  /*8f7d0*/  LDC.64 R6, c[0x0][0x490] ;  /* 0x00012400ff067b82 */ /* 0x000ee60000000a00 */
[----:B------:R-:W-:Y:S02]  /*8f7e0*/  ISETP.GE.U32.AND P0, PT, R13, 0x7f000001, PT ;  /* 0x7f0000010d00780c */ /* 0x000fe40003f06070 */
[----:B------:R-:W-:Y:S01]  /*8f7f0*/  @P3 IADD3 R17, PT, PT, R17, -0x7f000001, RZ ;  /* 0x80ffffff11113810 */ /* 0x000fe20007ffe0ff */
[----:B------:R-:W-:-:S04]  /*8f800*/  IMAD.WIDE.U32 R4, R3, R2, RZ ;  /* 0x0000000203047225 */ /* 0x000fc800078e00ff */
[----:B------:R-:W-:Y:S01]  /*8f810*/  ISETP.GE.U32.AND P2, PT, R17, 0x7f000001, PT ;  /* 0x7f0000011100780c */ /* 0x000fe20003f46070 */
[----:B------:R-:W-:Y:S01]  /*8f820*/  @P1 IADD3 R15, PT, PT, R15, -0x7f000001, RZ ;  /* 0x80ffffff0f0f1810 */ /* 0x000fe20007ffe0ff */
[----:B------:R-:W-:-:S04]  /*8f830*/  IMAD R9, R4, 0x7effffff, RZ ;  /* 0x7effffff04097824 */ /* 0x000fc800078e02ff */
[----:B------:R-:W-:Y:S01]  /*8f840*/  ISETP.GE.U32.AND P1, PT, R15, 0x7f000001, PT ;  /* 0x7f0000010f00780c */ /* 0x000fe20003f26070 */
[----:B------:R-:W-:Y:S01]  /*8f850*/  @P0 IADD3 R13, PT, PT, R13, -0x7f000001, RZ ;  /* 0x80ffffff0d0d0810 */ /* 0x000fe20007ffe0ff */
[----:B------:R-:W-:Y:S02]  /*8f860*/  IMAD.HI.U32 R21, R9, 0x7f000001, R4 ;  /* 0x7f00000109157827 */ /* 0x000fe400078e0004 */
[----:B------:R-:W1:Y:S02]  /*8f870*/  LDC.64 R8, c[0x0][0x4a0] ;  /* 0x00012800ff087b82 */ /* 0x000e640000000a00 */
[----:B------:R-:W-:Y:S01]  /*8f880*/  ISETP.GE.U32.AND P0, PT, R13, 0x7f000001, PT ;  /* 0x7f0000010d00780c */ /* 0x000fe20003f06070 */
[----:B------:R-:W-:Y:S01]  /*8f890*/  @P2 IADD3 R17, PT, PT, R17, -0x7f000001, RZ ;  /* 0x80ffffff11112810 */ /* 0x000fe20007ffe0ff */
[----:B------:R-:W-:-:S04]  /*8f8a0*/  ISETP.GE.U32.AND P2, PT, R21, 0x7f000001, PT ;  /* 0x7f0000011500780c */ /* 0x000fc80003f46070 */
[----:B------:R-:W-:Y:S01]  /*8f8b0*/  ISETP.GE.U32.AND P3, PT, R17, 0x7f000001, PT ;  /* 0x7f0000011100780c */ /* 0x000fe20003f66070 */
[----:B------:R-:W-:Y:S01]  /*8f8c0*/  @P1 IADD3 R15, PT, PT, R15, -0x7f000001, RZ ;  /* 0x80ffffff0f0f1810 */ /* 0x000fe20007ffe0ff */
[----:B---3--:R-:W-:-:S04]  /*8f8d0*/  IMAD.WIDE.U32 R4, R19, 0x4, R6 ;  /* 0x0000000413047825 */ /* 0x008fc800078e0006 */
[----:B------:R-:W-:Y:S01]  /*8f8e0*/  ISETP.GE.U32.AND P1, PT, R15, 0x7f000001, PT ;  /* 0x7f0000010f00780c */ /* 0x000fe20003f26070 */
[----:B------:R-:W-:Y:S02]  /*8f8f0*/  @P0 IADD3 R13, PT, PT, R13, -0x7f000001, RZ ;  /* 0x80ffffff0d0d0810 */ /* 0x000fe40007ffe0ff */
[----:B------:R-:W-:-:S03]  /*8f900*/  @P2 IADD3 R21, PT, PT, R21, -0x7f000001, RZ ;  /* 0x80ffffff15152810 */ /* 0x000fc60007ffe0ff */
[----:B------:R-:W-:Y:S02]  /*8f910*/  ISETP.GE.U32.AND P2, PT, R13, 0x7f000001, PT ;  /* 0x7f0000010d00780c */ /* 0x000fe40003f46070 */
[----:B------:R-:W-:Y:S01]  /*8f920*/  ISETP.GE.U32.AND P0, PT, R21, 0x7f000001, PT ;  /* 0x7f0000011500780c */ /* 0x000fe20003f06070 */
[----:B------:R-:W-:Y:S02]  /*8f930*/  @P3 IADD3 R17, PT, PT, R17, -0x7f000001, RZ ;  /* 0x80ffffff11113810 */ /* 0x000fe40007ffe0ff */
[-C--:B--2---:R-:W-:Y:S01]  /*8f940*/  LEA R6, P3, R10, R4.reuse, 0x2 ;  /* 0x000000040a067211 */ /* 0x084fe200078610ff */
[----:B0-----:R-:W-:Y:S01]  /*8f950*/  IMAD R19, R23, 0xc, RZ ;  /* 0x0000000c17137824 */ /* 0x001fe200078e02ff */
[----:B------:R-:W-:Y:S02]  /*8f960*/  @P1 IADD3 R15, PT, PT, R15, -0x7f000001, RZ ;  /* 0x80ffffff0f0f1810 */ /* 0x000fe40007ffe0ff */
[----:B-1----:R-:W-:Y:S02]  /*8f970*/  LEA.HI.X R7, R8, R5, R11, 0x2, P3 ;  /* 0x0000000508077211 */ /* 0x002fe400018f140b */
[----:B------:R-:W-:Y:S01]  /*8f980*/  LEA R8, P1, R22, R4, 0x3 ;  /* 0x0000000416087211 */ /* 0x000fe200078218ff */
[----:B------:R-:W-:-:S03]  /*8f990*/  IMAD.WIDE.U32 R10, R25, 0xc, R4 ;  /* 0x0000000c190a7825 */ /* 0x000fc600078e0004 */
[----:B----4-:R-:W-:Y:S02]  /*8f9a0*/  LEA.HI.X R9, R0, R5, R9, 0x3, P1 ;  /* 0x0000000500097211 */ /* 0x010fe400008f1c09 */
[----:B------:R-:W-:Y:S02]  /*8f9b0*/  @P2 IADD3 R13, PT, PT, R13, -0x7f000001, RZ ;  /* 0x80ffffff0d0d2810 */ /* 0x000fe40007ffe0ff */
[----:B------:R-:W-:Y:S02]  /*8f9c0*/  IADD3 R11, PT, PT, R11, R19, RZ ;  /* 0x000000130b0b7210 */ /* 0x000fe40007ffe0ff */
[----:B------:R-:W-:Y:S01]  /*8f9d0*/  @P0 IADD3 R21, PT, PT, R21, -0x7f000001, RZ ;  /* 0x80ffffff15150810 */ /* 0x000fe20007ffe0ff */
[----:B------:R-:W-:Y:S04]  /*8f9e0*/  STG.E desc[UR10][R4.64], R17 ;  /* 0x0000001104007986 */ /* 0x000fe8000c10190a */
[----:B------:R-:W-:Y:S04]  /*8f9f0*/  STG.E desc[UR10][R6.64], R15 ;  /* 0x0000000f06007986 */ /* 0x000fe8000c10190a */
[----:B------:R-:W-:Y:S04]  /*8fa00*/  STG.E desc[UR10][R8.64], R13 ;  /* 0x0000000d08007986 */ /* 0x000fe8000c10190a */
[----:B------:R-:W-:Y:S04]  /*8fa10*/  STL [R1+0x11c], R3 ;  /* 0x00011c0301007387 */ /* 0x000fe80000100800 */
[----:B------:R-:W-:Y:S01]  /*8fa20*/  STG.E desc[UR10][R10.64], R21 ;  /* 0x000000150a007986 */ /* 0x000fe2000c10190a */
[----:B------:R-:W-:Y:S05]  /*8fa30*/  EXIT ;  /* 0x000000000000794d */ /* 0x000fea0003800000 */
        .type           $jit_computeValues$_ZN19kb31_septic_curve_tC1Ev,@function
        .size           $jit_computeValues$_ZN19kb31_septic_curve_tC1Ev,($jit_computeValues$_ZN20kb31_septic_digest_tC1Ev - $jit_computeValues$_ZN19kb31_septic_curve_tC1Ev)
$jit_computeValues$_ZN19kb31_septic_curve_tC1Ev:
[----:B------:R-:W0:Y:S01]  /*8fa40*/  LDC R6, c[0x0][0x2f8] ;  /* 0x0000be00ff067b82 */ /* 0x000e220000000800 */
[----:B------:R-:W-:Y:S01]  /*8fa50*/  IADD3 R4, PT, PT, R1, 0x170, RZ ;  /* 0x0000017001047810 */ /* 0x000fe20007ffe0ff */
[----:B------:R-:W-:Y:S01]  /*8fa60*/  HFMA2 R5, -RZ, RZ, 0, 0 ;  /* 0x00000000ff057431 */ /* 0x000fe200000001ff */
[----:B------:R-:W-:Y:S01]  /*8fa70*/  MOV R0, R14 ;  /* 0x0000000e00007202 */ /* 0x000fe20000000f00 */
[----:B------:R-:W-:-:S04]  /*8fa80*/  MOV R16, 0x8fad0 ;  /* 0x0008fad000107802 */ /* 0x000fc80000000f00 */
[----:B------:R-:W0:Y:S02]  /*8fa90*/  LDC R7, c[0x0][0x2fc] ;  /* 0x0000bf00ff077b82 */ /* 0x000e240000000800 */
[----:B0-----:R-:W-:Y:S02]  /*8faa0*/  IADD.64 R8, R4, R6 ;  /* 0x0000000604087235 */ /* 0x001fe400078e0200 */
[----:B------:R-:W-:-:S07]  /*8fab0*/  MOV R5, R15 ;  /* 0x0000000f00057202 */ /* 0x000fce0000000f00 */
[----:B------:R-:W-:Y:S05]  /*8fac0*/  CALL.REL.NOINC `($jit_computeValues$_ZN23kb31_septic_extension_tC1Ev) ;  /* 0x0000000400087944 */ /* 0x000fea0003c00000 */
[----:B------:R-:W-:Y:S01]  /*8fad0*/  MOV R4, R14 ;  /* 0x0000000e00047202 */ /* 0x000fe20000000f00 */
[----:B------:R-:W-:Y:S01]  /*8fae0*/  MOV R5, R15 ;  /* 0x0000000f00057202 */ /* 0x000fe20000000f00 */
[----:B------:R-:W-:-:S04]  /*8faf0*/  MOV R16, 0x8fb40 ;  /* 0x0008fb4000107802 */ /* 0x000fc80000000f00 */
[----:B------:R-:W-:-:S06]  /*8fb00*/  IADD.64 R12, R4, 0x1c ;  /* 0x0000001c040c7835 */ /* 0x000fcc00078e0200 */
[----:B------:R-:W-:Y:S01]  /*8fb10*/  MOV R0, R12 ;  /* 0x0000000c00007202 */ /* 0x000fe20000000f00 */
[----:B------:R-:W-:-:S07]  /*8fb20*/  MOV R5, R13 ;  /* 0x0000000d00057202 */ /* 0x000fce0000000f00 */
[----:B------:R-:W-:Y:S05]  /*8fb30*/  CALL.REL.NOINC `($jit_computeValues$_ZN23kb31_septic_extension_tC1Ev) ;  /* 0x0000000000ec7944 */ /* 0x000fea0003c00000 */
[----:B------:R-:W-:Y:S01]  /*8fb40*/  MOV R0, R8 ;  /* 0x0000000800007202 */ /* 0x000fe20000000f00 */
[----:B------:R-:W-:Y:S01]  /*8fb50*/  MOV R5, R9 ;  /* 0x0000000900057202 */ /* 0x000fe20000000f00 */
[----:B------:R-:W-:-:S07]  /*8fb60*/  MOV R18, 0x8fb80 ;  /* 0x0008fb8000127802 */ /* 0x000fce0000000f00 */
[----:B------:R-:W-:Y:S05]  /*8fb70*/  CALL.REL.NOINC `($jit_computeValues$_ZN23kb31_septic_extension_t4zeroEv) ;  /* 0x0000000000c87944 */ /* 0x000fea0003c00000 */
[----:B------:R-:W-:Y:S01]  /*8fb80*/  MOV R0, R14 ;  /* 0x0000000e00007202 */ /* 0x000fe20000000f00 */
[----:B------:R-:W-:Y:S01]  /*8fb90*/  MOV R5, R15 ;  /* 0x0000000f00057202 */ /* 0x000fe20000000f00 */
[----:B------:R-:W-:Y:S01]  /*8fba0*/  MOV R4, R8 ;  /* 0x0000000800047202 */ /* 0x000fe20000000f00 */
[----:B------:R-:W-:Y:S01]  /*8fbb0*/  MOV R7, R9 ;  /* 0x0000000900077202 */ /* 0x000fe20000000f00 */
[----:B------:R-:W-:-:S07]  /*8fbc0*/  MOV R16, 0x8fbe0 ;  /* 0x0008fbe000107802 */ /* 0x000fce0000000f00 */
[----:B------:R-:W-:Y:S05]  /*8fbd0*/  CALL.REL.NOINC `($jit_computeValues$_ZN23kb31_septic_extension_taSERKS_) ;  /* 0x0000000400007944 */ /* 0x000fea0003c00000 */
[----:B------:R-:W-:Y:S02]  /*8fbe0*/  IADD.64 R6, R8, 0x1c ;  /* 0x0000001c08067835 */ /* 0x000fe400078e0200 */
[----:B------:R-:W-:-:S04]  /*8fbf0*/  MOV R18, 0x8fc30 ;  /* 0x0008fc3000127802 */ /* 0x000fc80000000f00 */
[----:B------:R-:W-:Y:S01]  /*8fc00*/  MOV R0, R6 ;  /* 0x0000000600007202 */ /* 0x000fe20000000f00 */
[----:B------:R-:W-:-:S07]  /*8fc10*/  MOV R5, R7 ;  /* 0x0000000700057202 */ /* 0x000fce0000000f00 */
[----:B------:R-:W-:Y:S05]  /*8fc20*/  CALL.REL.NOINC `($jit_computeValues$_ZN23kb31_septic_extension_t4zeroEv) ;  /* 0x00000000009c7944 */ /* 0x000fea0003c00000 */
[----:B------:R-:W-:Y:S01]  /*8fc30*/  MOV R0, R12 ;  /* 0x0000000c00007202 */ /* 0x000fe20000000f00 */
[----:B------:R-:W-:Y:S01]  /*8fc40*/  MOV R5, R13 ;  /* 0x0000000d00057202 */ /* 0x000fe20000000f00 */
[----:B------:R-:W-:Y:S01]  /*8fc50*/  MOV R4, R6 ;  /* 0x0000000600047202 */ /* 0x000fe20000000f00 */
[----:B------:R-:W-:-:S07]  /*8fc60*/  MOV R16, 0x8fc80 ;  /* 0x0008fc8000107802 */ /* 0x000fce0000000f00 */
[----:B------:R-:W-:Y:S05]  /*8fc70*/  CALL.REL.NOINC `($jit_computeValues$_ZN23kb31_septic_extension_taSERKS_) ;  /* 0x0000000000d87944 */ /* 0x000fea0003c00000 */
[----:B------:R-:W-:Y:S01]  /*8fc80*/  MOV R4, R19 ;  /* 0x0000001300047202 */ /* 0x000fe20000000f00 */
[----:B------:R-:W-:-:S04]  /*8fc90*/  HFMA2 R5, -RZ, RZ, 0, 0 ;  /* 0x00000000ff057431 */ /* 0x000fc800000001ff */
[----:B------:R-:W-:Y:S05]  /*8fca0*/  RET.REL.NODEC R4 `(jit_computeValues) ;  /* 0xfffff70004d47950 */ /* 0x000fea0003c3ffff */
        .type           $jit_computeValues$_ZN20kb31_septic_digest_tC1Ev,@function
        .size           $jit_computeValues$_ZN20kb31_septic_digest_tC1Ev,($jit_computeValues$_ZN23kb31_septic_extension_t4zeroEv - $jit_computeValues$_ZN20kb31_septic_digest_tC1Ev)
$jit_computeValues$_ZN20kb31_septic_digest_tC1Ev:
[----:B------:R-:W0:Y:S01]  /*8fcb0*/  LDC R6, c[0x0][0x2f8] ;  /* 0x0000be00ff067b82 */ /* 0x000e220000000800 */
[----:B------:R-:W-:Y:S01]  /*8fcc0*/  IADD3 R4, PT, PT, R1, 0x138, RZ ;  /* 0x0000013801047810 */ /* 0x000fe20007ffe0ff */
[----:B------:R-:W-:Y:S01]  /*8fcd0*/  HFMA2 R5, -RZ, RZ, 0, 0 ;  /* 0x00000000ff057431 */ /* 0x000fe200000001ff */
[----:B------:R-:W-:Y:S01]  /*8fce0*/  MOV R14, R32 ;  /* 0x00000020000e7202 */ /* 0x000fe20000000f00 */
[----:B------:R-:W-:Y:S01]  /*8fcf0*/  MOV R15, R33 ;  /* 0x00000021000f7202 */ /* 0x000fe20000000f00 */
[----:B------:R-:W-:-:S03]  /*8fd00*/  MOV R19, 0x8fd40 ;  /* 0x0008fd4000137802 */ /* 0x000fc60000000f00 */
[----:B------:R-:W0:Y:S02]  /*8fd10*/  LDC R7, c[0x0][0x2fc] ;  /* 0x0000bf00ff077b82 */ /* 0x000e240000000800 */
[----:B0-----:R-:W-:-:S08]  /*8fd20*/  IADD.64 R10, R4, R6 ;  /* 0x00000006040a7235 */ /* 0x001fd000078e0200 */
[----:B------:R-:W-:Y:S05]  /*8fd30*/  CALL.REL.NOINC `($jit_computeValues$_ZN19kb31_septic_curve_tC1Ev) ;  /* 0xfffffffc00407944 */ /* 0x000fea0003c3ffff */
[----:B------:R-:W-:Y:S01]  /*8fd40*/  MOV R14, R10 ;  /* 0x0000000a000e7202 */ /* 0x000fe20000000f00 */
[----:B------:R-:W-:Y:S01]  /*8fd50*/  MOV R15, R11 ;  /* 0x0000000b000f7202 */ /* 0x000fe20000000f00 */
[----:B------:R-:W-:-:S07]  /*8fd60*/  MOV R19, 0x8fd80 ;  /* 0x0008fd8000137802 */ /* 0x000fce0000000f00 */
[----:B------:R-:W-:Y:S05]  /*8fd70*/  CALL.REL.NOINC `($jit_computeValues$_ZN19kb31_septic_curve_tC1Ev) ;  /* 0xfffffffc00307944 */ /* 0x000fea0003c3ffff */
[----:B------:R-:W-:Y:S01]  /*8fd80*/  MOV R0, R32 ;  /* 0x0000002000007202 */ /* 0x000fe20000000f00 */
[----:B------:R-:W-:Y:S01]  /*8fd90*/  MOV R5, R33 ;  /* 0x0000002100057202 */ /* 0x000fe20000000f00 */
[----:B------:R-:W-:Y:S01]  /*8fda0*/  MOV R4, R10 ;  /* 0x0000000a00047202 */ /* 0x000fe20000000f00 */
[----:B------:R-:W-:Y:S01]  /*8fdb0*/  MOV R7, R11 ;  /* 0x0000000b00077202 */ /* 0x000fe20000000f00 */
[----:B------:R-:W-:-:S07]  /*8fdc0*/  MOV R16, 0x8fde0 ;  /* 0x0008fde000107802 */ /* 0x000fce0000000f00 */
[----:B------:R-:W-:Y:S05]  /*8fdd0*/  CALL.REL.NOINC `($jit_computeValues$_ZN23kb31_septic_extension_taSERKS_) ;  /* 0x0000000000807944 */ /* 0x000fea0003c00000 */
[----:B------:R-:W-:Y:S01]  /*8fde0*/  MOV R8, R32 ;  /* 0x0000002000087202 */ /* 0x000fe20000000f00 */
[----:B------:R-:W-:Y:S01]  /*8fdf0*/  MOV R9, R33 ;  /* 0x0000002100097202 */ /* 0x000fe20000000f00 */
[----:B------:R-:W-:Y:S02]  /*8fe00*/  IADD.64 R4, R10, 0x1c ;  /* 0x0000001c0a047835 */ /* 0x000fe400078e0200 */
[----:B------:R-:W-:Y:S02]  /*8fe10*/  MOV R16, 0x8fe70 ;  /* 0x0008fe7000107802 */ /* 0x000fe40000000f00 */
[----:B------:R-:W-:Y:S02]  /*8fe20*/  IADD.64 R8, R8, 0x1c ;  /* 0x0000001c08087835 */ /* 0x000fe400078e0200 */
[----:B------:R-:W-:-:S04]  /*8fe30*/  MOV R7, R5 ;  /* 0x0000000500077202 */ /* 0x000fc80000000f00 */
[----:B------:R-:W-:Y:S01]  /*8fe40*/  MOV R0, R8 ;  /* 0x0000000800007202 */ /* 0x000fe20000000f00 */
[----:B------:R-:W-:-:S07]  /*8fe50*/  MOV R5, R9 ;  /* 0x0000000900057202 */ /* 0x000fce0000000f00 */
[----:B------:R-:W-:Y:S05]  /*8fe60*/  CALL.REL.NOINC `($jit_computeValues$_ZN23kb31_septic_extension_taSERKS_) ;  /* 0x00000000005c7944 */ /* 0x000fea0003c00000 */
[----:B------:R-:W-:Y:S01]  /*8fe70*/  MOV R4, R17 ;  /* 0x0000001100047202 */ /* 0x000fe20000000f00 */
[----:B------:R-:W-:-:S04]  /*8fe80*/  HFMA2 R5, -RZ, RZ, 0, 0 ;  /* 0x00000000ff057431 */ /* 0x000fc800000001ff */
[----:B------:R-:W-:Y:S05]  /*8fe90*/  RET.REL.NODEC R4 `(jit_computeValues) ;  /* 0xfffff70004587950 */ /* 0x000fea0003c3ffff */
        .type           $jit_computeValues$_ZN23kb31_septic_extension_t4zeroEv,@function
        .size           $jit_computeValues$_ZN23kb31_septic_extension_t4zeroEv,($jit_computeValues$_ZN23kb31_septic_extension_tC1Ev - $jit_computeValues$_ZN23kb31_septic_extension_t4zeroEv)
$jit_computeValues$_ZN23kb31_septic_extension_t4zeroEv:
[----:B------:R-:W-:-:S07]  /*8fea0*/  MOV R16, 0x8fec0 ;  /* 0x0008fec000107802 */ /* 0x000fce0000000f00 */
[----:B------:R-:W-:Y:S05]  /*8feb0*/  CALL.REL.NOINC `($jit_computeValues$_ZN23kb31_septic_extension_tC1Ev) ;  /* 0x00000000000c7944 */ /* 0x000fea0003c00000 */
[----:B------:R-:W-:Y:S01]  /*8fec0*/  MOV R4, R18 ;  /* 0x0000001200047202 */ /* 0x000fe20000000f00 */
[----:B------:R-:W-:-:S04]  /*8fed0*/  HFMA2 R5, -RZ, RZ, 0, 0 ;  /* 0x00000000ff057431 */ /* 0x000fc800000001ff */
[----:B------:R-:W-:Y:S05]  /*8fee0*/  RET.REL.NODEC R4 `(jit_computeValues) ;  /* 0xfffff70004447950 */ /* 0x000fea0003c3ffff */
        .type           $jit_computeValues$_ZN23kb31_septic_extension_tC1Ev,@function
        .size           $jit_computeValues$_ZN23kb31_septic_extension_tC1Ev,($jit_computeValues$_ZN23kb31_septic_extension_taSERKS_ - $jit_computeValues$_ZN23kb31_septic_extension_tC1Ev)
$jit_computeValues$_ZN23kb31_septic_extension_tC1Ev:
[----:B------:R-:W0:Y:S01]  /*8fef0*/  LDCU UR4, c[0x0][0x2f8] ;  /* 0x00005f00ff0477ac */ /* 0x000e220008000800 */
[----:B------:R-:W-:Y:S01]  /*8ff00*/  MOV R4, R0 ;  /* 0x0000000000047202 */ /* 0x000fe20000000f00 */
[----:B------:R-:W0:Y:S04]  /*8ff10*/  LDCU UR5, c[0x0][0x2fc] ;  /* 0x00005f80ff0577ac */ /* 0x000e280008000800 */
[----:B0-----:R-:W-:Y:S02]  /*8ff20*/  IADD.64 R4, R4, -UR4 ;  /* 0x8000000404047c35 */ /* 0x001fe4000f8e0200 */
[----:B------:R-:W-:-:S04]  /*8ff30*/  HFMA2 R5, -RZ, RZ, 0, 0 ;  /* 0x00000000ff057431 */ /* 0x000fc800000001ff */
[----:B------:R-:W-:Y:S01]  /*8ff40*/  MOV R0, R4 ;  /* 0x0000000400007202 */ /* 0x000fe20000000f00 */
[----:B------:R-:W-:-:S04]  /*8ff50*/  MOV R4, R16 ;  /* 0x0000001000047202 */ /* 0x000fc80000000f00 */
[----:B------:R-:W-:Y:S04]  /*8ff60*/  STL [R0], RZ ;  /* 0x000000ff00007387 */ /* 0x000fe80000100800 */
[----:B------:R-:W-:Y:S04]  /*8ff70*/  STL [R0+0x4], RZ ;  /* 0x000004ff00007387 */ /* 0x000fe80000100800 */
[----:B------:R-:W-:Y:S04]  /*8ff80*/  STL [R0+0x8], RZ ;  /* 0x000008ff00007387 */ /* 0x000fe80000100800 */
[----:B------:R-:W-:Y:S04]  /*8ff90*/  STL [R0+0xc], RZ ;  /* 0x00000cff00007387 */ /* 0x000fe80000100800 */
[----:B------:R-:W-:Y:S04]  /*8ffa0*/  STL [R0+0x10], RZ ;  /* 0x000010ff00007387 */ /* 0x000fe80000100800 */
[----:B------:R-:W-:Y:S04]  /*8ffb0*/  STL [R0+0x14], RZ ;  /* 0x000014ff00007387 */ /* 0x000fe80000100800 */
[----:B------:R0:W-:Y:S02]  /*8ffc0*/  STL [R0+0x18], RZ ;  /* 0x000018ff00007387 */ /* 0x0001e40000100800 */
[----:B0-----:R-:W-:Y:S05]  /*8ffd0*/  RET.REL.NODEC R4 `(jit_computeValues) ;  /* 0xfffff70004087950 */ /* 0x001fea0003c3ffff */
        .type           $jit_computeValues$_ZN23kb31_septic_extension_taSERKS_,@function
        .size           $jit_computeValues$_ZN23kb31_septic_extension_taSERKS_,($__internal_0_$__cuda_sm20_rem_u64 - $jit_computeValues$_ZN23kb31_septic_extension_taSERKS_)
$jit_computeValues$_ZN23kb31_septic_extension_taSERKS_:
[----:B------:R-:W0:Y:S01]  /*8ffe0*/  LDCU UR4, c[0x0][0x2f8] ;  /* 0x00005f00ff0477ac */ /* 0x000e220008000800 */
[----:B------:R-:W-:Y:S01]  /*8fff0*/  MOV R6, R4 ;  /* 0x0000000400067202 */ /* 0x000fe20000000f00 */
[----:B------:R-:W-:Y:S01]  /*90000*/  MOV R4, R0 ;  /* 0x0000000000047202 */ /* 0x000fe20000000f00 */
[----:B------:R-:W1:Y:S01]  /*90010*/  LDCU UR5, c[0x0][0x2fc] ;  /* 0x00005f80ff0577ac */ /* 0x000e620008000800 */
[----:B------:R-:W2:Y:S01]  /*90020*/  LDCU UR7, c[0x0][0x2fc] ;  /* 0x00005f80ff0777ac */ /* 0x000ea20008000800 */
[----:B0-----:R-:W-:Y:S01]  /*90030*/  UMOV UR6, UR4 ;  /* 0x0000000400067c82 */ /* 0x001fe20008000000 */
[----:B-1----:R-:W-:Y:S02]  /*90040*/  IADD.64 R6, R6, -UR4 ;  /* 0x8000000406067c35 */ /* 0x002fe4000f8e0200 */
[----:B--2---:R-:W-:-:S04]  /*90050*/  IADD.64 R4, R4, -UR6 ;  /* 0x8000000604047c35 */ /* 0x004fc8000f8e0200 */
[-C--:B------:R-:W-:Y:S02]  /*90060*/  MOV R18, R6.reuse ;  /* 0x0000000600127202 */ /* 0x080fe40000000f00 */
[----:B------:R-:W-:Y:S02]  /*90070*/  ISETP.NE.S64.AND P0, PT, R4, R6, PT ;  /* 0x000000060400720c */ /* 0x000fe40003f15270 */
[----:B------:R-:W-:Y:S01]  /*90080*/  MOV R6, R16 ;  /* 0x0000001000067202 */ /* 0x000fe20000000f00 */
[----:B------:R-:W-:-:S11]  /*90090*/  HFMA2 R7, -RZ, RZ, 0, 0 ;  /* 0x00000000ff077431 */ /* 0x000fd600000001ff */
[----:B------:R-:W-:Y:S05]  /*900a0*/  @!P0 RET.REL.NODEC R6 `(jit_computeValues) ;  /* 0xfffff6fc06d48950 */ /* 0x000fea0003c3ffff */
[----:B------:R-:W2:Y:S01]  /*900b0*/  LDL R0, [R18] ;  /* 0x0000000012007983 */ /* 0x000ea20000100800 */
[----:B------:R-:W-:-:S05]  /*900c0*/  MOV R21, R4 ;  /* 0x0000000400157202 */ /* 0x000fca0000000f00 */
[----:B--2---:R-:W-:Y:S04]  /*900d0*/  STL [R21], R0 ;  /* 0x0000000015007387 */ /* 0x004fe80000100800 */
[----:B------:R-:W2:Y:S04]  /*900e0*/  LDL R4, [R18+0x4] ;  /* 0x0000040012047983 */ /* 0x000ea80000100800 */
[----:B--2---:R0:W-:Y:S04]  /*900f0*/  STL [R21+0x4], R4 ;  /* 0x0000040415007387 */ /* 0x0041e80000100800 */
[----:B------:R-:W2:Y:S04]  /*90100*/  LDL R6, [R18+0x8] ;  /* 0x0000080012067983 */ /* 0x000ea80000100800 */
[----:B--2---:R-:W-:Y:S04]  /*90110*/  STL [R21+0x8], R6 ;  /* 0x0000080615007387 */ /* 0x004fe80000100800 */
[----:B------:R-:W2:Y:S04]  /*90120*/  LDL R7, [R18+0xc] ;  /* 0x00000c0012077983 */ /* 0x000ea80000100800 */
[----:B--2---:R-:W-:Y:S04]  /*90130*/  STL [R21+0xc], R7 ;  /* 0x00000c0715007387 */ /* 0x004fe80000100800 */
[----:B------:R-:W2:Y:S04]  /*90140*/  LDL R14, [R18+0x10] ;  /* 0x00001000120e7983 */ /* 0x000ea80000100800 */
[----:B--2---:R-:W-:Y:S04]  /*90150*/  STL [R21+0x10], R14 ;  /* 0x0000100e15007387 */ /* 0x004fe80000100800 */
[----:B------:R-:W2:Y:S01]  /*90160*/  LDL R15, [R18+0x14] ;  /* 0x00001400120f7983 */ /* 0x000ea20000100800 */
[----:B0-----:R-:W-:Y:S01]  /*90170*/  MOV R4, R16 ;  /* 0x0000001000047202 */ /* 0x001fe20000000f00 */
[----:B------:R-:W-:-:S02]  /*90180*/  MOV R5, 0x0 ;  /* 0x0000000000057802 */ /* 0x000fc40000000f00 */
[----:B--2---:R-:W-:Y:S04]  /*90190*/  STL [R21+0x14], R15 ;  /* 0x0000140f15007387 */ /* 0x004fe80000100800 */
[----:B------:R-:W2:Y:S04]  /*901a0*/  LDL R0, [R18+0x18] ;  /* 0x0000180012007983 */ /* 0x000ea80000100800 */
[----:B--2---:R0:W-:Y:S02]  /*901b0*/  STL [R21+0x18], R0 ;  /* 0x0000180015007387 */ /* 0x0041e40000100800 */
[----:B0-----:R-:W-:Y:S05]  /*901c0*/  RET.REL.NODEC R4 `(jit_computeValues) ;  /* 0xfffff6fc048c7950 */ /* 0x001fea0003c3ffff */
        .weak           $__internal_0_$__cuda_sm20_rem_u64
        .type           $__internal_0_$__cuda_sm20_rem_u64,@function
        .size           $__internal_0_$__cuda_sm20_rem_u64,(.L_x_8 - $__internal_0_$__cuda_sm20_rem_u64)
$__internal_0_$__cuda_sm20_rem_u64:
[----:B------:R-:W0:Y:S02]  /*901d0*/  I2F.U64.RP R13, UR4 ;  /* 0x00000004000d7d12 */ /* 0x000e240008309000 */
[----:B0-----:R-:W0:Y:S02]  /*901e0*/  MUFU.RCP R13, R13 ;  /* 0x0000000d000d7308 */ /* 0x001e240000001000 */
[----:B0-----:R-:W-:-:S15]  /*901f0*/  IADD3 R13, PT, PT, R13, 0x1ffffffe, RZ ;  /* 0x1ffffffe0d0d7810 */ /* 0x001fde0007ffe0ff */
[----:B------:R-:W-:-:S15]  /*90200*/  NOP ;  /* 0x0000000000007918 */ /* 0x000fde0000000000 */
[----:B------:R-:W-:-:S15]  /*90210*/  NOP ;  /* 0x0000000000007918 */ /* 0x000fde0000000000 */
[----:B------:R-:W-:-:S15]  /*90220*/  NOP ;  /* 0x0000000000007918 */ /* 0x000fde0000000000 */
[----:B------:R-:W0:Y:S02]  /*90230*/  F2I.U64.TRUNC R34, R13 ;  /* 0x0000000d00227311 */ /* 0x000e24000020d800 */
[----:B0-----:R-:W-:-:S04]  /*90240*/  IMAD.WIDE.U32 R36, R34, UR4, RZ ;  /* 0x0000000422247c25 */ /* 0x001fc8000f8e00ff */
[C---:B------:R-:W-:Y:S01]  /*90250*/  IMAD R15, R34.reuse, UR5, R37 ;  /* 0x00000005220f7c24 */ /* 0x040fe2000f8e0225 */
[----:B------:R-:W-:Y:S01]  /*90260*/  IADD3 R13, P0, PT, RZ, -R36, RZ ;  /* 0x80000024ff0d7210 */ /* 0x000fe20007f1e0ff */
[----:B------:R-:W-:Y:S02]  /*90270*/  MOV R37, R34 ;  /* 0x0000002200257202 */ /* 0x000fe40000000f00 */
[----:B------:R-:W-:Y:S02]  /*90280*/  IMAD R15, R35, UR4, R15 ;  /* 0x00000004230f7c24 */ /* 0x000fe4000f8e020f */
[----:B------:R-:W-:-:S03]  /*90290*/  IMAD.HI.U32 R36, R34, R13, RZ ;  /* 0x0000000d22247227 */ /* 0x000fc600078e00ff */
[----:B------:R-:W-:-:S05]  /*902a0*/  IADD3.X R15, PT, PT, RZ, ~R15, RZ, P0, !PT ;  /* 0x8000000fff0f7210 */ /* 0x000fca00007fe4ff */
[----:B------:R-:W-:-:S04]  /*902b0*/  IMAD.WIDE.U32 R36, P0, R34, R15, R36 ;  /* 0x0000000f22247225 */ /* 0x000fc80007800024 */
[C---:B------:R-:W-:Y:S02]  /*902c0*/  IMAD R34, R35.reuse, R15, RZ ;  /* 0x0000000f23227224 */ /* 0x040fe400078e02ff */
[----:B------:R-:W-:-:S04]  /*902d0*/  IMAD.HI.U32 R36, P1, R35, R13, R36 ;  /* 0x0000000d23247227 */ /* 0x000fc80007820024 */
[----:B------:R-:W-:-:S05]  /*902e0*/  IMAD.HI.U32 R13, R35, R15, RZ ;  /* 0x0000000f230d7227 */ /* 0x000fca00078e00ff */
[----:B------:R-:W-:Y:S02]  /*902f0*/  IADD3.X R13, PT, PT, R13, R35, RZ, P0, !PT ;  /* 0x000000230d0d7210 */ /* 0x000fe400007fe4ff */
[----:B------:R-:W-:-:S04]  /*90300*/  IADD3 R35, P0, PT, R34, R36, RZ ;  /* 0x0000002422237210 */ /* 0x000fc80007f1e0ff */
[----:B------:R-:W-:Y:S01]  /*90310*/  IADD3.X R13, PT, PT, RZ, RZ, R13, P0, P1 ;  /* 0x000000ffff0d7210 */ /* 0x000fe200007e240d */
[----:B------:R-:W-:-:S04]  /*90320*/  IMAD.WIDE.U32 R36, R35, UR4, RZ ;  /* 0x0000000423247c25 */ /* 0x000fc8000f8e00ff */
[----:B------:R-:W-:Y:S01]  /*90330*/  IMAD R15, R35, UR5, R37 ;  /* 0x00000005230f7c24 */ /* 0x000fe2000f8e0225 */
[----:B------:R-:W-:-:S03]  /*90340*/  IADD3 R36, P0, PT, RZ, -R36, RZ ;  /* 0x80000024ff247210 */ /* 0x000fc60007f1e0ff */
[----:B------:R-:W-:Y:S02]  /*90350*/  IMAD R15, R13, UR4, R15 ;  /* 0x000000040d0f7c24 */ /* 0x000fe4000f8e020f */
[----:B------:R-:W-:-:S03]  /*90360*/  IMAD.HI.U32 R34, R35, R36, RZ ;  /* 0x0000002423227227 */ /* 0x000fc600078e00ff */
[----:B------:R-:W-:-:S05]  /*90370*/  IADD3.X R15, PT, PT, RZ, ~R15, RZ, P0, !PT ;  /* 0x8000000fff0f7210 */ /* 0x000fca00007fe4ff */
[----:B------:R-:W-:-:S04]  /*90380*/  IMAD.WIDE.U32 R34, P0, R35, R15, R34 ;  /* 0x0000000f23227225 */ /* 0x000fc80007800022 */
[----:B------:R-:W-:-:S04]  /*90390*/  IMAD.HI.U32 R17, R13, R15, RZ ;  /* 0x0000000f0d117227 */ /* 0x000fc800078e00ff */
[----:B------:R-:W-:Y:S01]  /*903a0*/  IMAD.HI.U32 R34, P1, R13, R36, R34 ;  /* 0x000000240d227227 */ /* 0x000fe20007820022 */
[----:B------:R-:W-:-:S03]  /*903b0*/  IADD3.X R17, PT, PT, R17, R13, RZ, P0, !PT ;  /* 0x0000000d11117210 */ /* 0x000fc600007fe4ff */
[----:B------:R-:W-:Y:S02]  /*903c0*/  HFMA2 R35, -RZ, RZ, 0, 0 ;  /* 0x00000000ff237431 */ /* 0x000fe400000001ff */
[----:B------:R-:W-:-:S05]  /*903d0*/  IMAD R13, R13, R15, RZ ;  /* 0x0000000f0d0d7224 */ /* 0x000fca00078e02ff */
[----:B------:R-:W-:-:S04]  /*903e0*/  IADD3 R13, P0, PT, R13, R34, RZ ;  /* 0x000000220d0d7210 */ /* 0x000fc80007f1e0ff */
[----:B------:R-:W-:Y:S01]  /*903f0*/  IADD3.X R17, PT, PT, RZ, RZ, R17, P0, P1 ;  /* 0x000000ffff117210 */ /* 0x000fe200007e2411 */
[----:B------:R-:W-:-:S04]  /*90400*/  IMAD.HI.U32 R34, R13, R18, RZ ;  /* 0x000000120d227227 */ /* 0x000fc800078e00ff */
[C---:B------:R-:W-:Y:S02]  /*90410*/  IMAD R15, R19.reuse, R17, RZ ;  /* 0x00000011130f7224 */ /* 0x040fe400078e02ff */
[----:B------:R-:W-:-:S04]  /*90420*/  IMAD.WIDE.U32 R34, R19, R13, R34 ;  /* 0x0000000d13227225 */ /* 0x000fc800078e0022 */
[----:B------:R-:W-:-:S04]  /*90430*/  IMAD.HI.U32 R13, P0, R18, R17, R34 ;  /* 0x00000011120d7227 */ /* 0x000fc80007800022 */
[----:B------:R-:W-:Y:S01]  /*90440*/  IMAD.HI.U32 R17, R19, R17, RZ ;  /* 0x0000001113117227 */ /* 0x000fe200078e00ff */
[----:B------:R-:W-:-:S04]  /*90450*/  IADD3 R13, P1, PT, R15, R13, RZ ;  /* 0x0000000d0f0d7210 */ /* 0x000fc80007f3e0ff */
[----:B------:R-:W-:Y:S01]  /*90460*/  IADD3.X R15, PT, PT, R17, RZ, RZ, P0, !PT ;  /* 0x000000ff110f7210 */ /* 0x000fe200007fe4ff */
[----:B------:R-:W-:-:S03]  /*90470*/  IMAD.WIDE.U32 R34, R13, UR4, RZ ;  /* 0x000000040d227c25 */ /* 0x000fc6000f8e00ff */
[----:B------:R-:W-:Y:S01]  /*90480*/  IADD3.X R15, PT, PT, RZ, R15, RZ, P1, !PT ;  /* 0x0000000fff0f7210 */ /* 0x000fe20000ffe4ff */
[----:B------:R-:W-:Y:S01]  /*90490*/  IMAD R13, R13, UR5, R35 ;  /* 0x000000050d0d7c24 */ /* 0x000fe2000f8e0223 */
[----:B------:R-:W-:-:S03]  /*904a0*/  ISETP.NE.S64.AND P1, PT, RZ, UR4, PT ;  /* 0x00000004ff007c0c */ /* 0x000fc6000bf35270 */
[----:B------:R-:W-:-:S05]  /*904b0*/  IMAD R35, R15, UR4, R13 ;  /* 0x000000040f237c24 */ /* 0x000fca000f8e020d */
[----:B------:R-:W-:Y:S02]  /*904c0*/  IADD.64 R18, R18, -R34 ;  /* 0x8000002212127235 */ /* 0x000fe400078e0200 */
[----:B------:R-:W-:Y:S01]  /*904d0*/  MOV R34, R38 ;  /* 0x0000002600227202 */ /* 0x000fe20000000f00 */
[----:B------:R-:W-:-:S03]  /*904e0*/  HFMA2 R35, -RZ, RZ, 0, 0 ;  /* 0x00000000ff237431 */ /* 0x000fc600000001ff */
[----:B------:R-:W-:-:S14]  /*904f0*/  ISETP.GE.U64.AND P0, PT, R18, UR4, PT ;  /* 0x0000000412007c0c */ /* 0x000fdc000bf16070 */
[----:B------:R-:W-:-:S06]  /*90500*/  @P0 IADD.64 R18, R18, -UR4 ;  /* 0x8000000412120c35 */ /* 0x000fcc000f8e0200 */
[----:B------:R-:W-:-:S14]  /*90510*/  ISETP.GE.U64.AND P0, PT, R18, UR4, PT ;  /* 0x0000000412007c0c */ /* 0x000fdc000bf16070 */
[----:B------:R-:W-:-:S04]  /*90520*/  @P0 IADD.64 R18, R18, -UR4 ;  /* 0x8000000412120c35 */ /* 0x000fc8000f8e0200 */
[----:B------:R-:W-:Y:S02]  /*90530*/  SEL.64 R18, R18, -0x1, P1 ;  /* 0xffffffff12127407 */ /* 0x000fe40000800001 */
[----:B------:R-:W-:Y:S06]  /*90540*/  RET.REL.NODEC R34 `(jit_computeValues) ;  /* 0xfffff6f822ac7950 */ /* 0x000fec0003c3ffff */
.L_x_2:
[----:B------:R-:W-:-:S00]  /*90550*/  BRA `(.L_x_2) ;  /* 0xfffffffc00fc7947 */ /* 0x000fc0000383ffff */
[----:B------:R-:W-:-:S00]  /*90560*/  NOP ;  /* 0x0000000000007918 */ /* 0x000fc00000000000 */
        /* <DEDUP_REMOVED lines=9> */
.L_x_8:


//--------------------- .nv.global.init           --------------------------
	.section	.nv.global.init,"aw",@progbits
	.align	8
	.align		8
.nv.global.init:
	.type		_ZN23kb31_septic_extension_t10A_EC_LOGUPE,@object
	.size		_ZN23kb31_septic_extension_t10A_EC_LOGUPE,(_ZN19kb31_septic_curve_t7start_xE - _ZN23kb31_septic_extension_t10A_EC_LOGUPE)
_ZN23kb31_septic_extension_t10A_EC_LOGUPE:
        /*0000*/ 	.dword	fun@R_CUDA_G64(_ZN44_INTERNAL_00000000_13_jit_kernel_cu_d23cb3989constants15KB31_A_EC_LOGUPE)
	.align		8
	.type		_ZN19kb31_septic_curve_t7start_xE,@object
	.size		_ZN19kb31_septic_curve_t7start_xE,(_ZN16kb31_extension_t1DE - _ZN19kb31_septic_curve_t7start_xE)
_ZN19kb31_septic_curve_t7start_xE:
        /*0008*/ 	.dword	fun@R_CUDA_G64(_ZN44_INTERNAL_00000000_13_jit_kernel_cu_d23cb3989constants12kb31_start_xE)
	.type		_ZN16kb31_extension_t1DE,@object
	.size		_ZN16kb31_extension_t1DE,(_ZN23kb31_septic_extension_t15frobenius_constE - _ZN16kb31_extension_t1DE)
_ZN16kb31_extension_t1DE:
        /*0010*/ 	.byte	0x04, 0x00, 0x00, 0x00, 0x00, 0x00, 0x00, 0x00
	.align		8
	.type		_ZN23kb31_septic_extension_t15frobenius_constE,@object
	.size		_ZN23kb31_septic_extension_t15frobenius_constE,(_ZN19kb31_septic_curve_t7dummy_xE - _ZN23kb31_septic_extension_t15frobenius_constE)
_ZN23kb31_septic_extension_t15frobenius_constE:
        /*0018*/ 	.dword	fun@R_CUDA_G64(_ZN44_INTERNAL_00000000_13_jit_kernel_cu_d23cb3989constants20kb31_frobenius_constE)
	.align		8
	.type		_ZN19kb31_septic_curve_t7dummy_xE,@object
	.size		_ZN19kb31_septic_curve_t7dummy_xE,(_ZN23kb31_septic_extension_t22double_frobenius_constE - _ZN19kb31_septic_curve_t7dummy_xE)
_ZN19kb31_septic_curve_t7dummy_xE:
        /*0020*/ 	.dword	fun@R_CUDA_G64(_ZN44_INTERNAL_00000000_13_jit_kernel_cu_d23cb3989constants12kb31_dummy_xE)
	.align		8
	.type		_ZN23kb31_septic_extension_t22double_frobenius_constE,@object
	.size		_ZN23kb31_septic_extension_t22double_frobenius_constE,(_ZN19kb31_septic_curve_t7dummy_yE - _ZN23kb31_septic_extension_t22double_frobenius_constE)
_ZN23kb31_septic_extension_t22double_frobenius_constE:
        /*0028*/ 	.dword	fun@R_CUDA_G64(_ZN44_INTERNAL_00000000_13_jit_kernel_cu_d23cb3989constants27kb31_double_frobenius_constE)
	.align		8
	.type		_ZN19kb31_septic_curve_t7dummy_yE,@object
	.size		_ZN19kb31_septic_curve_t7dummy_yE,(_ZN23kb31_septic_extension_t10B_EC_LOGUPE - _ZN19kb31_septic_curve_t7dummy_yE)
_ZN19kb31_septic_curve_t7dummy_yE:
        /*0030*/ 	.dword	fun@R_CUDA_G64(_ZN44_INTERNAL_00000000_13_jit_kernel_cu_d23cb3989constants12kb31_dummy_yE)
	.align		8
	.type		_ZN23kb31_septic_extension_t10B_EC_LOGUPE,@object
	.size		_ZN23kb31_septic_extension_t10B_EC_LOGUPE,(_ZN19kb31_septic_curve_t7start_yE - _ZN23kb31_septic_extension_t10B_EC_LOGUPE)
_ZN23kb31_septic_extension_t10B_EC_LOGUPE:
        /*0038*/ 	.dword	fun@R_CUDA_G64(_ZN44_INTERNAL_00000000_13_jit_kernel_cu_d23cb3989constants15KB31_B_EC_LOGUPE)
	.align		8
	.type		_ZN19kb31_septic_curve_t7start_yE,@object
	.size		_ZN19kb31_septic_curve_t7start_yE,(_ZN44_INTERNAL_00000000_13_jit_kernel_cu_d23cb39829poseidon2_constants_koalabear3t1620half_external_roundsE - _ZN19kb31_septic_curve_t7start_yE)
_ZN19kb31_septic_curve_t7start_yE:
        /*0040*/ 	.dword	fun@R_CUDA_G64(_ZN44_INTERNAL_00000000_13_jit_kernel_cu_d23cb3989constants12kb31_start_yE)
	.type		_ZN44_INTERNAL_00000000_13_jit_kernel_cu_d23cb39829poseidon2_constants_koalabear3t1620half_external_roundsE,@object
	.size		_ZN44_INTERNAL_00000000_13_jit_kernel_cu_d23cb39829poseidon2_constants_koalabear3t1620half_external_roundsE,(_ZN44_INTERNAL_00000000_13_jit_kernel_cu_d23cb3989poseidon223EXTERNAL_ROUNDS_DEFAULTE - _ZN44_INTERNAL_00000000_13_jit_kernel_cu_d23cb39829poseidon2_constants_koalabear3t1620half_external_roundsE)
_ZN44_INTERNAL_00000000_13_jit_kernel_cu_d23cb39829poseidon2_constants_koalabear3t1620half_external_roundsE:
        /*0048*/ 	.byte	0x04, 0x00, 0x00, 0x00
	.type		_ZN44_INTERNAL_00000000_13_jit_kernel_cu_d23cb3989poseidon223EXTERNAL_ROUNDS_DEFAULTE,@object
	.size		_ZN44_INTERNAL_00000000_13_jit_kernel_cu_d23cb3989poseidon223EXTERNAL_ROUNDS_DEFAULTE,(_ZN44_INTERNAL_00000000_13_jit_kernel_cu_d23cb39829poseidon2_constants_koalabear3t165alphaE - _ZN44_INTERNAL_00000000_13_jit_kernel_cu_d23cb3989poseidon223EXTERNAL_ROUNDS_DEFAULTE)
_ZN44_INTERNAL_00000000_13_jit_kernel_cu_d23cb3989poseidon223EXTERNAL_ROUNDS_DEFAULTE:
        /*004c*/ 	.byte	0x08, 0x00, 0x00, 0x00
	.type		_ZN44_INTERNAL_00000000_13_jit_kernel_cu_d23cb39829poseidon2_constants_koalabear3t165alphaE,@object
	.size		_ZN44_INTERNAL_00000000_13_jit_kernel_cu_d23cb39829poseidon2_constants_koalabear3t165alphaE,(_ZN16kb31_extension_t1WE - _ZN44_INTERNAL_00000000_13_jit_kernel_cu_d23cb39829poseidon2_constants_koalabear3t165alphaE)
_ZN44_INTERNAL_00000000_13_jit_kernel_cu_d23cb39829poseidon2_constants_koalabear3t165alphaE:
        /*0050*/ 	.byte	0x03, 0x00, 0x00, 0x00
	.type		_ZN16kb31_extension_t1WE,@object
	.size		_ZN16kb31_extension_t1WE,(_ZN44_INTERNAL_00000000_13_jit_kernel_cu_d23cb39829poseidon2_constants_koalabear3t1615internal_roundsE - _ZN16kb31_extension_t1WE)
_ZN16kb31_extension_t1WE:
        /*0054*/ 	.byte	0xfa, 0xff, 0xff, 0x05
	.type		_ZN44_INTERNAL_00000000_13_jit_kernel_cu_d23cb39829poseidon2_constants_koalabear3t1615internal_roundsE,@object
	.size		_ZN44_INTERNAL_00000000_13_jit_kernel_cu_d23cb39829poseidon2_constants_koalabear3t1615internal_roundsE,(_ZN44_INTERNAL_00000000_13_jit_kernel_cu_d23cb39829poseidon2_constants_koalabear3t1615round_constantsE - _ZN44_INTERNAL_00000000_13_jit_kernel_cu_d23cb39829poseidon2_constants_koalabear3t1615internal_roundsE)
_ZN44_INTERNAL_00000000_13_jit_kernel_cu_d23cb39829poseidon2_constants_koalabear3t1615internal_roundsE:
        /*0058*/ 	.byte	0x14, 0x00, 0x00, 0x00
	.type		_ZN44_INTERNAL_00000000_13_jit_kernel_cu_d23cb39829poseidon2_constants_koalabear3t1615round_constantsE,@object
	.size		_ZN44_INTERNAL_00000000_13_jit_kernel_cu_d23cb39829poseidon2_constants_koalabear3t1615round_constantsE,(.L_32 - _ZN44_INTERNAL_00000000_13_jit_kernel_cu_d23cb39829poseidon2_constants_koalabear3t1615round_constantsE)
_ZN44_INTERNAL_00000000_13_jit_kernel_cu_d23cb39829poseidon2_constants_koalabear3t1615round_constantsE:
        /* <DEDUP_REMOVED lines=120> */
.L_32:


//--------------------- .nv.shared.reserved.0     --------------------------
	.section	.nv.shared.reserved.0,"aw",@nobits
	.weak		__nv_reservedSMEM_offset_0_alias
	.size		__nv_reservedSMEM_offset_0_alias, 0, 64
	.other		__nv_reservedSMEM_offset_0_alias,@"STO_CUDA_RESERVED_SHARED STV_DEFAULT"
__nv_reservedSMEM_offset_0_alias:
	.zero		0
	.zero		64


//--------------------- .nv.global                --------------------------
	.section	.nv.global,"aw",@nobits
	.align	4
.nv.global:
	.type		_ZN6kb31_t3MODE,@object
	.size		_ZN6kb31_t3MODE,(_ZN6kb31_t10MONTY_BITSE - _ZN6kb31_t3MODE)
_ZN6kb31_t3MODE:
	.zero		4
	.type		_ZN6kb31_t10MONTY_BITSE,@object
	.size		_ZN6kb31_t10MONTY_BITSE,(_ZN6kb31_t10MONTY_MASKE - _ZN6kb31_t10MONTY_BITSE)
_ZN6kb31_t10MONTY_BITSE:
	.zero		4
	.type		_ZN6kb31_t10MONTY_MASKE,@object
	.size		_ZN6kb31_t10MONTY_MASKE,(_ZN6kb31_t6DEGREEE - _ZN6kb31_t10MONTY_MASKE)
_ZN6kb31_t10MONTY_MASKE:
	.zero		4
	.type		_ZN6kb31_t6DEGREEE,@object
	.size		_ZN6kb31_t6DEGREEE,(_ZN6kb31_t2RRE - _ZN6kb31_t6DEGREEE)
_ZN6kb31_t6DEGREEE:
	.zero		4
	.type		_ZN6kb31_t2RRE,@object
	.size		_ZN6kb31_t2RRE,(_ZN6kb31_t8TOP_BITSE - _ZN6kb31_t2RRE)
_ZN6kb31_t2RRE:
	.zero		4
	.type		_ZN6kb31_t8TOP_BITSE,@object
	.size		_ZN6kb31_t8TOP_BITSE,(_ZN6kb31_t5NBITSE - _ZN6kb31_t8TOP_BITSE)
_ZN6kb31_t8TOP_BITSE:
	.zero		4
	.type		_ZN6kb31_t5NBITSE,@object
	.size		_ZN6kb31_t5NBITSE,(_ZN6kb31_t3ONEE - _ZN6kb31_t5NBITSE)
_ZN6kb31_t5NBITSE:
	.zero		4
	.type		_ZN6kb31_t3ONEE,@object
	.size		_ZN6kb31_t3ONEE,(_ZN6kb31_t1ME - _ZN6kb31_t3ONEE)
_ZN6kb31_t3ONEE:
	.zero		4
	.type		_ZN6kb31_t1ME,@object
	.size		_ZN6kb31_t1ME,(_ZN6kb31_t8MONTY_MUE - _ZN6kb31_t1ME)
_ZN6kb31_t1ME:
	.zero		4
	.type		_ZN6kb31_t8MONTY_MUE,@object
	.size		_ZN6kb31_t8MONTY_MUE,(_ZN26__nv_atomic_triv_cp_helperIjE5__valE - _ZN6kb31_t8MONTY_MUE)
_ZN6kb31_t8MONTY_MUE:
	.zero		4
	.type		_ZN26__nv_atomic_triv_cp_helperIjE5__valE,@object
	.size		_ZN26__nv_atomic_triv_cp_helperIjE5__valE,(.L_28 - _ZN26__nv_atomic_triv_cp_helperIjE5__valE)
_ZN26__nv_atomic_triv_cp_helperIjE5__valE:
	.zero		1
.L_28:


//--------------------- .nv.constant0.jit_computeValues --------------------------
	.section	.nv.constant0.jit_computeValues,"a",@progbits
	.sectionflags	@""
	.align	4
.nv.constant0.jit_computeValues:
	.zero		1200


//--------------------- SYMBOLS --------------------------

	.type		.nv.reservedSmem.offset0,@object
	.size		.nv.reservedSmem.offset0,0x4
